//
// Generated by NVIDIA NVVM Compiler
//
// Compiler Build ID: CL-36424714
// Cuda compilation tools, release 13.0, V13.0.88
// Based on NVVM 20.0.0
//

.version 9.0
.target sm_100
.address_size 64

	// .globl	_Z16particleNNSearchP9particlesP11environment
// _ZZN3cub18CUB_300001_SM_10006detail10radix_sort31DeviceRadixSortSingleTileKernelINS1_5radix10policy_hubIiiyE10Policy1000ELNS0_9SortOrderE0EiiyNS1_21identity_decomposer_tEEEvPKT1_PSA_PKT2_PSE_T3_iiT4_E12temp_storage has been demoted
// _ZZN3cub18CUB_300001_SM_10006detail10radix_sort30DeviceRadixSortHistogramKernelINS1_5radix10policy_hubIiiyE10Policy1000ELNS0_9SortOrderE0EiyNS1_21identity_decomposer_tEEEvPT2_PKT1_SA_iiT3_E12temp_storage has been demoted
// _ZZN3cub18CUB_300001_SM_10006detail10radix_sort33DeviceRadixSortExclusiveSumKernelINS1_5radix10policy_hubIiiyE10Policy1000EyEEvPT0_E12temp_storage has been demoted
// _ZZN3cub18CUB_300001_SM_10006detail10radix_sort29DeviceRadixSortOnesweepKernelINS1_5radix10policy_hubIiiyE10Policy1000ELNS0_9SortOrderE0EiiyiiNS1_21identity_decomposer_tEEEvPT5_SB_PT3_PKSC_PT1_PKSG_PT2_PKSK_T4_iiT6_E1s has been demoted
// _ZZN3cub18CUB_300001_SM_10006detail4scan16DeviceScanKernelINS2_10policy_hubIiiijN4cuda3std3__44plusIvEEE10Policy1000EN6thrust24THRUST_300001_SM_1000_NS10device_ptrIiEESF_NS0_13ScanTileStateIiLb1EEES9_NS1_10InputValueIiPiEEjiLb0EiEEvT0_T1_T2_iT3_T4_T5_E12temp_storage has been demoted
// _ZZN3cub18CUB_300001_SM_10006detail4scan16DeviceScanKernelINS2_10policy_hubIiiimN4cuda3std3__44plusIvEEE10Policy1000EN6thrust24THRUST_300001_SM_1000_NS10device_ptrIiEESF_NS0_13ScanTileStateIiLb1EEES9_NS1_10InputValueIiPiEEmiLb0EiEEvT0_T1_T2_iT3_T4_T5_E12temp_storage has been demoted
.global .align 1 .b8 _ZN34_INTERNAL_d30c08cf_4_k_cu_adf207374cuda3std3__45__cpo5beginE[1];
.global .align 1 .b8 _ZN34_INTERNAL_d30c08cf_4_k_cu_adf207374cuda3std3__45__cpo3endE[1];
.global .align 1 .b8 _ZN34_INTERNAL_d30c08cf_4_k_cu_adf207374cuda3std3__45__cpo6cbeginE[1];
.global .align 1 .b8 _ZN34_INTERNAL_d30c08cf_4_k_cu_adf207374cuda3std3__45__cpo4cendE[1];
.global .align 1 .b8 _ZN34_INTERNAL_d30c08cf_4_k_cu_adf207374cuda3std3__45__cpo6rbeginE[1];
.global .align 1 .b8 _ZN34_INTERNAL_d30c08cf_4_k_cu_adf207374cuda3std3__45__cpo4rendE[1];
.global .align 1 .b8 _ZN34_INTERNAL_d30c08cf_4_k_cu_adf207374cuda3std3__45__cpo7crbeginE[1];
.global .align 1 .b8 _ZN34_INTERNAL_d30c08cf_4_k_cu_adf207374cuda3std3__45__cpo5crendE[1];
.global .align 1 .b8 _ZN34_INTERNAL_d30c08cf_4_k_cu_adf207374cuda3std3__436_GLOBAL__N__d30c08cf_4_k_cu_adf207376ignoreE[1];
.global .align 1 .b8 _ZN34_INTERNAL_d30c08cf_4_k_cu_adf207374cuda3std3__419piecewise_constructE[1];
.global .align 1 .b8 _ZN34_INTERNAL_d30c08cf_4_k_cu_adf207374cuda3std3__48in_placeE[1];
.global .align 1 .b8 _ZN34_INTERNAL_d30c08cf_4_k_cu_adf207374cuda3std3__420unreachable_sentinelE[1];
.global .align 1 .b8 _ZN34_INTERNAL_d30c08cf_4_k_cu_adf207374cuda3std3__47nulloptE[1];
.global .align 1 .b8 _ZN34_INTERNAL_d30c08cf_4_k_cu_adf207374cuda3std3__48unexpectE[1];
.global .align 1 .b8 _ZN34_INTERNAL_d30c08cf_4_k_cu_adf207374cuda3std6ranges3__45__cpo4swapE[1];
.global .align 1 .b8 _ZN34_INTERNAL_d30c08cf_4_k_cu_adf207374cuda3std6ranges3__45__cpo9iter_moveE[1];
.global .align 1 .b8 _ZN34_INTERNAL_d30c08cf_4_k_cu_adf207374cuda3std6ranges3__45__cpo5beginE[1];
.global .align 1 .b8 _ZN34_INTERNAL_d30c08cf_4_k_cu_adf207374cuda3std6ranges3__45__cpo3endE[1];
.global .align 1 .b8 _ZN34_INTERNAL_d30c08cf_4_k_cu_adf207374cuda3std6ranges3__45__cpo6cbeginE[1];
.global .align 1 .b8 _ZN34_INTERNAL_d30c08cf_4_k_cu_adf207374cuda3std6ranges3__45__cpo4cendE[1];
.global .align 1 .b8 _ZN34_INTERNAL_d30c08cf_4_k_cu_adf207374cuda3std6ranges3__45__cpo7advanceE[1];
.global .align 1 .b8 _ZN34_INTERNAL_d30c08cf_4_k_cu_adf207374cuda3std6ranges3__45__cpo9iter_swapE[1];
.global .align 1 .b8 _ZN34_INTERNAL_d30c08cf_4_k_cu_adf207374cuda3std6ranges3__45__cpo4nextE[1];
.global .align 1 .b8 _ZN34_INTERNAL_d30c08cf_4_k_cu_adf207374cuda3std6ranges3__45__cpo4prevE[1];
.global .align 1 .b8 _ZN34_INTERNAL_d30c08cf_4_k_cu_adf207374cuda3std6ranges3__45__cpo4dataE[1];
.global .align 1 .b8 _ZN34_INTERNAL_d30c08cf_4_k_cu_adf207374cuda3std6ranges3__45__cpo5cdataE[1];
.global .align 1 .b8 _ZN34_INTERNAL_d30c08cf_4_k_cu_adf207374cuda3std6ranges3__45__cpo4sizeE[1];
.global .align 1 .b8 _ZN34_INTERNAL_d30c08cf_4_k_cu_adf207374cuda3std6ranges3__45__cpo5ssizeE[1];
.global .align 1 .b8 _ZN34_INTERNAL_d30c08cf_4_k_cu_adf207374cuda3std6ranges3__45__cpo8distanceE[1];
.global .align 1 .b8 _ZN34_INTERNAL_d30c08cf_4_k_cu_adf207376thrust24THRUST_300001_SM_1000_NS8cuda_cub3parE[1];
.global .align 1 .b8 _ZN34_INTERNAL_d30c08cf_4_k_cu_adf207376thrust24THRUST_300001_SM_1000_NS8cuda_cub10par_nosyncE[1];
.global .align 1 .b8 _ZN34_INTERNAL_d30c08cf_4_k_cu_adf207376thrust24THRUST_300001_SM_1000_NS6system6detail10sequential3seqE[1];
.global .align 1 .b8 _ZN34_INTERNAL_d30c08cf_4_k_cu_adf207376thrust24THRUST_300001_SM_1000_NS6system3cpp3parE[1];
.global .align 1 .b8 _ZN34_INTERNAL_d30c08cf_4_k_cu_adf207376thrust24THRUST_300001_SM_1000_NS12placeholders2_1E[1];
.global .align 1 .b8 _ZN34_INTERNAL_d30c08cf_4_k_cu_adf207376thrust24THRUST_300001_SM_1000_NS12placeholders2_2E[1];
.global .align 1 .b8 _ZN34_INTERNAL_d30c08cf_4_k_cu_adf207376thrust24THRUST_300001_SM_1000_NS12placeholders2_3E[1];
.global .align 1 .b8 _ZN34_INTERNAL_d30c08cf_4_k_cu_adf207376thrust24THRUST_300001_SM_1000_NS12placeholders2_4E[1];
.global .align 1 .b8 _ZN34_INTERNAL_d30c08cf_4_k_cu_adf207376thrust24THRUST_300001_SM_1000_NS12placeholders2_5E[1];
.global .align 1 .b8 _ZN34_INTERNAL_d30c08cf_4_k_cu_adf207376thrust24THRUST_300001_SM_1000_NS12placeholders2_6E[1];
.global .align 1 .b8 _ZN34_INTERNAL_d30c08cf_4_k_cu_adf207376thrust24THRUST_300001_SM_1000_NS12placeholders2_7E[1];
.global .align 1 .b8 _ZN34_INTERNAL_d30c08cf_4_k_cu_adf207376thrust24THRUST_300001_SM_1000_NS12placeholders2_8E[1];
.global .align 1 .b8 _ZN34_INTERNAL_d30c08cf_4_k_cu_adf207376thrust24THRUST_300001_SM_1000_NS12placeholders2_9E[1];
.global .align 1 .b8 _ZN34_INTERNAL_d30c08cf_4_k_cu_adf207376thrust24THRUST_300001_SM_1000_NS12placeholders3_10E[1];
.global .align 1 .b8 _ZN34_INTERNAL_d30c08cf_4_k_cu_adf207376thrust24THRUST_300001_SM_1000_NS3seqE[1];
.global .align 1 .b8 _ZN34_INTERNAL_d30c08cf_4_k_cu_adf207376thrust24THRUST_300001_SM_1000_NS6deviceE[1];

.visible .entry _Z16particleNNSearchP9particlesP11environment(
	.param .u64 .ptr .align 1 _Z16particleNNSearchP9particlesP11environment_param_0,
	.param .u64 .ptr .align 1 _Z16particleNNSearchP9particlesP11environment_param_1
)
{
	.reg .pred 	%p<58>;
	.reg .b32 	%r<198>;
	.reg .b32 	%f<125>;
	.reg .b64 	%rd<45>;

	ld.param.u64 	%rd4, [_Z16particleNNSearchP9particlesP11environment_param_0];
	ld.param.u64 	%rd5, [_Z16particleNNSearchP9particlesP11environment_param_1];
	cvta.to.global.u64 	%rd1, %rd5;
	cvta.to.global.u64 	%rd2, %rd4;
	mov.u32 	%r121, %ctaid.x;
	mov.u32 	%r122, %ntid.x;
	mul.lo.s32 	%r1, %r121, %r122;
	mov.u32 	%r2, %tid.x;
	add.s32 	%r3, %r1, %r2;
	mul.wide.s32 	%rd6, %r3, 8;
	add.s64 	%rd3, %rd2, %rd6;
	ld.global.v2.f32 	{%f1, %f2}, [%rd3];
	mul.f32 	%f48, %f1, 0f3E800000;
	cvt.rzi.s32.f32 	%r4, %f48;
	mul.f32 	%f49, %f2, 0f3E800000;
	cvt.rzi.s32.f32 	%r5, %f49;
	add.s32 	%r6, %r4, -1;
	add.s32 	%r7, %r5, -1;
	setp.gt.u32 	%p1, %r6, 7;
	mov.f32 	%f116, 0f44800000;
	mov.b32 	%r182, -1;
	mov.f32 	%f98, 0f44800000;
	@%p1 bra 	$L__BB0_22;
	setp.gt.u32 	%p2, %r7, 7;
	mov.b32 	%r182, -1;
	mov.f32 	%f116, %f98;
	@%p2 bra 	$L__BB0_8;
	shl.b32 	%r125, %r7, 3;
	add.s32 	%r126, %r125, %r6;
	mul.wide.u32 	%rd7, %r126, 4;
	add.s64 	%rd8, %rd1, %rd7;
	ld.global.u32 	%r154, [%rd8+256];
	ld.global.u32 	%r9, [%rd8];
	setp.lt.s32 	%p3, %r9, 1;
	@%p3 bra 	$L__BB0_8;
	sub.s32 	%r128, %r154, %r1;
	sub.s32 	%r153, %r128, %r2;
	add.s32 	%r11, %r9, %r154;
	mov.b32 	%r182, -1;
	mov.f32 	%f116, 0f44800000;
$L__BB0_4:
	setp.eq.s32 	%p4, %r153, 0;
	@%p4 bra 	$L__BB0_7;
	mul.wide.s32 	%rd9, %r154, 8;
	add.s64 	%rd10, %rd2, %rd9;
	ld.global.v2.f32 	{%f53, %f54}, [%rd10];
	sub.f32 	%f55, %f53, %f1;
	mul.f32 	%f56, %f55, %f55;
	sub.f32 	%f57, %f54, %f2;
	fma.rn.f32 	%f4, %f57, %f57, %f56;
	setp.geu.f32 	%p5, %f4, %f116;
	@%p5 bra 	$L__BB0_7;
	setp.lt.f32 	%p6, %f4, 0f41800000;
	selp.b32 	%r182, %r154, %r182, %p6;
	selp.f32 	%f116, %f4, %f116, %p6;
$L__BB0_7:
	add.s32 	%r154, %r154, 1;
	add.s32 	%r153, %r153, 1;
	setp.lt.s32 	%p7, %r154, %r11;
	@%p7 bra 	$L__BB0_4;
$L__BB0_8:
	setp.gt.u32 	%p8, %r5, 7;
	@%p8 bra 	$L__BB0_15;
	shl.b32 	%r129, %r5, 3;
	add.s32 	%r130, %r129, %r6;
	mul.wide.u32 	%rd11, %r130, 4;
	add.s64 	%rd12, %rd1, %rd11;
	ld.global.u32 	%r159, [%rd12+256];
	ld.global.u32 	%r21, [%rd12];
	setp.lt.s32 	%p9, %r21, 1;
	@%p9 bra 	$L__BB0_15;
	sub.s32 	%r131, %r159, %r1;
	sub.s32 	%r158, %r131, %r2;
	add.s32 	%r23, %r21, %r159;
$L__BB0_11:
	setp.eq.s32 	%p10, %r158, 0;
	@%p10 bra 	$L__BB0_14;
	mul.wide.s32 	%rd13, %r159, 8;
	add.s64 	%rd14, %rd2, %rd13;
	ld.global.v2.f32 	{%f58, %f59}, [%rd14];
	sub.f32 	%f60, %f58, %f1;
	mul.f32 	%f61, %f60, %f60;
	sub.f32 	%f62, %f59, %f2;
	fma.rn.f32 	%f9, %f62, %f62, %f61;
	setp.geu.f32 	%p11, %f9, %f116;
	@%p11 bra 	$L__BB0_14;
	setp.lt.f32 	%p12, %f9, 0f41800000;
	selp.b32 	%r182, %r159, %r182, %p12;
	selp.f32 	%f116, %f9, %f116, %p12;
$L__BB0_14:
	add.s32 	%r159, %r159, 1;
	add.s32 	%r158, %r158, 1;
	setp.lt.s32 	%p13, %r159, %r23;
	@%p13 bra 	$L__BB0_11;
$L__BB0_15:
	add.s32 	%r32, %r5, 1;
	setp.gt.u32 	%p14, %r32, 7;
	@%p14 bra 	$L__BB0_22;
	shl.b32 	%r132, %r32, 3;
	add.s32 	%r133, %r132, %r6;
	mul.wide.u32 	%rd15, %r133, 4;
	add.s64 	%rd16, %rd1, %rd15;
	ld.global.u32 	%r164, [%rd16+256];
	ld.global.u32 	%r34, [%rd16];
	setp.lt.s32 	%p15, %r34, 1;
	@%p15 bra 	$L__BB0_22;
	sub.s32 	%r134, %r164, %r1;
	sub.s32 	%r163, %r134, %r2;
	add.s32 	%r36, %r34, %r164;
$L__BB0_18:
	setp.eq.s32 	%p16, %r163, 0;
	@%p16 bra 	$L__BB0_21;
	mul.wide.s32 	%rd17, %r164, 8;
	add.s64 	%rd18, %rd2, %rd17;
	ld.global.v2.f32 	{%f63, %f64}, [%rd18];
	sub.f32 	%f65, %f63, %f1;
	mul.f32 	%f66, %f65, %f65;
	sub.f32 	%f67, %f64, %f2;
	fma.rn.f32 	%f14, %f67, %f67, %f66;
	setp.geu.f32 	%p17, %f14, %f116;
	@%p17 bra 	$L__BB0_21;
	setp.lt.f32 	%p18, %f14, 0f41800000;
	selp.b32 	%r182, %r164, %r182, %p18;
	selp.f32 	%f116, %f14, %f116, %p18;
$L__BB0_21:
	add.s32 	%r164, %r164, 1;
	add.s32 	%r163, %r163, 1;
	setp.lt.s32 	%p19, %r164, %r36;
	@%p19 bra 	$L__BB0_18;
$L__BB0_22:
	setp.gt.u32 	%p20, %r4, 7;
	@%p20 bra 	$L__BB0_44;
	setp.gt.u32 	%p21, %r7, 7;
	@%p21 bra 	$L__BB0_30;
	shl.b32 	%r135, %r7, 3;
	add.s32 	%r136, %r135, %r4;
	mul.wide.u32 	%rd19, %r136, 4;
	add.s64 	%rd20, %rd1, %rd19;
	ld.global.u32 	%r169, [%rd20+256];
	ld.global.u32 	%r46, [%rd20];
	setp.lt.s32 	%p22, %r46, 1;
	@%p22 bra 	$L__BB0_30;
	sub.s32 	%r137, %r169, %r1;
	sub.s32 	%r168, %r137, %r2;
	add.s32 	%r48, %r46, %r169;
$L__BB0_26:
	setp.eq.s32 	%p23, %r168, 0;
	@%p23 bra 	$L__BB0_29;
	mul.wide.s32 	%rd21, %r169, 8;
	add.s64 	%rd22, %rd2, %rd21;
	ld.global.v2.f32 	{%f68, %f69}, [%rd22];
	sub.f32 	%f70, %f68, %f1;
	mul.f32 	%f71, %f70, %f70;
	sub.f32 	%f72, %f69, %f2;
	fma.rn.f32 	%f19, %f72, %f72, %f71;
	setp.geu.f32 	%p24, %f19, %f116;
	@%p24 bra 	$L__BB0_29;
	setp.lt.f32 	%p25, %f19, 0f41800000;
	selp.b32 	%r182, %r169, %r182, %p25;
	selp.f32 	%f116, %f19, %f116, %p25;
$L__BB0_29:
	add.s32 	%r169, %r169, 1;
	add.s32 	%r168, %r168, 1;
	setp.lt.s32 	%p26, %r169, %r48;
	@%p26 bra 	$L__BB0_26;
$L__BB0_30:
	setp.gt.u32 	%p27, %r5, 7;
	@%p27 bra 	$L__BB0_37;
	shl.b32 	%r138, %r5, 3;
	add.s32 	%r139, %r138, %r4;
	mul.wide.u32 	%rd23, %r139, 4;
	add.s64 	%rd24, %rd1, %rd23;
	ld.global.u32 	%r174, [%rd24+256];
	ld.global.u32 	%r58, [%rd24];
	setp.lt.s32 	%p28, %r58, 1;
	@%p28 bra 	$L__BB0_37;
	sub.s32 	%r140, %r174, %r1;
	sub.s32 	%r173, %r140, %r2;
	add.s32 	%r60, %r58, %r174;
$L__BB0_33:
	setp.eq.s32 	%p29, %r173, 0;
	@%p29 bra 	$L__BB0_36;
	mul.wide.s32 	%rd25, %r174, 8;
	add.s64 	%rd26, %rd2, %rd25;
	ld.global.v2.f32 	{%f73, %f74}, [%rd26];
	sub.f32 	%f75, %f73, %f1;
	mul.f32 	%f76, %f75, %f75;
	sub.f32 	%f77, %f74, %f2;
	fma.rn.f32 	%f24, %f77, %f77, %f76;
	setp.geu.f32 	%p30, %f24, %f116;
	@%p30 bra 	$L__BB0_36;
	setp.lt.f32 	%p31, %f24, 0f41800000;
	selp.b32 	%r182, %r174, %r182, %p31;
	selp.f32 	%f116, %f24, %f116, %p31;
$L__BB0_36:
	add.s32 	%r174, %r174, 1;
	add.s32 	%r173, %r173, 1;
	setp.lt.s32 	%p32, %r174, %r60;
	@%p32 bra 	$L__BB0_33;
$L__BB0_37:
	add.s32 	%r69, %r5, 1;
	setp.gt.u32 	%p33, %r69, 7;
	@%p33 bra 	$L__BB0_44;
	shl.b32 	%r141, %r69, 3;
	add.s32 	%r142, %r141, %r4;
	mul.wide.u32 	%rd27, %r142, 4;
	add.s64 	%rd28, %rd1, %rd27;
	ld.global.u32 	%r179, [%rd28+256];
	ld.global.u32 	%r71, [%rd28];
	setp.lt.s32 	%p34, %r71, 1;
	@%p34 bra 	$L__BB0_44;
	sub.s32 	%r143, %r179, %r1;
	sub.s32 	%r178, %r143, %r2;
	add.s32 	%r73, %r71, %r179;
$L__BB0_40:
	setp.eq.s32 	%p35, %r178, 0;
	@%p35 bra 	$L__BB0_43;
	mul.wide.s32 	%rd29, %r179, 8;
	add.s64 	%rd30, %rd2, %rd29;
	ld.global.v2.f32 	{%f78, %f79}, [%rd30];
	sub.f32 	%f80, %f78, %f1;
	mul.f32 	%f81, %f80, %f80;
	sub.f32 	%f82, %f79, %f2;
	fma.rn.f32 	%f29, %f82, %f82, %f81;
	setp.geu.f32 	%p36, %f29, %f116;
	@%p36 bra 	$L__BB0_43;
	setp.lt.f32 	%p37, %f29, 0f41800000;
	selp.b32 	%r182, %r179, %r182, %p37;
	selp.f32 	%f116, %f29, %f116, %p37;
$L__BB0_43:
	add.s32 	%r179, %r179, 1;
	add.s32 	%r178, %r178, 1;
	setp.lt.s32 	%p38, %r179, %r73;
	@%p38 bra 	$L__BB0_40;
$L__BB0_44:
	add.s32 	%r82, %r4, 1;
	setp.gt.u32 	%p39, %r82, 7;
	@%p39 bra 	$L__BB0_66;
	setp.gt.u32 	%p40, %r7, 7;
	@%p40 bra 	$L__BB0_52;
	shl.b32 	%r144, %r7, 3;
	add.s32 	%r145, %r144, %r82;
	mul.wide.u32 	%rd31, %r145, 4;
	add.s64 	%rd32, %rd1, %rd31;
	ld.global.u32 	%r184, [%rd32+256];
	ld.global.u32 	%r84, [%rd32];
	setp.lt.s32 	%p41, %r84, 1;
	@%p41 bra 	$L__BB0_52;
	sub.s32 	%r146, %r184, %r1;
	sub.s32 	%r183, %r146, %r2;
	add.s32 	%r86, %r84, %r184;
$L__BB0_48:
	setp.eq.s32 	%p42, %r183, 0;
	@%p42 bra 	$L__BB0_51;
	mul.wide.s32 	%rd33, %r184, 8;
	add.s64 	%rd34, %rd2, %rd33;
	ld.global.v2.f32 	{%f83, %f84}, [%rd34];
	sub.f32 	%f85, %f83, %f1;
	mul.f32 	%f86, %f85, %f85;
	sub.f32 	%f87, %f84, %f2;
	fma.rn.f32 	%f34, %f87, %f87, %f86;
	setp.geu.f32 	%p43, %f34, %f116;
	@%p43 bra 	$L__BB0_51;
	setp.lt.f32 	%p44, %f34, 0f41800000;
	selp.b32 	%r182, %r184, %r182, %p44;
	selp.f32 	%f116, %f34, %f116, %p44;
$L__BB0_51:
	add.s32 	%r184, %r184, 1;
	add.s32 	%r183, %r183, 1;
	setp.lt.s32 	%p45, %r184, %r86;
	@%p45 bra 	$L__BB0_48;
$L__BB0_52:
	setp.gt.u32 	%p46, %r5, 7;
	@%p46 bra 	$L__BB0_59;
	shl.b32 	%r147, %r5, 3;
	add.s32 	%r148, %r147, %r82;
	mul.wide.u32 	%rd35, %r148, 4;
	add.s64 	%rd36, %rd1, %rd35;
	ld.global.u32 	%r189, [%rd36+256];
	ld.global.u32 	%r96, [%rd36];
	setp.lt.s32 	%p47, %r96, 1;
	@%p47 bra 	$L__BB0_59;
	sub.s32 	%r149, %r189, %r1;
	sub.s32 	%r188, %r149, %r2;
	add.s32 	%r98, %r96, %r189;
$L__BB0_55:
	setp.eq.s32 	%p48, %r188, 0;
	@%p48 bra 	$L__BB0_58;
	mul.wide.s32 	%rd37, %r189, 8;
	add.s64 	%rd38, %rd2, %rd37;
	ld.global.v2.f32 	{%f88, %f89}, [%rd38];
	sub.f32 	%f90, %f88, %f1;
	mul.f32 	%f91, %f90, %f90;
	sub.f32 	%f92, %f89, %f2;
	fma.rn.f32 	%f39, %f92, %f92, %f91;
	setp.geu.f32 	%p49, %f39, %f116;
	@%p49 bra 	$L__BB0_58;
	setp.lt.f32 	%p50, %f39, 0f41800000;
	selp.b32 	%r182, %r189, %r182, %p50;
	selp.f32 	%f116, %f39, %f116, %p50;
$L__BB0_58:
	add.s32 	%r189, %r189, 1;
	add.s32 	%r188, %r188, 1;
	setp.lt.s32 	%p51, %r189, %r98;
	@%p51 bra 	$L__BB0_55;
$L__BB0_59:
	add.s32 	%r107, %r5, 1;
	setp.gt.u32 	%p52, %r107, 7;
	@%p52 bra 	$L__BB0_66;
	shl.b32 	%r150, %r107, 3;
	add.s32 	%r151, %r150, %r82;
	mul.wide.u32 	%rd39, %r151, 4;
	add.s64 	%rd40, %rd1, %rd39;
	ld.global.u32 	%r194, [%rd40+256];
	ld.global.u32 	%r109, [%rd40];
	setp.lt.s32 	%p53, %r109, 1;
	@%p53 bra 	$L__BB0_66;
	sub.s32 	%r152, %r194, %r1;
	sub.s32 	%r193, %r152, %r2;
	add.s32 	%r111, %r109, %r194;
$L__BB0_62:
	setp.eq.s32 	%p54, %r193, 0;
	@%p54 bra 	$L__BB0_65;
	mul.wide.s32 	%rd41, %r194, 8;
	add.s64 	%rd42, %rd2, %rd41;
	ld.global.v2.f32 	{%f93, %f94}, [%rd42];
	sub.f32 	%f95, %f93, %f1;
	mul.f32 	%f96, %f95, %f95;
	sub.f32 	%f97, %f94, %f2;
	fma.rn.f32 	%f44, %f97, %f97, %f96;
	setp.geu.f32 	%p55, %f44, %f116;
	@%p55 bra 	$L__BB0_65;
	setp.lt.f32 	%p56, %f44, 0f41800000;
	selp.b32 	%r182, %r194, %r182, %p56;
	selp.f32 	%f116, %f44, %f116, %p56;
$L__BB0_65:
	add.s32 	%r194, %r194, 1;
	add.s32 	%r193, %r193, 1;
	setp.lt.s32 	%p57, %r194, %r111;
	@%p57 bra 	$L__BB0_62;
$L__BB0_66:
	mul.wide.s32 	%rd43, %r3, 4;
	sub.s64 	%rd44, %rd3, %rd43;
	st.global.u32 	[%rd44+131072], %r182;
	ret;

}
	// .globl	_Z9keyValuesP9particlesP10key_values
.visible .entry _Z9keyValuesP9particlesP10key_values(
	.param .u64 .ptr .align 1 _Z9keyValuesP9particlesP10key_values_param_0,
	.param .u64 .ptr .align 1 _Z9keyValuesP9particlesP10key_values_param_1
)
{
	.reg .b32 	%r<9>;
	.reg .b32 	%f<5>;
	.reg .b64 	%rd<9>;

	ld.param.u64 	%rd1, [_Z9keyValuesP9particlesP10key_values_param_0];
	ld.param.u64 	%rd2, [_Z9keyValuesP9particlesP10key_values_param_1];
	cvta.to.global.u64 	%rd3, %rd1;
	cvta.to.global.u64 	%rd4, %rd2;
	mov.u32 	%r1, %ctaid.x;
	mov.u32 	%r2, %ntid.x;
	mov.u32 	%r3, %tid.x;
	mad.lo.s32 	%r4, %r1, %r2, %r3;
	mul.wide.s32 	%rd5, %r4, 4;
	add.s64 	%rd6, %rd4, %rd5;
	st.global.u32 	[%rd6+65536], %r4;
	mul.wide.s32 	%rd7, %r4, 8;
	add.s64 	%rd8, %rd3, %rd7;
	ld.global.v2.f32 	{%f1, %f2}, [%rd8];
	mul.f32 	%f3, %f1, 0f3E800000;
	cvt.rzi.s32.f32 	%r5, %f3;
	mul.f32 	%f4, %f2, 0f3E800000;
	cvt.rzi.s32.f32 	%r6, %f4;
	shl.b32 	%r7, %r6, 3;
	add.s32 	%r8, %r7, %r5;
	st.global.u32 	[%rd6], %r8;
	ret;

}
	// .globl	_Z16reorderParticlesP10key_valuesP9particlesS2_
.visible .entry _Z16reorderParticlesP10key_valuesP9particlesS2_(
	.param .u64 .ptr .align 1 _Z16reorderParticlesP10key_valuesP9particlesS2__param_0,
	.param .u64 .ptr .align 1 _Z16reorderParticlesP10key_valuesP9particlesS2__param_1,
	.param .u64 .ptr .align 1 _Z16reorderParticlesP10key_valuesP9particlesS2__param_2
)
{
	.reg .b32 	%r<6>;
	.reg .b32 	%f<3>;
	.reg .b64 	%rd<13>;

	ld.param.u64 	%rd1, [_Z16reorderParticlesP10key_valuesP9particlesS2__param_0];
	ld.param.u64 	%rd2, [_Z16reorderParticlesP10key_valuesP9particlesS2__param_1];
	ld.param.u64 	%rd3, [_Z16reorderParticlesP10key_valuesP9particlesS2__param_2];
	cvta.to.global.u64 	%rd4, %rd3;
	cvta.to.global.u64 	%rd5, %rd2;
	cvta.to.global.u64 	%rd6, %rd1;
	mov.u32 	%r1, %ctaid.x;
	mov.u32 	%r2, %ntid.x;
	mov.u32 	%r3, %tid.x;
	mad.lo.s32 	%r4, %r1, %r2, %r3;
	mul.wide.s32 	%rd7, %r4, 4;
	add.s64 	%rd8, %rd6, %rd7;
	ld.global.u32 	%r5, [%rd8+65536];
	mul.wide.s32 	%rd9, %r4, 8;
	add.s64 	%rd10, %rd4, %rd9;
	mul.wide.s32 	%rd11, %r5, 8;
	add.s64 	%rd12, %rd5, %rd11;
	ld.global.v2.f32 	{%f1, %f2}, [%rd12];
	st.global.v2.f32 	[%rd10], {%f1, %f2};
	ret;

}
	// .globl	_Z18histogramParticlesP9particlesP11environment
.visible .entry _Z18histogramParticlesP9particlesP11environment(
	.param .u64 .ptr .align 1 _Z18histogramParticlesP9particlesP11environment_param_0,
	.param .u64 .ptr .align 1 _Z18histogramParticlesP9particlesP11environment_param_1
)
{
	.reg .b32 	%r<10>;
	.reg .b32 	%f<5>;
	.reg .b64 	%rd<9>;

	ld.param.u64 	%rd1, [_Z18histogramParticlesP9particlesP11environment_param_0];
	ld.param.u64 	%rd2, [_Z18histogramParticlesP9particlesP11environment_param_1];
	cvta.to.global.u64 	%rd3, %rd2;
	cvta.to.global.u64 	%rd4, %rd1;
	mov.u32 	%r1, %ctaid.x;
	mov.u32 	%r2, %ntid.x;
	mov.u32 	%r3, %tid.x;
	mad.lo.s32 	%r4, %r1, %r2, %r3;
	mul.wide.s32 	%rd5, %r4, 8;
	add.s64 	%rd6, %rd4, %rd5;
	ld.global.v2.f32 	{%f1, %f2}, [%rd6];
	mul.f32 	%f3, %f1, 0f3E800000;
	cvt.rzi.s32.f32 	%r5, %f3;
	mul.f32 	%f4, %f2, 0f3E800000;
	cvt.rzi.s32.f32 	%r6, %f4;
	shl.b32 	%r7, %r6, 3;
	add.s32 	%r8, %r7, %r5;
	mul.wide.s32 	%rd7, %r8, 4;
	add.s64 	%rd8, %rd3, %rd7;
	atom.global.add.u32 	%r9, [%rd8], 1;
	ret;

}
	// .globl	_ZN3cub18CUB_300001_SM_10006detail11EmptyKernelIvEEvv
.visible .entry _ZN3cub18CUB_300001_SM_10006detail11EmptyKernelIvEEvv()
{


	ret;

}
	// .globl	_ZN3cub18CUB_300001_SM_10006detail4scan20DeviceScanInitKernelINS0_13ScanTileStateIiLb1EEEEEvT_i
.visible .entry _ZN3cub18CUB_300001_SM_10006detail4scan20DeviceScanInitKernelINS0_13ScanTileStateIiLb1EEEEEvT_i(
	.param .align 8 .b8 _ZN3cub18CUB_300001_SM_10006detail4scan20DeviceScanInitKernelINS0_13ScanTileStateIiLb1EEEEEvT_i_param_0[8],
	.param .u32 _ZN3cub18CUB_300001_SM_10006detail4scan20DeviceScanInitKernelINS0_13ScanTileStateIiLb1EEEEEvT_i_param_1
)
{
	.reg .pred 	%p<5>;
	.reg .b32 	%r<10>;
	.reg .b64 	%rd<7>;

	ld.param.u64 	%rd2, [_ZN3cub18CUB_300001_SM_10006detail4scan20DeviceScanInitKernelINS0_13ScanTileStateIiLb1EEEEEvT_i_param_0];
	ld.param.u32 	%r4, [_ZN3cub18CUB_300001_SM_10006detail4scan20DeviceScanInitKernelINS0_13ScanTileStateIiLb1EEEEEvT_i_param_1];
	cvta.to.global.u64 	%rd1, %rd2;
	mov.u32 	%r1, %ctaid.x;
	mov.u32 	%r5, %ntid.x;
	mov.u32 	%r2, %tid.x;
	mad.lo.s32 	%r3, %r1, %r5, %r2;
	setp.ge.s32 	%p1, %r3, %r4;
	@%p1 bra 	$L__BB5_2;
	mul.wide.s32 	%rd3, %r3, 8;
	add.s64 	%rd4, %rd1, %rd3;
	mov.b32 	%r6, 0;
	mov.b32 	%r7, 99;
	st.global.v2.u32 	[%rd4+256], {%r7, %r6};
$L__BB5_2:
	setp.ne.s32 	%p2, %r1, 0;
	setp.gt.u32 	%p3, %r2, 31;
	or.pred  	%p4, %p2, %p3;
	@%p4 bra 	$L__BB5_4;
	mul.wide.u32 	%rd5, %r2, 8;
	add.s64 	%rd6, %rd1, %rd5;
	mov.b32 	%r9, 0;
	st.global.v2.u32 	[%rd6], {%r9, %r9};
$L__BB5_4:
	ret;

}
	// .globl	_ZN3cub18CUB_300001_SM_10006detail4scan16DeviceScanKernelINS2_10policy_hubIiiijN4cuda3std3__44plusIvEEE10Policy1000EN6thrust24THRUST_300001_SM_1000_NS10device_ptrIiEESF_NS0_13ScanTileStateIiLb1EEES9_NS1_10InputValueIiPiEEjiLb0EiEEvT0_T1_T2_iT3_T4_T5_
.visible .entry _ZN3cub18CUB_300001_SM_10006detail4scan16DeviceScanKernelINS2_10policy_hubIiiijN4cuda3std3__44plusIvEEE10Policy1000EN6thrust24THRUST_300001_SM_1000_NS10device_ptrIiEESF_NS0_13ScanTileStateIiLb1EEES9_NS1_10InputValueIiPiEEjiLb0EiEEvT0_T1_T2_iT3_T4_T5_(
	.param .align 8 .b8 _ZN3cub18CUB_300001_SM_10006detail4scan16DeviceScanKernelINS2_10policy_hubIiiijN4cuda3std3__44plusIvEEE10Policy1000EN6thrust24THRUST_300001_SM_1000_NS10device_ptrIiEESF_NS0_13ScanTileStateIiLb1EEES9_NS1_10InputValueIiPiEEjiLb0EiEEvT0_T1_T2_iT3_T4_T5__param_0[8],
	.param .align 8 .b8 _ZN3cub18CUB_300001_SM_10006detail4scan16DeviceScanKernelINS2_10policy_hubIiiijN4cuda3std3__44plusIvEEE10Policy1000EN6thrust24THRUST_300001_SM_1000_NS10device_ptrIiEESF_NS0_13ScanTileStateIiLb1EEES9_NS1_10InputValueIiPiEEjiLb0EiEEvT0_T1_T2_iT3_T4_T5__param_1[8],
	.param .align 8 .b8 _ZN3cub18CUB_300001_SM_10006detail4scan16DeviceScanKernelINS2_10policy_hubIiiijN4cuda3std3__44plusIvEEE10Policy1000EN6thrust24THRUST_300001_SM_1000_NS10device_ptrIiEESF_NS0_13ScanTileStateIiLb1EEES9_NS1_10InputValueIiPiEEjiLb0EiEEvT0_T1_T2_iT3_T4_T5__param_2[8],
	.param .u32 _ZN3cub18CUB_300001_SM_10006detail4scan16DeviceScanKernelINS2_10policy_hubIiiijN4cuda3std3__44plusIvEEE10Policy1000EN6thrust24THRUST_300001_SM_1000_NS10device_ptrIiEESF_NS0_13ScanTileStateIiLb1EEES9_NS1_10InputValueIiPiEEjiLb0EiEEvT0_T1_T2_iT3_T4_T5__param_3,
	.param .align 1 .b8 _ZN3cub18CUB_300001_SM_10006detail4scan16DeviceScanKernelINS2_10policy_hubIiiijN4cuda3std3__44plusIvEEE10Policy1000EN6thrust24THRUST_300001_SM_1000_NS10device_ptrIiEESF_NS0_13ScanTileStateIiLb1EEES9_NS1_10InputValueIiPiEEjiLb0EiEEvT0_T1_T2_iT3_T4_T5__param_4[1],
	.param .align 8 .b8 _ZN3cub18CUB_300001_SM_10006detail4scan16DeviceScanKernelINS2_10policy_hubIiiijN4cuda3std3__44plusIvEEE10Policy1000EN6thrust24THRUST_300001_SM_1000_NS10device_ptrIiEESF_NS0_13ScanTileStateIiLb1EEES9_NS1_10InputValueIiPiEEjiLb0EiEEvT0_T1_T2_iT3_T4_T5__param_5[16],
	.param .u32 _ZN3cub18CUB_300001_SM_10006detail4scan16DeviceScanKernelINS2_10policy_hubIiiijN4cuda3std3__44plusIvEEE10Policy1000EN6thrust24THRUST_300001_SM_1000_NS10device_ptrIiEESF_NS0_13ScanTileStateIiLb1EEES9_NS1_10InputValueIiPiEEjiLb0EiEEvT0_T1_T2_iT3_T4_T5__param_6
)
.maxntid 384
{
	.reg .pred 	%p<160>;
	.reg .b16 	%rs<3>;
	.reg .b32 	%r<1050>;
	.reg .b64 	%rd<58>;
	// demoted variable
	.shared .align 16 .b8 _ZZN3cub18CUB_300001_SM_10006detail4scan16DeviceScanKernelINS2_10policy_hubIiiijN4cuda3std3__44plusIvEEE10Policy1000EN6thrust24THRUST_300001_SM_1000_NS10device_ptrIiEESF_NS0_13ScanTileStateIiLb1EEES9_NS1_10InputValueIiPiEEjiLb0EiEEvT0_T1_T2_iT3_T4_T5_E12temp_storage[33808];
	ld.param.u32 	%r239, [_ZN3cub18CUB_300001_SM_10006detail4scan16DeviceScanKernelINS2_10policy_hubIiiijN4cuda3std3__44plusIvEEE10Policy1000EN6thrust24THRUST_300001_SM_1000_NS10device_ptrIiEESF_NS0_13ScanTileStateIiLb1EEES9_NS1_10InputValueIiPiEEjiLb0EiEEvT0_T1_T2_iT3_T4_T5__param_5];
	bfe.u32 	%r240, %r239, 0, 8;
	cvt.u16.u32 	%rs1, %r240;
	and.b16  	%rs2, %rs1, 255;
	ld.param.u64 	%rd16, [_ZN3cub18CUB_300001_SM_10006detail4scan16DeviceScanKernelINS2_10policy_hubIiiijN4cuda3std3__44plusIvEEE10Policy1000EN6thrust24THRUST_300001_SM_1000_NS10device_ptrIiEESF_NS0_13ScanTileStateIiLb1EEES9_NS1_10InputValueIiPiEEjiLb0EiEEvT0_T1_T2_iT3_T4_T5__param_2];
	ld.param.u64 	%rd15, [_ZN3cub18CUB_300001_SM_10006detail4scan16DeviceScanKernelINS2_10policy_hubIiiijN4cuda3std3__44plusIvEEE10Policy1000EN6thrust24THRUST_300001_SM_1000_NS10device_ptrIiEESF_NS0_13ScanTileStateIiLb1EEES9_NS1_10InputValueIiPiEEjiLb0EiEEvT0_T1_T2_iT3_T4_T5__param_1];
	ld.param.u64 	%rd14, [_ZN3cub18CUB_300001_SM_10006detail4scan16DeviceScanKernelINS2_10policy_hubIiiijN4cuda3std3__44plusIvEEE10Policy1000EN6thrust24THRUST_300001_SM_1000_NS10device_ptrIiEESF_NS0_13ScanTileStateIiLb1EEES9_NS1_10InputValueIiPiEEjiLb0EiEEvT0_T1_T2_iT3_T4_T5__param_0];
	ld.param.u64 	%rd1, [_ZN3cub18CUB_300001_SM_10006detail4scan16DeviceScanKernelINS2_10policy_hubIiiijN4cuda3std3__44plusIvEEE10Policy1000EN6thrust24THRUST_300001_SM_1000_NS10device_ptrIiEESF_NS0_13ScanTileStateIiLb1EEES9_NS1_10InputValueIiPiEEjiLb0EiEEvT0_T1_T2_iT3_T4_T5__param_5+8];
	ld.param.u32 	%r238, [_ZN3cub18CUB_300001_SM_10006detail4scan16DeviceScanKernelINS2_10policy_hubIiiijN4cuda3std3__44plusIvEEE10Policy1000EN6thrust24THRUST_300001_SM_1000_NS10device_ptrIiEESF_NS0_13ScanTileStateIiLb1EEES9_NS1_10InputValueIiPiEEjiLb0EiEEvT0_T1_T2_iT3_T4_T5__param_6];
	setp.eq.s16 	%p1, %rs2, 0;
	@%p1 bra 	$L__BB6_2;
	cvta.to.global.u64 	%rd17, %rd1;
	ld.global.u32 	%r997, [%rd17];
	bra.uni 	$L__BB6_3;
$L__BB6_2:
	cvt.u32.u64 	%r997, %rd1;
$L__BB6_3:
	ld.param.u32 	%r995, [_ZN3cub18CUB_300001_SM_10006detail4scan16DeviceScanKernelINS2_10policy_hubIiiijN4cuda3std3__44plusIvEEE10Policy1000EN6thrust24THRUST_300001_SM_1000_NS10device_ptrIiEESF_NS0_13ScanTileStateIiLb1EEES9_NS1_10InputValueIiPiEEjiLb0EiEEvT0_T1_T2_iT3_T4_T5__param_3];
	cvta.to.global.u64 	%rd3, %rd14;
	cvta.to.global.u64 	%rd4, %rd15;
	mov.u32 	%r241, %ctaid.x;
	add.s32 	%r998, %r995, %r241;
	mul.lo.s32 	%r5, %r998, 8448;
	sub.s32 	%r6, %r238, %r5;
	setp.lt.u32 	%p2, %r6, 8449;
	@%p2 bra 	$L__BB6_29;
	cvt.u64.u32 	%rd40, %r5;
	mov.u32 	%r7, %tid.x;
	and.b32  	%r640, %r7, 31;
	and.b32  	%r641, %r7, 992;
	mul.lo.s32 	%r642, %r641, 22;
	or.b32  	%r643, %r642, %r640;
	cvt.u64.u32 	%rd41, %r643;
	add.s64 	%rd5, %rd41, %rd40;
	shl.b64 	%rd42, %rd5, 2;
	add.s64 	%rd43, %rd3, %rd42;
	ld.global.u32 	%r644, [%rd43];
	ld.global.u32 	%r645, [%rd43+128];
	ld.global.u32 	%r646, [%rd43+256];
	ld.global.u32 	%r647, [%rd43+384];
	ld.global.u32 	%r648, [%rd43+512];
	ld.global.u32 	%r649, [%rd43+640];
	ld.global.u32 	%r650, [%rd43+768];
	ld.global.u32 	%r651, [%rd43+896];
	ld.global.u32 	%r652, [%rd43+1024];
	ld.global.u32 	%r653, [%rd43+1152];
	ld.global.u32 	%r654, [%rd43+1280];
	ld.global.u32 	%r655, [%rd43+1408];
	ld.global.u32 	%r656, [%rd43+1536];
	ld.global.u32 	%r657, [%rd43+1664];
	ld.global.u32 	%r658, [%rd43+1792];
	ld.global.u32 	%r659, [%rd43+1920];
	ld.global.u32 	%r660, [%rd43+2048];
	ld.global.u32 	%r661, [%rd43+2176];
	ld.global.u32 	%r662, [%rd43+2304];
	ld.global.u32 	%r663, [%rd43+2432];
	ld.global.u32 	%r664, [%rd43+2560];
	ld.global.u32 	%r665, [%rd43+2688];
	// begin inline asm
	mov.u32 %r639, %laneid;
	// end inline asm
	shr.u32 	%r9, %r7, 5;
	mad.lo.s32 	%r666, %r9, 704, %r639;
	shl.b32 	%r667, %r666, 2;
	mov.u32 	%r668, _ZZN3cub18CUB_300001_SM_10006detail4scan16DeviceScanKernelINS2_10policy_hubIiiijN4cuda3std3__44plusIvEEE10Policy1000EN6thrust24THRUST_300001_SM_1000_NS10device_ptrIiEESF_NS0_13ScanTileStateIiLb1EEES9_NS1_10InputValueIiPiEEjiLb0EiEEvT0_T1_T2_iT3_T4_T5_E12temp_storage;
	add.s32 	%r10, %r668, %r667;
	st.shared.u32 	[%r10], %r644;
	st.shared.u32 	[%r10+128], %r645;
	st.shared.u32 	[%r10+256], %r646;
	st.shared.u32 	[%r10+384], %r647;
	st.shared.u32 	[%r10+512], %r648;
	st.shared.u32 	[%r10+640], %r649;
	st.shared.u32 	[%r10+768], %r650;
	st.shared.u32 	[%r10+896], %r651;
	st.shared.u32 	[%r10+1024], %r652;
	st.shared.u32 	[%r10+1152], %r653;
	st.shared.u32 	[%r10+1280], %r654;
	st.shared.u32 	[%r10+1408], %r655;
	st.shared.u32 	[%r10+1536], %r656;
	st.shared.u32 	[%r10+1664], %r657;
	st.shared.u32 	[%r10+1792], %r658;
	st.shared.u32 	[%r10+1920], %r659;
	st.shared.u32 	[%r10+2048], %r660;
	st.shared.u32 	[%r10+2176], %r661;
	st.shared.u32 	[%r10+2304], %r662;
	st.shared.u32 	[%r10+2432], %r663;
	st.shared.u32 	[%r10+2560], %r664;
	st.shared.u32 	[%r10+2688], %r665;
	bar.warp.sync 	-1;
	mad.lo.s32 	%r11, %r639, 84, %r10;
	ld.shared.v2.u32 	{%r12, %r13}, [%r11];
	ld.shared.v2.u32 	{%r14, %r15}, [%r11+8];
	ld.shared.v2.u32 	{%r16, %r17}, [%r11+16];
	ld.shared.v2.u32 	{%r18, %r19}, [%r11+24];
	ld.shared.v2.u32 	{%r20, %r21}, [%r11+32];
	ld.shared.v2.u32 	{%r22, %r23}, [%r11+40];
	ld.shared.v2.u32 	{%r24, %r25}, [%r11+48];
	ld.shared.v2.u32 	{%r26, %r27}, [%r11+56];
	ld.shared.v2.u32 	{%r28, %r29}, [%r11+64];
	ld.shared.v2.u32 	{%r30, %r31}, [%r11+72];
	ld.shared.v2.u32 	{%r32, %r33}, [%r11+80];
	bar.sync 	0;
	setp.ne.s32 	%p104, %r998, 0;
	@%p104 bra 	$L__BB6_9;
	add.s32 	%r890, %r13, %r12;
	add.s32 	%r891, %r14, %r890;
	add.s32 	%r892, %r15, %r891;
	add.s32 	%r893, %r16, %r892;
	add.s32 	%r894, %r17, %r893;
	add.s32 	%r895, %r18, %r894;
	add.s32 	%r896, %r19, %r895;
	add.s32 	%r897, %r20, %r896;
	add.s32 	%r898, %r21, %r897;
	add.s32 	%r899, %r22, %r898;
	add.s32 	%r900, %r23, %r899;
	add.s32 	%r901, %r24, %r900;
	add.s32 	%r902, %r25, %r901;
	add.s32 	%r903, %r26, %r902;
	add.s32 	%r904, %r27, %r903;
	add.s32 	%r905, %r28, %r904;
	add.s32 	%r906, %r29, %r905;
	add.s32 	%r907, %r30, %r906;
	add.s32 	%r908, %r31, %r907;
	add.s32 	%r909, %r32, %r908;
	add.s32 	%r864, %r33, %r909;
	mov.b32 	%r862, 1;
	mov.b32 	%r887, 0;
	mov.b32 	%r889, -1;
	// begin inline asm
	{  .reg .s32 r0;  .reg .pred p;  shfl.sync.up.b32 r0|p, %r864, %r862, %r887, %r889;  @p add.s32 r0, r0, %r864;  mov.s32 %r860, r0;}
	// end inline asm
	mov.b32 	%r868, 2;
	// begin inline asm
	{  .reg .s32 r0;  .reg .pred p;  shfl.sync.up.b32 r0|p, %r860, %r868, %r887, %r889;  @p add.s32 r0, r0, %r860;  mov.s32 %r866, r0;}
	// end inline asm
	mov.b32 	%r874, 4;
	// begin inline asm
	{  .reg .s32 r0;  .reg .pred p;  shfl.sync.up.b32 r0|p, %r866, %r874, %r887, %r889;  @p add.s32 r0, r0, %r866;  mov.s32 %r872, r0;}
	// end inline asm
	mov.b32 	%r880, 8;
	// begin inline asm
	{  .reg .s32 r0;  .reg .pred p;  shfl.sync.up.b32 r0|p, %r872, %r880, %r887, %r889;  @p add.s32 r0, r0, %r872;  mov.s32 %r878, r0;}
	// end inline asm
	mov.b32 	%r886, 16;
	// begin inline asm
	{  .reg .s32 r0;  .reg .pred p;  shfl.sync.up.b32 r0|p, %r878, %r886, %r887, %r889;  @p add.s32 r0, r0, %r878;  mov.s32 %r884, r0;}
	// end inline asm
	setp.ne.s32 	%p146, %r639, 31;
	@%p146 bra 	$L__BB6_7;
	shl.b32 	%r910, %r9, 2;
	add.s32 	%r912, %r668, %r910;
	st.shared.u32 	[%r912+16], %r884;
$L__BB6_7:
	bar.sync 	0;
	ld.shared.v4.u32 	{%r913, %r914, %r915, %r916}, [_ZZN3cub18CUB_300001_SM_10006detail4scan16DeviceScanKernelINS2_10policy_hubIiiijN4cuda3std3__44plusIvEEE10Policy1000EN6thrust24THRUST_300001_SM_1000_NS10device_ptrIiEESF_NS0_13ScanTileStateIiLb1EEES9_NS1_10InputValueIiPiEEjiLb0EiEEvT0_T1_T2_iT3_T4_T5_E12temp_storage+16];
	add.s32 	%r917, %r914, %r913;
	setp.eq.s32 	%p147, %r9, 2;
	selp.b32 	%r918, %r917, %r913, %p147;
	add.s32 	%r919, %r917, %r915;
	setp.eq.s32 	%p148, %r9, 3;
	selp.b32 	%r920, %r919, %r918, %p148;
	add.s32 	%r921, %r919, %r916;
	setp.eq.s32 	%p149, %r9, 4;
	selp.b32 	%r922, %r921, %r920, %p149;
	ld.shared.v4.u32 	{%r923, %r924, %r925, %r926}, [_ZZN3cub18CUB_300001_SM_10006detail4scan16DeviceScanKernelINS2_10policy_hubIiiijN4cuda3std3__44plusIvEEE10Policy1000EN6thrust24THRUST_300001_SM_1000_NS10device_ptrIiEESF_NS0_13ScanTileStateIiLb1EEES9_NS1_10InputValueIiPiEEjiLb0EiEEvT0_T1_T2_iT3_T4_T5_E12temp_storage+32];
	add.s32 	%r927, %r921, %r923;
	setp.eq.s32 	%p150, %r9, 5;
	selp.b32 	%r928, %r927, %r922, %p150;
	add.s32 	%r929, %r927, %r924;
	setp.eq.s32 	%p151, %r9, 6;
	selp.b32 	%r930, %r929, %r928, %p151;
	add.s32 	%r931, %r929, %r925;
	setp.eq.s32 	%p152, %r9, 7;
	selp.b32 	%r932, %r931, %r930, %p152;
	add.s32 	%r933, %r931, %r926;
	setp.eq.s32 	%p153, %r9, 8;
	selp.b32 	%r934, %r933, %r932, %p153;
	ld.shared.v4.u32 	{%r935, %r936, %r937, %r938}, [_ZZN3cub18CUB_300001_SM_10006detail4scan16DeviceScanKernelINS2_10policy_hubIiiijN4cuda3std3__44plusIvEEE10Policy1000EN6thrust24THRUST_300001_SM_1000_NS10device_ptrIiEESF_NS0_13ScanTileStateIiLb1EEES9_NS1_10InputValueIiPiEEjiLb0EiEEvT0_T1_T2_iT3_T4_T5_E12temp_storage+48];
	add.s32 	%r939, %r933, %r935;
	setp.eq.s32 	%p154, %r9, 9;
	selp.b32 	%r940, %r939, %r934, %p154;
	add.s32 	%r941, %r939, %r936;
	setp.eq.s32 	%p155, %r9, 10;
	selp.b32 	%r942, %r941, %r940, %p155;
	add.s32 	%r943, %r941, %r937;
	setp.eq.s32 	%p156, %r9, 11;
	selp.b32 	%r944, %r943, %r942, %p156;
	setp.lt.u32 	%p157, %r7, 32;
	selp.b32 	%r945, 0, %r944, %p157;
	setp.eq.s32 	%p158, %r639, 0;
	sub.s32 	%r946, %r884, %r864;
	selp.b32 	%r947, 0, %r946, %p158;
	add.s32 	%r948, %r947, %r997;
	add.s32 	%r1012, %r948, %r945;
	add.s32 	%r949, %r938, %r997;
	add.s32 	%r37, %r949, %r943;
	setp.ne.s32 	%p159, %r7, 0;
	@%p159 bra 	$L__BB6_28;
	add.s64 	%rd55, %rd16, 256;
	mov.b32 	%r950, 101;
	// begin inline asm
	st.relaxed.gpu.v2.u32 [%rd55], {%r950, %r37};
	// end inline asm
	bra.uni 	$L__BB6_28;
$L__BB6_9:
	add.s32 	%r699, %r13, %r12;
	add.s32 	%r700, %r14, %r699;
	add.s32 	%r701, %r15, %r700;
	add.s32 	%r702, %r16, %r701;
	add.s32 	%r703, %r17, %r702;
	add.s32 	%r704, %r18, %r703;
	add.s32 	%r705, %r19, %r704;
	add.s32 	%r706, %r20, %r705;
	add.s32 	%r707, %r21, %r706;
	add.s32 	%r708, %r22, %r707;
	add.s32 	%r709, %r23, %r708;
	add.s32 	%r710, %r24, %r709;
	add.s32 	%r711, %r25, %r710;
	add.s32 	%r712, %r26, %r711;
	add.s32 	%r713, %r27, %r712;
	add.s32 	%r714, %r28, %r713;
	add.s32 	%r715, %r29, %r714;
	add.s32 	%r716, %r30, %r715;
	add.s32 	%r717, %r31, %r716;
	add.s32 	%r718, %r32, %r717;
	add.s32 	%r673, %r33, %r718;
	mov.b32 	%r671, 1;
	mov.b32 	%r696, 0;
	mov.b32 	%r698, -1;
	// begin inline asm
	{  .reg .s32 r0;  .reg .pred p;  shfl.sync.up.b32 r0|p, %r673, %r671, %r696, %r698;  @p add.s32 r0, r0, %r673;  mov.s32 %r669, r0;}
	// end inline asm
	mov.b32 	%r677, 2;
	// begin inline asm
	{  .reg .s32 r0;  .reg .pred p;  shfl.sync.up.b32 r0|p, %r669, %r677, %r696, %r698;  @p add.s32 r0, r0, %r669;  mov.s32 %r675, r0;}
	// end inline asm
	mov.b32 	%r683, 4;
	// begin inline asm
	{  .reg .s32 r0;  .reg .pred p;  shfl.sync.up.b32 r0|p, %r675, %r683, %r696, %r698;  @p add.s32 r0, r0, %r675;  mov.s32 %r681, r0;}
	// end inline asm
	mov.b32 	%r689, 8;
	// begin inline asm
	{  .reg .s32 r0;  .reg .pred p;  shfl.sync.up.b32 r0|p, %r681, %r689, %r696, %r698;  @p add.s32 r0, r0, %r681;  mov.s32 %r687, r0;}
	// end inline asm
	mov.b32 	%r695, 16;
	// begin inline asm
	{  .reg .s32 r0;  .reg .pred p;  shfl.sync.up.b32 r0|p, %r687, %r695, %r696, %r698;  @p add.s32 r0, r0, %r687;  mov.s32 %r693, r0;}
	// end inline asm
	setp.ne.s32 	%p105, %r639, 31;
	@%p105 bra 	$L__BB6_11;
	shl.b32 	%r719, %r9, 2;
	add.s32 	%r721, %r668, %r719;
	st.shared.u32 	[%r721+16], %r693;
$L__BB6_11:
	sub.s32 	%r722, %r693, %r673;
	bar.sync 	0;
	ld.shared.v4.u32 	{%r723, %r724, %r725, %r726}, [_ZZN3cub18CUB_300001_SM_10006detail4scan16DeviceScanKernelINS2_10policy_hubIiiijN4cuda3std3__44plusIvEEE10Policy1000EN6thrust24THRUST_300001_SM_1000_NS10device_ptrIiEESF_NS0_13ScanTileStateIiLb1EEES9_NS1_10InputValueIiPiEEjiLb0EiEEvT0_T1_T2_iT3_T4_T5_E12temp_storage+16];
	add.s32 	%r727, %r724, %r723;
	setp.eq.s32 	%p106, %r9, 2;
	selp.b32 	%r728, %r727, %r723, %p106;
	add.s32 	%r729, %r727, %r725;
	setp.eq.s32 	%p107, %r9, 3;
	selp.b32 	%r730, %r729, %r728, %p107;
	add.s32 	%r731, %r729, %r726;
	setp.eq.s32 	%p108, %r9, 4;
	selp.b32 	%r732, %r731, %r730, %p108;
	ld.shared.v4.u32 	{%r733, %r734, %r735, %r736}, [_ZZN3cub18CUB_300001_SM_10006detail4scan16DeviceScanKernelINS2_10policy_hubIiiijN4cuda3std3__44plusIvEEE10Policy1000EN6thrust24THRUST_300001_SM_1000_NS10device_ptrIiEESF_NS0_13ScanTileStateIiLb1EEES9_NS1_10InputValueIiPiEEjiLb0EiEEvT0_T1_T2_iT3_T4_T5_E12temp_storage+32];
	add.s32 	%r737, %r731, %r733;
	setp.eq.s32 	%p109, %r9, 5;
	selp.b32 	%r738, %r737, %r732, %p109;
	add.s32 	%r739, %r737, %r734;
	setp.eq.s32 	%p110, %r9, 6;
	selp.b32 	%r740, %r739, %r738, %p110;
	add.s32 	%r741, %r739, %r735;
	setp.eq.s32 	%p111, %r9, 7;
	selp.b32 	%r742, %r741, %r740, %p111;
	add.s32 	%r743, %r741, %r736;
	setp.eq.s32 	%p112, %r9, 8;
	selp.b32 	%r744, %r743, %r742, %p112;
	ld.shared.v4.u32 	{%r745, %r746, %r747, %r748}, [_ZZN3cub18CUB_300001_SM_10006detail4scan16DeviceScanKernelINS2_10policy_hubIiiijN4cuda3std3__44plusIvEEE10Policy1000EN6thrust24THRUST_300001_SM_1000_NS10device_ptrIiEESF_NS0_13ScanTileStateIiLb1EEES9_NS1_10InputValueIiPiEEjiLb0EiEEvT0_T1_T2_iT3_T4_T5_E12temp_storage+48];
	add.s32 	%r749, %r743, %r745;
	setp.eq.s32 	%p113, %r9, 9;
	selp.b32 	%r750, %r749, %r744, %p113;
	add.s32 	%r751, %r749, %r746;
	setp.eq.s32 	%p114, %r9, 10;
	selp.b32 	%r752, %r751, %r750, %p114;
	add.s32 	%r753, %r751, %r747;
	setp.eq.s32 	%p115, %r9, 11;
	selp.b32 	%r754, %r753, %r752, %p115;
	add.s32 	%r40, %r753, %r748;
	setp.gt.u32 	%p116, %r7, 31;
	setp.lt.u32 	%p117, %r7, 32;
	setp.eq.s32 	%p118, %r639, 0;
	selp.b32 	%r755, 0, %r722, %p118;
	add.s32 	%r1011, %r754, %r755;
	selp.b32 	%r42, %r722, %r1011, %p117;
	@%p116 bra 	$L__BB6_27;
	setp.ne.s32 	%p119, %r7, 0;
	mul.wide.s32 	%rd44, %r998, 8;
	add.s64 	%rd6, %rd16, %rd44;
	@%p119 bra 	$L__BB6_14;
	st.shared.u32 	[_ZZN3cub18CUB_300001_SM_10006detail4scan16DeviceScanKernelINS2_10policy_hubIiiijN4cuda3std3__44plusIvEEE10Policy1000EN6thrust24THRUST_300001_SM_1000_NS10device_ptrIiEESF_NS0_13ScanTileStateIiLb1EEES9_NS1_10InputValueIiPiEEjiLb0EiEEvT0_T1_T2_iT3_T4_T5_E12temp_storage+12], %r40;
	add.s64 	%rd45, %rd6, 256;
	mov.b32 	%r756, 100;
	// begin inline asm
	st.relaxed.gpu.v2.u32 [%rd45], {%r756, %r40};
	// end inline asm
$L__BB6_14:
	not.b32 	%r762, %r7;
	add.s32 	%r1006, %r998, %r762;
	mov.b32 	%r758, 830;
	// begin inline asm
	nanosleep.u32 %r758;
	// end inline asm
	mul.wide.s32 	%rd47, %r1006, 8;
	add.s64 	%rd48, %rd16, %rd47;
	add.s64 	%rd46, %rd48, 256;
	// begin inline asm
	ld.relaxed.gpu.v2.u32 {%r1008, %r1000}, [%rd46];
	// end inline asm
	mov.b32 	%r1001, 952;
$L__BB6_15:
	setp.eq.s32 	%p120, %r1008, 99;
	mov.b32 	%r763, -1;
	vote.sync.any.pred 	%p121, %p120, %r763;
	not.pred 	%p122, %p121;
	@%p122 bra 	$L__BB6_17;
	mul.lo.s32 	%r858, %r998, 16807;
	and.b32  	%r998, %r858, 2147483647;
	add.s32 	%r859, %r1001, 1;
	rem.u32 	%r855, %r998, %r859;
	// begin inline asm
	nanosleep.u32 %r855;
	// end inline asm
	shr.u32 	%r1001, %r1001, 1;
	// begin inline asm
	ld.relaxed.gpu.v2.u32 {%r1008, %r1000}, [%rd46];
	// end inline asm
	bra.uni 	$L__BB6_15;
$L__BB6_17:
	setp.eq.s32 	%p123, %r1008, 101;
	mov.b32 	%r790, -1;
	vote.sync.ballot.b32 	%r792, %p123, %r790;
	// begin inline asm
	mov.u32 %r765, %lanemask_ge;
	// end inline asm
	and.b32  	%r793, %r792, %r765;
	or.b32  	%r794, %r793, -2147483648;
	add.s32 	%r795, %r794, -1;
	not.b32 	%r796, %r794;
	and.b32  	%r797, %r796, %r795;
	popc.b32 	%r769, %r797;
	mov.b32 	%r768, 1;
	// begin inline asm
	shfl.sync.down.b32 %r766, %r1000, %r768, %r769, %r790;
	// end inline asm
	setp.lt.s32 	%p125, %r639, %r769;
	selp.b32 	%r798, %r766, 0, %p125;
	add.s32 	%r772, %r798, %r1000;
	mov.b32 	%r773, 2;
	// begin inline asm
	shfl.sync.down.b32 %r771, %r772, %r773, %r769, %r790;
	// end inline asm
	add.s32 	%r57, %r639, 2;
	setp.gt.s32 	%p126, %r57, %r769;
	selp.b32 	%r799, 0, %r771, %p126;
	add.s32 	%r777, %r772, %r799;
	mov.b32 	%r778, 4;
	// begin inline asm
	shfl.sync.down.b32 %r776, %r777, %r778, %r769, %r790;
	// end inline asm
	add.s32 	%r58, %r639, 4;
	setp.gt.s32 	%p127, %r58, %r769;
	selp.b32 	%r800, 0, %r776, %p127;
	add.s32 	%r782, %r777, %r800;
	mov.b32 	%r783, 8;
	// begin inline asm
	shfl.sync.down.b32 %r781, %r782, %r783, %r769, %r790;
	// end inline asm
	add.s32 	%r59, %r639, 8;
	setp.gt.s32 	%p128, %r59, %r769;
	selp.b32 	%r801, 0, %r781, %p128;
	add.s32 	%r787, %r782, %r801;
	mov.b32 	%r788, 16;
	// begin inline asm
	shfl.sync.down.b32 %r786, %r787, %r788, %r769, %r790;
	// end inline asm
	add.s32 	%r60, %r639, 16;
	setp.gt.s32 	%p129, %r60, %r769;
	selp.b32 	%r802, 0, %r786, %p129;
	add.s32 	%r1005, %r787, %r802;
	add.s64 	%rd8, %rd16, 256;
	mov.b32 	%r1002, 952;
$L__BB6_18:
	setp.ne.s32 	%p130, %r1008, 101;
	mov.b32 	%r803, -1;
	vote.sync.all.pred 	%p131, %p130, %r803;
	not.pred 	%p132, %p131;
	@%p132 bra 	$L__BB6_23;
	shr.u32 	%r1002, %r1002, 1;
	mul.wide.s32 	%rd51, %r1006, 8;
	add.s64 	%rd52, %rd8, %rd51;
	add.s64 	%rd50, %rd52, -256;
	// begin inline asm
	ld.relaxed.gpu.v2.u32 {%r1008, %r1009}, [%rd50];
	// end inline asm
	mov.u32 	%r1010, %r1002;
$L__BB6_20:
	setp.eq.s32 	%p136, %r1008, 99;
	mov.b32 	%r811, -1;
	vote.sync.any.pred 	%p137, %p136, %r811;
	not.pred 	%p138, %p137;
	@%p138 bra 	$L__BB6_22;
	mul.lo.s32 	%r853, %r998, 16807;
	and.b32  	%r998, %r853, 2147483647;
	add.s32 	%r854, %r1010, 1;
	rem.u32 	%r850, %r998, %r854;
	// begin inline asm
	nanosleep.u32 %r850;
	// end inline asm
	shr.u32 	%r1010, %r1010, 1;
	// begin inline asm
	ld.relaxed.gpu.v2.u32 {%r1008, %r1009}, [%rd50];
	// end inline asm
	bra.uni 	$L__BB6_20;
$L__BB6_22:
	setp.eq.s32 	%p139, %r1008, 101;
	mov.b32 	%r837, -1;
	vote.sync.ballot.b32 	%r838, %p139, %r837;
	and.b32  	%r839, %r838, %r765;
	or.b32  	%r840, %r839, -2147483648;
	add.s32 	%r841, %r840, -1;
	not.b32 	%r842, %r840;
	and.b32  	%r843, %r842, %r841;
	popc.b32 	%r816, %r843;
	mov.b32 	%r815, 1;
	// begin inline asm
	shfl.sync.down.b32 %r813, %r1009, %r815, %r816, %r837;
	// end inline asm
	setp.lt.s32 	%p141, %r639, %r816;
	selp.b32 	%r844, %r813, 0, %p141;
	add.s32 	%r819, %r844, %r1009;
	mov.b32 	%r820, 2;
	// begin inline asm
	shfl.sync.down.b32 %r818, %r819, %r820, %r816, %r837;
	// end inline asm
	setp.gt.s32 	%p142, %r57, %r816;
	selp.b32 	%r845, 0, %r818, %p142;
	add.s32 	%r824, %r819, %r845;
	mov.b32 	%r825, 4;
	// begin inline asm
	shfl.sync.down.b32 %r823, %r824, %r825, %r816, %r837;
	// end inline asm
	setp.gt.s32 	%p143, %r58, %r816;
	selp.b32 	%r846, 0, %r823, %p143;
	add.s32 	%r829, %r824, %r846;
	mov.b32 	%r830, 8;
	// begin inline asm
	shfl.sync.down.b32 %r828, %r829, %r830, %r816, %r837;
	// end inline asm
	setp.gt.s32 	%p144, %r59, %r816;
	selp.b32 	%r847, 0, %r828, %p144;
	add.s32 	%r834, %r829, %r847;
	mov.b32 	%r835, 16;
	// begin inline asm
	shfl.sync.down.b32 %r833, %r834, %r835, %r816, %r837;
	// end inline asm
	setp.gt.s32 	%p145, %r60, %r816;
	selp.b32 	%r848, 0, %r833, %p145;
	add.s32 	%r849, %r848, %r1005;
	add.s32 	%r1005, %r849, %r834;
	add.s32 	%r1006, %r1006, -32;
	bra.uni 	$L__BB6_18;
$L__BB6_23:
	@%p119 bra 	$L__BB6_25;
	add.s32 	%r806, %r1005, %r40;
	add.s64 	%rd49, %rd6, 256;
	mov.b32 	%r805, 101;
	// begin inline asm
	st.relaxed.gpu.v2.u32 [%rd49], {%r805, %r806};
	// end inline asm
	st.shared.u32 	[_ZZN3cub18CUB_300001_SM_10006detail4scan16DeviceScanKernelINS2_10policy_hubIiiijN4cuda3std3__44plusIvEEE10Policy1000EN6thrust24THRUST_300001_SM_1000_NS10device_ptrIiEESF_NS0_13ScanTileStateIiLb1EEES9_NS1_10InputValueIiPiEEjiLb0EiEEvT0_T1_T2_iT3_T4_T5_E12temp_storage+4], %r1005;
	st.shared.u32 	[_ZZN3cub18CUB_300001_SM_10006detail4scan16DeviceScanKernelINS2_10policy_hubIiiijN4cuda3std3__44plusIvEEE10Policy1000EN6thrust24THRUST_300001_SM_1000_NS10device_ptrIiEESF_NS0_13ScanTileStateIiLb1EEES9_NS1_10InputValueIiPiEEjiLb0EiEEvT0_T1_T2_iT3_T4_T5_E12temp_storage+8], %r806;
$L__BB6_25:
	setp.ne.s32 	%p134, %r639, 0;
	mov.u32 	%r1011, %r42;
	@%p134 bra 	$L__BB6_27;
	st.shared.u32 	[_ZZN3cub18CUB_300001_SM_10006detail4scan16DeviceScanKernelINS2_10policy_hubIiiijN4cuda3std3__44plusIvEEE10Policy1000EN6thrust24THRUST_300001_SM_1000_NS10device_ptrIiEESF_NS0_13ScanTileStateIiLb1EEES9_NS1_10InputValueIiPiEEjiLb0EiEEvT0_T1_T2_iT3_T4_T5_E12temp_storage+76], %r1005;
	mov.u32 	%r1011, %r1005;
$L__BB6_27:
	bar.sync 	0;
	setp.eq.s32 	%p135, %r7, 0;
	ld.shared.u32 	%r807, [_ZZN3cub18CUB_300001_SM_10006detail4scan16DeviceScanKernelINS2_10policy_hubIiiijN4cuda3std3__44plusIvEEE10Policy1000EN6thrust24THRUST_300001_SM_1000_NS10device_ptrIiEESF_NS0_13ScanTileStateIiLb1EEES9_NS1_10InputValueIiPiEEjiLb0EiEEvT0_T1_T2_iT3_T4_T5_E12temp_storage+76];
	selp.b32 	%r808, 0, %r807, %p135;
	add.s32 	%r1012, %r808, %r1011;
$L__BB6_28:
	add.s32 	%r952, %r1012, %r12;
	add.s32 	%r953, %r13, %r952;
	add.s32 	%r954, %r14, %r953;
	add.s32 	%r955, %r15, %r954;
	add.s32 	%r956, %r16, %r955;
	add.s32 	%r957, %r17, %r956;
	add.s32 	%r958, %r18, %r957;
	add.s32 	%r959, %r19, %r958;
	add.s32 	%r960, %r20, %r959;
	add.s32 	%r961, %r21, %r960;
	add.s32 	%r962, %r22, %r961;
	add.s32 	%r963, %r23, %r962;
	add.s32 	%r964, %r24, %r963;
	add.s32 	%r965, %r25, %r964;
	add.s32 	%r966, %r26, %r965;
	add.s32 	%r967, %r27, %r966;
	add.s32 	%r968, %r28, %r967;
	add.s32 	%r969, %r29, %r968;
	add.s32 	%r970, %r30, %r969;
	add.s32 	%r971, %r31, %r970;
	add.s32 	%r972, %r32, %r971;
	bar.sync 	0;
	st.shared.v2.u32 	[%r11], {%r1012, %r952};
	st.shared.v2.u32 	[%r11+8], {%r953, %r954};
	st.shared.v2.u32 	[%r11+16], {%r955, %r956};
	st.shared.v2.u32 	[%r11+24], {%r957, %r958};
	st.shared.v2.u32 	[%r11+32], {%r959, %r960};
	st.shared.v2.u32 	[%r11+40], {%r961, %r962};
	st.shared.v2.u32 	[%r11+48], {%r963, %r964};
	st.shared.v2.u32 	[%r11+56], {%r965, %r966};
	st.shared.v2.u32 	[%r11+64], {%r967, %r968};
	st.shared.v2.u32 	[%r11+72], {%r969, %r970};
	st.shared.v2.u32 	[%r11+80], {%r971, %r972};
	bar.warp.sync 	-1;
	ld.shared.u32 	%r973, [%r10];
	ld.shared.u32 	%r974, [%r10+128];
	ld.shared.u32 	%r975, [%r10+256];
	ld.shared.u32 	%r976, [%r10+384];
	ld.shared.u32 	%r977, [%r10+512];
	ld.shared.u32 	%r978, [%r10+640];
	ld.shared.u32 	%r979, [%r10+768];
	ld.shared.u32 	%r980, [%r10+896];
	ld.shared.u32 	%r981, [%r10+1024];
	ld.shared.u32 	%r982, [%r10+1152];
	ld.shared.u32 	%r983, [%r10+1280];
	ld.shared.u32 	%r984, [%r10+1408];
	ld.shared.u32 	%r985, [%r10+1536];
	ld.shared.u32 	%r986, [%r10+1664];
	ld.shared.u32 	%r987, [%r10+1792];
	ld.shared.u32 	%r988, [%r10+1920];
	ld.shared.u32 	%r989, [%r10+2048];
	ld.shared.u32 	%r990, [%r10+2176];
	ld.shared.u32 	%r991, [%r10+2304];
	ld.shared.u32 	%r992, [%r10+2432];
	ld.shared.u32 	%r993, [%r10+2560];
	ld.shared.u32 	%r994, [%r10+2688];
	add.s64 	%rd57, %rd4, %rd42;
	st.global.u32 	[%rd57], %r973;
	st.global.u32 	[%rd57+128], %r974;
	st.global.u32 	[%rd57+256], %r975;
	st.global.u32 	[%rd57+384], %r976;
	st.global.u32 	[%rd57+512], %r977;
	st.global.u32 	[%rd57+640], %r978;
	st.global.u32 	[%rd57+768], %r979;
	st.global.u32 	[%rd57+896], %r980;
	st.global.u32 	[%rd57+1024], %r981;
	st.global.u32 	[%rd57+1152], %r982;
	st.global.u32 	[%rd57+1280], %r983;
	st.global.u32 	[%rd57+1408], %r984;
	st.global.u32 	[%rd57+1536], %r985;
	st.global.u32 	[%rd57+1664], %r986;
	st.global.u32 	[%rd57+1792], %r987;
	st.global.u32 	[%rd57+1920], %r988;
	st.global.u32 	[%rd57+2048], %r989;
	st.global.u32 	[%rd57+2176], %r990;
	st.global.u32 	[%rd57+2304], %r991;
	st.global.u32 	[%rd57+2432], %r992;
	st.global.u32 	[%rd57+2560], %r993;
	st.global.u32 	[%rd57+2688], %r994;
	bra.uni 	$L__BB6_143;
$L__BB6_29:
	setp.eq.s32 	%p3, %r6, 0;
	@%p3 bra 	$L__BB6_143;
	mul.wide.u32 	%rd18, %r5, 4;
	add.s64 	%rd19, %rd3, %rd18;
	mov.u32 	%r85, %tid.x;
	ld.global.u32 	%r1034, [%rd19];
	and.b32  	%r242, %r85, 31;
	and.b32  	%r243, %r85, 992;
	mul.lo.s32 	%r244, %r243, 22;
	or.b32  	%r87, %r244, %r242;
	setp.ge.u32 	%p4, %r87, %r6;
	shl.b32 	%r245, %r87, 2;
	cvt.u64.u32 	%rd20, %r245;
	add.s64 	%rd10, %rd19, %rd20;
	mov.u32 	%r1013, %r1034;
	@%p4 bra 	$L__BB6_32;
	ld.global.u32 	%r1013, [%rd10];
$L__BB6_32:
	add.s32 	%r90, %r87, 32;
	setp.ge.u32 	%p5, %r90, %r6;
	mov.u32 	%r1014, %r1034;
	@%p5 bra 	$L__BB6_34;
	ld.global.u32 	%r1014, [%rd10+128];
$L__BB6_34:
	add.s32 	%r93, %r87, 64;
	setp.ge.u32 	%p6, %r93, %r6;
	mov.u32 	%r1015, %r1034;
	@%p6 bra 	$L__BB6_36;
	ld.global.u32 	%r1015, [%rd10+256];
$L__BB6_36:
	add.s32 	%r96, %r87, 96;
	setp.ge.u32 	%p7, %r96, %r6;
	mov.u32 	%r1016, %r1034;
	@%p7 bra 	$L__BB6_38;
	ld.global.u32 	%r1016, [%rd10+384];
$L__BB6_38:
	add.s32 	%r246, %r87, 128;
	setp.ge.u32 	%p8, %r246, %r6;
	mov.u32 	%r1017, %r1034;
	@%p8 bra 	$L__BB6_40;
	ld.global.u32 	%r1017, [%rd10+512];
$L__BB6_40:
	add.s32 	%r247, %r87, 160;
	setp.ge.u32 	%p9, %r247, %r6;
	mov.u32 	%r1018, %r1034;
	@%p9 bra 	$L__BB6_42;
	ld.global.u32 	%r1018, [%rd10+640];
$L__BB6_42:
	add.s32 	%r248, %r87, 192;
	setp.ge.u32 	%p10, %r248, %r6;
	mov.u32 	%r1019, %r1034;
	@%p10 bra 	$L__BB6_44;
	ld.global.u32 	%r1019, [%rd10+768];
$L__BB6_44:
	add.s32 	%r249, %r87, 224;
	setp.ge.u32 	%p11, %r249, %r6;
	mov.u32 	%r1020, %r1034;
	@%p11 bra 	$L__BB6_46;
	ld.global.u32 	%r1020, [%rd10+896];
$L__BB6_46:
	add.s32 	%r250, %r87, 256;
	setp.ge.u32 	%p12, %r250, %r6;
	mov.u32 	%r1021, %r1034;
	@%p12 bra 	$L__BB6_48;
	ld.global.u32 	%r1021, [%rd10+1024];
$L__BB6_48:
	add.s32 	%r251, %r87, 288;
	setp.ge.u32 	%p13, %r251, %r6;
	mov.u32 	%r1022, %r1034;
	@%p13 bra 	$L__BB6_50;
	ld.global.u32 	%r1022, [%rd10+1152];
$L__BB6_50:
	add.s32 	%r111, %r87, 320;
	setp.ge.u32 	%p14, %r111, %r6;
	mov.u32 	%r1023, %r1034;
	@%p14 bra 	$L__BB6_52;
	ld.global.u32 	%r1023, [%rd10+1280];
$L__BB6_52:
	add.s32 	%r114, %r87, 352;
	setp.ge.u32 	%p15, %r114, %r6;
	mov.u32 	%r1024, %r1034;
	@%p15 bra 	$L__BB6_54;
	ld.global.u32 	%r1024, [%rd10+1408];
$L__BB6_54:
	add.s32 	%r117, %r87, 384;
	setp.ge.u32 	%p16, %r117, %r6;
	mov.u32 	%r1025, %r1034;
	@%p16 bra 	$L__BB6_56;
	ld.global.u32 	%r1025, [%rd10+1536];
$L__BB6_56:
	add.s32 	%r120, %r87, 416;
	setp.ge.u32 	%p17, %r120, %r6;
	mov.u32 	%r1026, %r1034;
	@%p17 bra 	$L__BB6_58;
	ld.global.u32 	%r1026, [%rd10+1664];
$L__BB6_58:
	add.s32 	%r252, %r87, 448;
	setp.ge.u32 	%p18, %r252, %r6;
	mov.u32 	%r1027, %r1034;
	@%p18 bra 	$L__BB6_60;
	ld.global.u32 	%r1027, [%rd10+1792];
$L__BB6_60:
	add.s32 	%r253, %r87, 480;
	setp.ge.u32 	%p19, %r253, %r6;
	mov.u32 	%r1028, %r1034;
	@%p19 bra 	$L__BB6_62;
	ld.global.u32 	%r1028, [%rd10+1920];
$L__BB6_62:
	add.s32 	%r254, %r87, 512;
	setp.ge.u32 	%p20, %r254, %r6;
	mov.u32 	%r1029, %r1034;
	@%p20 bra 	$L__BB6_64;
	ld.global.u32 	%r1029, [%rd10+2048];
$L__BB6_64:
	add.s32 	%r129, %r87, 544;
	setp.ge.u32 	%p21, %r129, %r6;
	mov.u32 	%r1030, %r1034;
	@%p21 bra 	$L__BB6_66;
	ld.global.u32 	%r1030, [%rd10+2176];
$L__BB6_66:
	add.s32 	%r132, %r87, 576;
	setp.ge.u32 	%p22, %r132, %r6;
	mov.u32 	%r1031, %r1034;
	@%p22 bra 	$L__BB6_68;
	ld.global.u32 	%r1031, [%rd10+2304];
$L__BB6_68:
	add.s32 	%r255, %r87, 608;
	setp.ge.u32 	%p23, %r255, %r6;
	mov.u32 	%r1032, %r1034;
	@%p23 bra 	$L__BB6_70;
	ld.global.u32 	%r1032, [%rd10+2432];
$L__BB6_70:
	add.s32 	%r256, %r87, 640;
	setp.ge.u32 	%p24, %r256, %r6;
	mov.u32 	%r1033, %r1034;
	@%p24 bra 	$L__BB6_72;
	ld.global.u32 	%r1033, [%rd10+2560];
$L__BB6_72:
	add.s32 	%r139, %r87, 672;
	setp.ge.u32 	%p25, %r139, %r6;
	@%p25 bra 	$L__BB6_74;
	ld.global.u32 	%r1034, [%rd10+2688];
$L__BB6_74:
	// begin inline asm
	mov.u32 %r257, %laneid;
	// end inline asm
	shr.u32 	%r143, %r85, 5;
	mad.lo.s32 	%r258, %r143, 704, %r257;
	shl.b32 	%r259, %r258, 2;
	mov.u32 	%r260, _ZZN3cub18CUB_300001_SM_10006detail4scan16DeviceScanKernelINS2_10policy_hubIiiijN4cuda3std3__44plusIvEEE10Policy1000EN6thrust24THRUST_300001_SM_1000_NS10device_ptrIiEESF_NS0_13ScanTileStateIiLb1EEES9_NS1_10InputValueIiPiEEjiLb0EiEEvT0_T1_T2_iT3_T4_T5_E12temp_storage;
	add.s32 	%r144, %r260, %r259;
	st.shared.u32 	[%r144], %r1013;
	st.shared.u32 	[%r144+128], %r1014;
	st.shared.u32 	[%r144+256], %r1015;
	st.shared.u32 	[%r144+384], %r1016;
	st.shared.u32 	[%r144+512], %r1017;
	st.shared.u32 	[%r144+640], %r1018;
	st.shared.u32 	[%r144+768], %r1019;
	st.shared.u32 	[%r144+896], %r1020;
	st.shared.u32 	[%r144+1024], %r1021;
	st.shared.u32 	[%r144+1152], %r1022;
	st.shared.u32 	[%r144+1280], %r1023;
	st.shared.u32 	[%r144+1408], %r1024;
	st.shared.u32 	[%r144+1536], %r1025;
	st.shared.u32 	[%r144+1664], %r1026;
	st.shared.u32 	[%r144+1792], %r1027;
	st.shared.u32 	[%r144+1920], %r1028;
	st.shared.u32 	[%r144+2048], %r1029;
	st.shared.u32 	[%r144+2176], %r1030;
	st.shared.u32 	[%r144+2304], %r1031;
	st.shared.u32 	[%r144+2432], %r1032;
	st.shared.u32 	[%r144+2560], %r1033;
	st.shared.u32 	[%r144+2688], %r1034;
	bar.warp.sync 	-1;
	mad.lo.s32 	%r145, %r257, 84, %r144;
	ld.shared.v2.u32 	{%r146, %r147}, [%r145];
	ld.shared.v2.u32 	{%r148, %r149}, [%r145+8];
	ld.shared.v2.u32 	{%r150, %r151}, [%r145+16];
	ld.shared.v2.u32 	{%r152, %r153}, [%r145+24];
	ld.shared.v2.u32 	{%r154, %r155}, [%r145+32];
	ld.shared.v2.u32 	{%r156, %r157}, [%r145+40];
	ld.shared.v2.u32 	{%r158, %r159}, [%r145+48];
	ld.shared.v2.u32 	{%r160, %r161}, [%r145+56];
	ld.shared.v2.u32 	{%r162, %r163}, [%r145+64];
	ld.shared.v2.u32 	{%r164, %r165}, [%r145+72];
	ld.shared.v2.u32 	{%r166, %r167}, [%r145+80];
	bar.sync 	0;
	setp.ne.s32 	%p26, %r998, 0;
	@%p26 bra 	$L__BB6_78;
	add.s32 	%r490, %r147, %r146;
	add.s32 	%r491, %r148, %r490;
	add.s32 	%r492, %r149, %r491;
	add.s32 	%r493, %r150, %r492;
	add.s32 	%r494, %r151, %r493;
	add.s32 	%r495, %r152, %r494;
	add.s32 	%r496, %r153, %r495;
	add.s32 	%r497, %r154, %r496;
	add.s32 	%r498, %r155, %r497;
	add.s32 	%r499, %r156, %r498;
	add.s32 	%r500, %r157, %r499;
	add.s32 	%r501, %r158, %r500;
	add.s32 	%r502, %r159, %r501;
	add.s32 	%r503, %r160, %r502;
	add.s32 	%r504, %r161, %r503;
	add.s32 	%r505, %r162, %r504;
	add.s32 	%r506, %r163, %r505;
	add.s32 	%r507, %r164, %r506;
	add.s32 	%r508, %r165, %r507;
	add.s32 	%r509, %r166, %r508;
	add.s32 	%r464, %r167, %r509;
	mov.b32 	%r462, 1;
	mov.b32 	%r487, 0;
	mov.b32 	%r489, -1;
	// begin inline asm
	{  .reg .s32 r0;  .reg .pred p;  shfl.sync.up.b32 r0|p, %r464, %r462, %r487, %r489;  @p add.s32 r0, r0, %r464;  mov.s32 %r460, r0;}
	// end inline asm
	mov.b32 	%r468, 2;
	// begin inline asm
	{  .reg .s32 r0;  .reg .pred p;  shfl.sync.up.b32 r0|p, %r460, %r468, %r487, %r489;  @p add.s32 r0, r0, %r460;  mov.s32 %r466, r0;}
	// end inline asm
	mov.b32 	%r474, 4;
	// begin inline asm
	{  .reg .s32 r0;  .reg .pred p;  shfl.sync.up.b32 r0|p, %r466, %r474, %r487, %r489;  @p add.s32 r0, r0, %r466;  mov.s32 %r472, r0;}
	// end inline asm
	mov.b32 	%r480, 8;
	// begin inline asm
	{  .reg .s32 r0;  .reg .pred p;  shfl.sync.up.b32 r0|p, %r472, %r480, %r487, %r489;  @p add.s32 r0, r0, %r472;  mov.s32 %r478, r0;}
	// end inline asm
	mov.b32 	%r486, 16;
	// begin inline asm
	{  .reg .s32 r0;  .reg .pred p;  shfl.sync.up.b32 r0|p, %r478, %r486, %r487, %r489;  @p add.s32 r0, r0, %r478;  mov.s32 %r484, r0;}
	// end inline asm
	setp.ne.s32 	%p68, %r257, 31;
	@%p68 bra 	$L__BB6_77;
	shl.b32 	%r510, %r143, 2;
	mov.u32 	%r511, _ZZN3cub18CUB_300001_SM_10006detail4scan16DeviceScanKernelINS2_10policy_hubIiiijN4cuda3std3__44plusIvEEE10Policy1000EN6thrust24THRUST_300001_SM_1000_NS10device_ptrIiEESF_NS0_13ScanTileStateIiLb1EEES9_NS1_10InputValueIiPiEEjiLb0EiEEvT0_T1_T2_iT3_T4_T5_E12temp_storage;
	add.s32 	%r512, %r511, %r510;
	st.shared.u32 	[%r512+16], %r484;
$L__BB6_77:
	bar.sync 	0;
	ld.shared.v4.u32 	{%r513, %r514, %r515, %r516}, [_ZZN3cub18CUB_300001_SM_10006detail4scan16DeviceScanKernelINS2_10policy_hubIiiijN4cuda3std3__44plusIvEEE10Policy1000EN6thrust24THRUST_300001_SM_1000_NS10device_ptrIiEESF_NS0_13ScanTileStateIiLb1EEES9_NS1_10InputValueIiPiEEjiLb0EiEEvT0_T1_T2_iT3_T4_T5_E12temp_storage+16];
	add.s32 	%r517, %r514, %r513;
	setp.eq.s32 	%p69, %r143, 2;
	selp.b32 	%r518, %r517, %r513, %p69;
	add.s32 	%r519, %r517, %r515;
	setp.eq.s32 	%p70, %r143, 3;
	selp.b32 	%r520, %r519, %r518, %p70;
	add.s32 	%r521, %r519, %r516;
	setp.eq.s32 	%p71, %r143, 4;
	selp.b32 	%r522, %r521, %r520, %p71;
	ld.shared.v4.u32 	{%r523, %r524, %r525, %r526}, [_ZZN3cub18CUB_300001_SM_10006detail4scan16DeviceScanKernelINS2_10policy_hubIiiijN4cuda3std3__44plusIvEEE10Policy1000EN6thrust24THRUST_300001_SM_1000_NS10device_ptrIiEESF_NS0_13ScanTileStateIiLb1EEES9_NS1_10InputValueIiPiEEjiLb0EiEEvT0_T1_T2_iT3_T4_T5_E12temp_storage+32];
	add.s32 	%r527, %r521, %r523;
	setp.eq.s32 	%p72, %r143, 5;
	selp.b32 	%r528, %r527, %r522, %p72;
	add.s32 	%r529, %r527, %r524;
	setp.eq.s32 	%p73, %r143, 6;
	selp.b32 	%r530, %r529, %r528, %p73;
	add.s32 	%r531, %r529, %r525;
	setp.eq.s32 	%p74, %r143, 7;
	selp.b32 	%r532, %r531, %r530, %p74;
	add.s32 	%r533, %r531, %r526;
	setp.eq.s32 	%p75, %r143, 8;
	selp.b32 	%r534, %r533, %r532, %p75;
	.pragma "used_bytes_mask 4095";
	ld.shared.v4.u32 	{%r535, %r536, %r537, %r538}, [_ZZN3cub18CUB_300001_SM_10006detail4scan16DeviceScanKernelINS2_10policy_hubIiiijN4cuda3std3__44plusIvEEE10Policy1000EN6thrust24THRUST_300001_SM_1000_NS10device_ptrIiEESF_NS0_13ScanTileStateIiLb1EEES9_NS1_10InputValueIiPiEEjiLb0EiEEvT0_T1_T2_iT3_T4_T5_E12temp_storage+48];
	add.s32 	%r539, %r533, %r535;
	setp.eq.s32 	%p76, %r143, 9;
	selp.b32 	%r540, %r539, %r534, %p76;
	add.s32 	%r541, %r539, %r536;
	setp.eq.s32 	%p77, %r143, 10;
	selp.b32 	%r542, %r541, %r540, %p77;
	add.s32 	%r543, %r541, %r537;
	setp.eq.s32 	%p78, %r143, 11;
	selp.b32 	%r544, %r543, %r542, %p78;
	setp.lt.u32 	%p79, %r85, 32;
	selp.b32 	%r545, 0, %r544, %p79;
	setp.eq.s32 	%p80, %r257, 0;
	sub.s32 	%r546, %r484, %r464;
	selp.b32 	%r547, 0, %r546, %p80;
	add.s32 	%r548, %r547, %r997;
	add.s32 	%r1049, %r548, %r545;
	bra.uni 	$L__BB6_97;
$L__BB6_78:
	add.s32 	%r291, %r147, %r146;
	add.s32 	%r292, %r148, %r291;
	add.s32 	%r293, %r149, %r292;
	add.s32 	%r294, %r150, %r293;
	add.s32 	%r295, %r151, %r294;
	add.s32 	%r296, %r152, %r295;
	add.s32 	%r297, %r153, %r296;
	add.s32 	%r298, %r154, %r297;
	add.s32 	%r299, %r155, %r298;
	add.s32 	%r300, %r156, %r299;
	add.s32 	%r301, %r157, %r300;
	add.s32 	%r302, %r158, %r301;
	add.s32 	%r303, %r159, %r302;
	add.s32 	%r304, %r160, %r303;
	add.s32 	%r305, %r161, %r304;
	add.s32 	%r306, %r162, %r305;
	add.s32 	%r307, %r163, %r306;
	add.s32 	%r308, %r164, %r307;
	add.s32 	%r309, %r165, %r308;
	add.s32 	%r310, %r166, %r309;
	add.s32 	%r265, %r167, %r310;
	mov.b32 	%r263, 1;
	mov.b32 	%r288, 0;
	mov.b32 	%r290, -1;
	// begin inline asm
	{  .reg .s32 r0;  .reg .pred p;  shfl.sync.up.b32 r0|p, %r265, %r263, %r288, %r290;  @p add.s32 r0, r0, %r265;  mov.s32 %r261, r0;}
	// end inline asm
	mov.b32 	%r269, 2;
	// begin inline asm
	{  .reg .s32 r0;  .reg .pred p;  shfl.sync.up.b32 r0|p, %r261, %r269, %r288, %r290;  @p add.s32 r0, r0, %r261;  mov.s32 %r267, r0;}
	// end inline asm
	mov.b32 	%r275, 4;
	// begin inline asm
	{  .reg .s32 r0;  .reg .pred p;  shfl.sync.up.b32 r0|p, %r267, %r275, %r288, %r290;  @p add.s32 r0, r0, %r267;  mov.s32 %r273, r0;}
	// end inline asm
	mov.b32 	%r281, 8;
	// begin inline asm
	{  .reg .s32 r0;  .reg .pred p;  shfl.sync.up.b32 r0|p, %r273, %r281, %r288, %r290;  @p add.s32 r0, r0, %r273;  mov.s32 %r279, r0;}
	// end inline asm
	mov.b32 	%r287, 16;
	// begin inline asm
	{  .reg .s32 r0;  .reg .pred p;  shfl.sync.up.b32 r0|p, %r279, %r287, %r288, %r290;  @p add.s32 r0, r0, %r279;  mov.s32 %r285, r0;}
	// end inline asm
	setp.ne.s32 	%p27, %r257, 31;
	@%p27 bra 	$L__BB6_80;
	shl.b32 	%r311, %r143, 2;
	mov.u32 	%r312, _ZZN3cub18CUB_300001_SM_10006detail4scan16DeviceScanKernelINS2_10policy_hubIiiijN4cuda3std3__44plusIvEEE10Policy1000EN6thrust24THRUST_300001_SM_1000_NS10device_ptrIiEESF_NS0_13ScanTileStateIiLb1EEES9_NS1_10InputValueIiPiEEjiLb0EiEEvT0_T1_T2_iT3_T4_T5_E12temp_storage;
	add.s32 	%r313, %r312, %r311;
	st.shared.u32 	[%r313+16], %r285;
$L__BB6_80:
	sub.s32 	%r314, %r285, %r265;
	bar.sync 	0;
	ld.shared.v4.u32 	{%r315, %r316, %r317, %r318}, [_ZZN3cub18CUB_300001_SM_10006detail4scan16DeviceScanKernelINS2_10policy_hubIiiijN4cuda3std3__44plusIvEEE10Policy1000EN6thrust24THRUST_300001_SM_1000_NS10device_ptrIiEESF_NS0_13ScanTileStateIiLb1EEES9_NS1_10InputValueIiPiEEjiLb0EiEEvT0_T1_T2_iT3_T4_T5_E12temp_storage+16];
	add.s32 	%r319, %r316, %r315;
	setp.eq.s32 	%p28, %r143, 2;
	selp.b32 	%r320, %r319, %r315, %p28;
	add.s32 	%r321, %r319, %r317;
	setp.eq.s32 	%p29, %r143, 3;
	selp.b32 	%r322, %r321, %r320, %p29;
	add.s32 	%r323, %r321, %r318;
	setp.eq.s32 	%p30, %r143, 4;
	selp.b32 	%r324, %r323, %r322, %p30;
	ld.shared.v4.u32 	{%r325, %r326, %r327, %r328}, [_ZZN3cub18CUB_300001_SM_10006detail4scan16DeviceScanKernelINS2_10policy_hubIiiijN4cuda3std3__44plusIvEEE10Policy1000EN6thrust24THRUST_300001_SM_1000_NS10device_ptrIiEESF_NS0_13ScanTileStateIiLb1EEES9_NS1_10InputValueIiPiEEjiLb0EiEEvT0_T1_T2_iT3_T4_T5_E12temp_storage+32];
	add.s32 	%r329, %r323, %r325;
	setp.eq.s32 	%p31, %r143, 5;
	selp.b32 	%r330, %r329, %r324, %p31;
	add.s32 	%r331, %r329, %r326;
	setp.eq.s32 	%p32, %r143, 6;
	selp.b32 	%r332, %r331, %r330, %p32;
	add.s32 	%r333, %r331, %r327;
	setp.eq.s32 	%p33, %r143, 7;
	selp.b32 	%r334, %r333, %r332, %p33;
	add.s32 	%r335, %r333, %r328;
	setp.eq.s32 	%p34, %r143, 8;
	selp.b32 	%r336, %r335, %r334, %p34;
	ld.shared.v4.u32 	{%r337, %r338, %r339, %r340}, [_ZZN3cub18CUB_300001_SM_10006detail4scan16DeviceScanKernelINS2_10policy_hubIiiijN4cuda3std3__44plusIvEEE10Policy1000EN6thrust24THRUST_300001_SM_1000_NS10device_ptrIiEESF_NS0_13ScanTileStateIiLb1EEES9_NS1_10InputValueIiPiEEjiLb0EiEEvT0_T1_T2_iT3_T4_T5_E12temp_storage+48];
	add.s32 	%r341, %r335, %r337;
	setp.eq.s32 	%p35, %r143, 9;
	selp.b32 	%r342, %r341, %r336, %p35;
	add.s32 	%r343, %r341, %r338;
	setp.eq.s32 	%p36, %r143, 10;
	selp.b32 	%r344, %r343, %r342, %p36;
	add.s32 	%r345, %r343, %r339;
	setp.eq.s32 	%p37, %r143, 11;
	selp.b32 	%r346, %r345, %r344, %p37;
	add.s32 	%r173, %r345, %r340;
	setp.gt.u32 	%p38, %r85, 31;
	setp.lt.u32 	%p39, %r85, 32;
	setp.eq.s32 	%p40, %r257, 0;
	selp.b32 	%r347, 0, %r314, %p40;
	add.s32 	%r1048, %r346, %r347;
	selp.b32 	%r175, %r314, %r1048, %p39;
	@%p38 bra 	$L__BB6_96;
	setp.ne.s32 	%p41, %r85, 0;
	mul.wide.s32 	%rd21, %r998, 8;
	add.s64 	%rd11, %rd16, %rd21;
	@%p41 bra 	$L__BB6_83;
	st.shared.u32 	[_ZZN3cub18CUB_300001_SM_10006detail4scan16DeviceScanKernelINS2_10policy_hubIiiijN4cuda3std3__44plusIvEEE10Policy1000EN6thrust24THRUST_300001_SM_1000_NS10device_ptrIiEESF_NS0_13ScanTileStateIiLb1EEES9_NS1_10InputValueIiPiEEjiLb0EiEEvT0_T1_T2_iT3_T4_T5_E12temp_storage+12], %r173;
	add.s64 	%rd22, %rd11, 256;
	mov.b32 	%r348, 100;
	// begin inline asm
	st.relaxed.gpu.v2.u32 [%rd22], {%r348, %r173};
	// end inline asm
$L__BB6_83:
	not.b32 	%r354, %r85;
	add.s32 	%r1043, %r998, %r354;
	mov.b32 	%r350, 830;
	// begin inline asm
	nanosleep.u32 %r350;
	// end inline asm
	mul.wide.s32 	%rd24, %r1043, 8;
	add.s64 	%rd25, %rd16, %rd24;
	add.s64 	%rd23, %rd25, 256;
	// begin inline asm
	ld.relaxed.gpu.v2.u32 {%r1045, %r1037}, [%rd23];
	// end inline asm
	mov.b32 	%r1038, 952;
$L__BB6_84:
	setp.eq.s32 	%p42, %r1045, 99;
	mov.b32 	%r355, -1;
	vote.sync.any.pred 	%p43, %p42, %r355;
	not.pred 	%p44, %p43;
	@%p44 bra 	$L__BB6_86;
	mul.lo.s32 	%r458, %r998, 16807;
	and.b32  	%r998, %r458, 2147483647;
	add.s32 	%r459, %r1038, 1;
	rem.u32 	%r455, %r998, %r459;
	// begin inline asm
	nanosleep.u32 %r455;
	// end inline asm
	shr.u32 	%r1038, %r1038, 1;
	// begin inline asm
	ld.relaxed.gpu.v2.u32 {%r1045, %r1037}, [%rd23];
	// end inline asm
	bra.uni 	$L__BB6_84;
$L__BB6_86:
	setp.eq.s32 	%p45, %r1045, 101;
	mov.b32 	%r382, -1;
	vote.sync.ballot.b32 	%r384, %p45, %r382;
	// begin inline asm
	mov.u32 %r357, %lanemask_ge;
	// end inline asm
	and.b32  	%r385, %r384, %r357;
	or.b32  	%r386, %r385, -2147483648;
	add.s32 	%r387, %r386, -1;
	not.b32 	%r388, %r386;
	and.b32  	%r389, %r388, %r387;
	popc.b32 	%r361, %r389;
	mov.b32 	%r360, 1;
	// begin inline asm
	shfl.sync.down.b32 %r358, %r1037, %r360, %r361, %r382;
	// end inline asm
	setp.lt.s32 	%p47, %r257, %r361;
	selp.b32 	%r390, %r358, 0, %p47;
	add.s32 	%r364, %r390, %r1037;
	mov.b32 	%r365, 2;
	// begin inline asm
	shfl.sync.down.b32 %r363, %r364, %r365, %r361, %r382;
	// end inline asm
	add.s32 	%r391, %r257, 2;
	setp.gt.s32 	%p48, %r391, %r361;
	selp.b32 	%r392, 0, %r363, %p48;
	add.s32 	%r369, %r364, %r392;
	mov.b32 	%r370, 4;
	// begin inline asm
	shfl.sync.down.b32 %r368, %r369, %r370, %r361, %r382;
	// end inline asm
	add.s32 	%r393, %r257, 4;
	setp.gt.s32 	%p49, %r393, %r361;
	selp.b32 	%r394, 0, %r368, %p49;
	add.s32 	%r374, %r369, %r394;
	mov.b32 	%r375, 8;
	// begin inline asm
	shfl.sync.down.b32 %r373, %r374, %r375, %r361, %r382;
	// end inline asm
	add.s32 	%r395, %r257, 8;
	setp.gt.s32 	%p50, %r395, %r361;
	selp.b32 	%r396, 0, %r373, %p50;
	add.s32 	%r379, %r374, %r396;
	mov.b32 	%r380, 16;
	// begin inline asm
	shfl.sync.down.b32 %r378, %r379, %r380, %r361, %r382;
	// end inline asm
	add.s32 	%r397, %r257, 16;
	setp.gt.s32 	%p51, %r397, %r361;
	selp.b32 	%r398, 0, %r378, %p51;
	add.s32 	%r1041, %r379, %r398;
	add.s64 	%rd12, %rd16, 256;
	mov.b32 	%r1039, 952;
$L__BB6_87:
	setp.ne.s32 	%p52, %r1045, 101;
	mov.b32 	%r399, -1;
	vote.sync.all.pred 	%p53, %p52, %r399;
	not.pred 	%p54, %p53;
	@%p54 bra 	$L__BB6_92;
	shr.u32 	%r1039, %r1039, 1;
	mul.wide.s32 	%rd28, %r1043, 8;
	add.s64 	%rd29, %rd12, %rd28;
	add.s64 	%rd27, %rd29, -256;
	// begin inline asm
	ld.relaxed.gpu.v2.u32 {%r1045, %r1046}, [%rd27];
	// end inline asm
	mov.u32 	%r1047, %r1039;
$L__BB6_89:
	setp.eq.s32 	%p58, %r1045, 99;
	mov.b32 	%r407, -1;
	vote.sync.any.pred 	%p59, %p58, %r407;
	not.pred 	%p60, %p59;
	@%p60 bra 	$L__BB6_91;
	mul.lo.s32 	%r453, %r998, 16807;
	and.b32  	%r998, %r453, 2147483647;
	add.s32 	%r454, %r1047, 1;
	rem.u32 	%r450, %r998, %r454;
	// begin inline asm
	nanosleep.u32 %r450;
	// end inline asm
	shr.u32 	%r1047, %r1047, 1;
	// begin inline asm
	ld.relaxed.gpu.v2.u32 {%r1045, %r1046}, [%rd27];
	// end inline asm
	bra.uni 	$L__BB6_89;
$L__BB6_91:
	setp.eq.s32 	%p61, %r1045, 101;
	mov.b32 	%r433, -1;
	vote.sync.ballot.b32 	%r434, %p61, %r433;
	and.b32  	%r435, %r434, %r357;
	or.b32  	%r436, %r435, -2147483648;
	add.s32 	%r437, %r436, -1;
	not.b32 	%r438, %r436;
	and.b32  	%r439, %r438, %r437;
	popc.b32 	%r412, %r439;
	mov.b32 	%r411, 1;
	// begin inline asm
	shfl.sync.down.b32 %r409, %r1046, %r411, %r412, %r433;
	// end inline asm
	setp.lt.s32 	%p63, %r257, %r412;
	selp.b32 	%r440, %r409, 0, %p63;
	add.s32 	%r415, %r440, %r1046;
	mov.b32 	%r416, 2;
	// begin inline asm
	shfl.sync.down.b32 %r414, %r415, %r416, %r412, %r433;
	// end inline asm
	add.s32 	%r441, %r257, 2;
	setp.gt.s32 	%p64, %r441, %r412;
	selp.b32 	%r442, 0, %r414, %p64;
	add.s32 	%r420, %r415, %r442;
	mov.b32 	%r421, 4;
	// begin inline asm
	shfl.sync.down.b32 %r419, %r420, %r421, %r412, %r433;
	// end inline asm
	add.s32 	%r443, %r257, 4;
	setp.gt.s32 	%p65, %r443, %r412;
	selp.b32 	%r444, 0, %r419, %p65;
	add.s32 	%r425, %r420, %r444;
	mov.b32 	%r426, 8;
	// begin inline asm
	shfl.sync.down.b32 %r424, %r425, %r426, %r412, %r433;
	// end inline asm
	add.s32 	%r445, %r257, 8;
	setp.gt.s32 	%p66, %r445, %r412;
	selp.b32 	%r446, 0, %r424, %p66;
	add.s32 	%r430, %r425, %r446;
	mov.b32 	%r431, 16;
	// begin inline asm
	shfl.sync.down.b32 %r429, %r430, %r431, %r412, %r433;
	// end inline asm
	add.s32 	%r447, %r257, 16;
	setp.gt.s32 	%p67, %r447, %r412;
	selp.b32 	%r448, 0, %r429, %p67;
	add.s32 	%r449, %r448, %r1041;
	add.s32 	%r1041, %r449, %r430;
	add.s32 	%r1043, %r1043, -32;
	bra.uni 	$L__BB6_87;
$L__BB6_92:
	@%p41 bra 	$L__BB6_94;
	add.s32 	%r402, %r1041, %r173;
	add.s64 	%rd26, %rd11, 256;
	mov.b32 	%r401, 101;
	// begin inline asm
	st.relaxed.gpu.v2.u32 [%rd26], {%r401, %r402};
	// end inline asm
	st.shared.u32 	[_ZZN3cub18CUB_300001_SM_10006detail4scan16DeviceScanKernelINS2_10policy_hubIiiijN4cuda3std3__44plusIvEEE10Policy1000EN6thrust24THRUST_300001_SM_1000_NS10device_ptrIiEESF_NS0_13ScanTileStateIiLb1EEES9_NS1_10InputValueIiPiEEjiLb0EiEEvT0_T1_T2_iT3_T4_T5_E12temp_storage+4], %r1041;
	st.shared.u32 	[_ZZN3cub18CUB_300001_SM_10006detail4scan16DeviceScanKernelINS2_10policy_hubIiiijN4cuda3std3__44plusIvEEE10Policy1000EN6thrust24THRUST_300001_SM_1000_NS10device_ptrIiEESF_NS0_13ScanTileStateIiLb1EEES9_NS1_10InputValueIiPiEEjiLb0EiEEvT0_T1_T2_iT3_T4_T5_E12temp_storage+8], %r402;
$L__BB6_94:
	setp.ne.s32 	%p56, %r257, 0;
	mov.u32 	%r1048, %r175;
	@%p56 bra 	$L__BB6_96;
	st.shared.u32 	[_ZZN3cub18CUB_300001_SM_10006detail4scan16DeviceScanKernelINS2_10policy_hubIiiijN4cuda3std3__44plusIvEEE10Policy1000EN6thrust24THRUST_300001_SM_1000_NS10device_ptrIiEESF_NS0_13ScanTileStateIiLb1EEES9_NS1_10InputValueIiPiEEjiLb0EiEEvT0_T1_T2_iT3_T4_T5_E12temp_storage+76], %r1041;
	mov.u32 	%r1048, %r1041;
$L__BB6_96:
	bar.sync 	0;
	setp.eq.s32 	%p57, %r85, 0;
	ld.shared.u32 	%r403, [_ZZN3cub18CUB_300001_SM_10006detail4scan16DeviceScanKernelINS2_10policy_hubIiiijN4cuda3std3__44plusIvEEE10Policy1000EN6thrust24THRUST_300001_SM_1000_NS10device_ptrIiEESF_NS0_13ScanTileStateIiLb1EEES9_NS1_10InputValueIiPiEEjiLb0EiEEvT0_T1_T2_iT3_T4_T5_E12temp_storage+76];
	selp.b32 	%r404, 0, %r403, %p57;
	add.s32 	%r1049, %r404, %r1048;
$L__BB6_97:
	add.s32 	%r549, %r1049, %r146;
	add.s32 	%r550, %r147, %r549;
	add.s32 	%r551, %r148, %r550;
	add.s32 	%r552, %r149, %r551;
	add.s32 	%r553, %r150, %r552;
	add.s32 	%r554, %r151, %r553;
	add.s32 	%r555, %r152, %r554;
	add.s32 	%r556, %r153, %r555;
	add.s32 	%r557, %r154, %r556;
	add.s32 	%r558, %r155, %r557;
	add.s32 	%r559, %r156, %r558;
	add.s32 	%r560, %r157, %r559;
	add.s32 	%r561, %r158, %r560;
	add.s32 	%r562, %r159, %r561;
	add.s32 	%r563, %r160, %r562;
	add.s32 	%r564, %r161, %r563;
	add.s32 	%r565, %r162, %r564;
	add.s32 	%r566, %r163, %r565;
	add.s32 	%r567, %r164, %r566;
	add.s32 	%r568, %r165, %r567;
	add.s32 	%r569, %r166, %r568;
	bar.sync 	0;
	st.shared.v2.u32 	[%r145], {%r1049, %r549};
	st.shared.v2.u32 	[%r145+8], {%r550, %r551};
	st.shared.v2.u32 	[%r145+16], {%r552, %r553};
	st.shared.v2.u32 	[%r145+24], {%r554, %r555};
	st.shared.v2.u32 	[%r145+32], {%r556, %r557};
	st.shared.v2.u32 	[%r145+40], {%r558, %r559};
	st.shared.v2.u32 	[%r145+48], {%r560, %r561};
	st.shared.v2.u32 	[%r145+56], {%r562, %r563};
	st.shared.v2.u32 	[%r145+64], {%r564, %r565};
	st.shared.v2.u32 	[%r145+72], {%r566, %r567};
	st.shared.v2.u32 	[%r145+80], {%r568, %r569};
	bar.warp.sync 	-1;
	ld.shared.u32 	%r214, [%r144];
	ld.shared.u32 	%r215, [%r144+128];
	ld.shared.u32 	%r216, [%r144+256];
	ld.shared.u32 	%r217, [%r144+384];
	ld.shared.u32 	%r218, [%r144+512];
	ld.shared.u32 	%r219, [%r144+640];
	ld.shared.u32 	%r220, [%r144+768];
	ld.shared.u32 	%r221, [%r144+896];
	ld.shared.u32 	%r222, [%r144+1024];
	ld.shared.u32 	%r223, [%r144+1152];
	ld.shared.u32 	%r224, [%r144+1280];
	ld.shared.u32 	%r225, [%r144+1408];
	ld.shared.u32 	%r226, [%r144+1536];
	ld.shared.u32 	%r227, [%r144+1664];
	ld.shared.u32 	%r228, [%r144+1792];
	ld.shared.u32 	%r229, [%r144+1920];
	ld.shared.u32 	%r230, [%r144+2048];
	ld.shared.u32 	%r231, [%r144+2176];
	ld.shared.u32 	%r232, [%r144+2304];
	ld.shared.u32 	%r233, [%r144+2432];
	ld.shared.u32 	%r234, [%r144+2560];
	ld.shared.u32 	%r235, [%r144+2688];
	setp.ne.s32 	%p81, %r85, 0;
	@%p81 bra 	$L__BB6_99;
	st.volatile.shared.u32 	[_ZZN3cub18CUB_300001_SM_10006detail4scan16DeviceScanKernelINS2_10policy_hubIiiijN4cuda3std3__44plusIvEEE10Policy1000EN6thrust24THRUST_300001_SM_1000_NS10device_ptrIiEESF_NS0_13ScanTileStateIiLb1EEES9_NS1_10InputValueIiPiEEjiLb0EiEEvT0_T1_T2_iT3_T4_T5_E12temp_storage+33792], %r6;
$L__BB6_99:
	ld.param.u32 	%r996, [_ZN3cub18CUB_300001_SM_10006detail4scan16DeviceScanKernelINS2_10policy_hubIiiijN4cuda3std3__44plusIvEEE10Policy1000EN6thrust24THRUST_300001_SM_1000_NS10device_ptrIiEESF_NS0_13ScanTileStateIiLb1EEES9_NS1_10InputValueIiPiEEjiLb0EiEEvT0_T1_T2_iT3_T4_T5__param_3];
	bar.sync 	0;
	ld.volatile.shared.u32 	%r236, [_ZZN3cub18CUB_300001_SM_10006detail4scan16DeviceScanKernelINS2_10policy_hubIiiijN4cuda3std3__44plusIvEEE10Policy1000EN6thrust24THRUST_300001_SM_1000_NS10device_ptrIiEESF_NS0_13ScanTileStateIiLb1EEES9_NS1_10InputValueIiPiEEjiLb0EiEEvT0_T1_T2_iT3_T4_T5_E12temp_storage+33792];
	cvt.u64.u32 	%rd36, %r87;
	mov.u32 	%r570, %ctaid.x;
	add.s32 	%r571, %r996, %r570;
	mul.lo.s32 	%r572, %r571, 8448;
	cvt.u64.u32 	%rd37, %r572;
	add.s64 	%rd38, %rd36, %rd37;
	setp.ge.s32 	%p82, %r87, %r236;
	shl.b64 	%rd39, %rd38, 2;
	add.s64 	%rd13, %rd4, %rd39;
	@%p82 bra 	$L__BB6_101;
	st.global.u32 	[%rd13], %r214;
$L__BB6_101:
	setp.ge.s32 	%p83, %r90, %r236;
	@%p83 bra 	$L__BB6_103;
	st.global.u32 	[%rd13+128], %r215;
$L__BB6_103:
	setp.ge.s32 	%p84, %r93, %r236;
	@%p84 bra 	$L__BB6_105;
	st.global.u32 	[%rd13+256], %r216;
$L__BB6_105:
	setp.ge.s32 	%p85, %r96, %r236;
	@%p85 bra 	$L__BB6_107;
	st.global.u32 	[%rd13+384], %r217;
$L__BB6_107:
	mov.u32 	%r573, %tid.x;
	and.b32  	%r574, %r573, 992;
	mul.lo.s32 	%r575, %r574, 22;
	and.b32  	%r576, %r573, 31;
	or.b32  	%r577, %r575, %r576;
	add.s32 	%r578, %r577, 128;
	setp.ge.s32 	%p86, %r578, %r236;
	@%p86 bra 	$L__BB6_109;
	st.global.u32 	[%rd13+512], %r218;
$L__BB6_109:
	add.s32 	%r584, %r577, 160;
	setp.ge.s32 	%p87, %r584, %r236;
	@%p87 bra 	$L__BB6_111;
	st.global.u32 	[%rd13+640], %r219;
$L__BB6_111:
	add.s32 	%r590, %r577, 192;
	setp.ge.s32 	%p88, %r590, %r236;
	@%p88 bra 	$L__BB6_113;
	st.global.u32 	[%rd13+768], %r220;
$L__BB6_113:
	add.s32 	%r596, %r577, 224;
	setp.ge.s32 	%p89, %r596, %r236;
	@%p89 bra 	$L__BB6_115;
	st.global.u32 	[%rd13+896], %r221;
$L__BB6_115:
	add.s32 	%r602, %r577, 256;
	setp.ge.s32 	%p90, %r602, %r236;
	@%p90 bra 	$L__BB6_117;
	st.global.u32 	[%rd13+1024], %r222;
$L__BB6_117:
	add.s32 	%r608, %r577, 288;
	setp.ge.s32 	%p91, %r608, %r236;
	@%p91 bra 	$L__BB6_119;
	st.global.u32 	[%rd13+1152], %r223;
$L__BB6_119:
	setp.ge.s32 	%p92, %r111, %r236;
	@%p92 bra 	$L__BB6_121;
	st.global.u32 	[%rd13+1280], %r224;
$L__BB6_121:
	setp.ge.s32 	%p93, %r114, %r236;
	@%p93 bra 	$L__BB6_123;
	st.global.u32 	[%rd13+1408], %r225;
$L__BB6_123:
	setp.ge.s32 	%p94, %r117, %r236;
	@%p94 bra 	$L__BB6_125;
	st.global.u32 	[%rd13+1536], %r226;
$L__BB6_125:
	setp.ge.s32 	%p95, %r120, %r236;
	@%p95 bra 	$L__BB6_127;
	st.global.u32 	[%rd13+1664], %r227;
$L__BB6_127:
	add.s32 	%r614, %r577, 448;
	setp.ge.s32 	%p96, %r614, %r236;
	@%p96 bra 	$L__BB6_129;
	st.global.u32 	[%rd13+1792], %r228;
$L__BB6_129:
	add.s32 	%r620, %r577, 480;
	setp.ge.s32 	%p97, %r620, %r236;
	@%p97 bra 	$L__BB6_131;
	st.global.u32 	[%rd13+1920], %r229;
$L__BB6_131:
	add.s32 	%r626, %r577, 512;
	setp.ge.s32 	%p98, %r626, %r236;
	@%p98 bra 	$L__BB6_133;
	st.global.u32 	[%rd13+2048], %r230;
$L__BB6_133:
	setp.ge.s32 	%p99, %r129, %r236;
	@%p99 bra 	$L__BB6_135;
	st.global.u32 	[%rd13+2176], %r231;
$L__BB6_135:
	setp.ge.s32 	%p100, %r132, %r236;
	@%p100 bra 	$L__BB6_137;
	st.global.u32 	[%rd13+2304], %r232;
$L__BB6_137:
	add.s32 	%r632, %r577, 608;
	setp.ge.s32 	%p101, %r632, %r236;
	@%p101 bra 	$L__BB6_139;
	st.global.u32 	[%rd13+2432], %r233;
$L__BB6_139:
	add.s32 	%r638, %r577, 640;
	setp.ge.s32 	%p102, %r638, %r236;
	@%p102 bra 	$L__BB6_141;
	st.global.u32 	[%rd13+2560], %r234;
$L__BB6_141:
	setp.ge.s32 	%p103, %r139, %r236;
	@%p103 bra 	$L__BB6_143;
	st.global.u32 	[%rd13+2688], %r235;
$L__BB6_143:
	ret;

}
	// .globl	_ZN3cub18CUB_300001_SM_10006detail4scan16DeviceScanKernelINS2_10policy_hubIiiimN4cuda3std3__44plusIvEEE10Policy1000EN6thrust24THRUST_300001_SM_1000_NS10device_ptrIiEESF_NS0_13ScanTileStateIiLb1EEES9_NS1_10InputValueIiPiEEmiLb0EiEEvT0_T1_T2_iT3_T4_T5_
.visible .entry _ZN3cub18CUB_300001_SM_10006detail4scan16DeviceScanKernelINS2_10policy_hubIiiimN4cuda3std3__44plusIvEEE10Policy1000EN6thrust24THRUST_300001_SM_1000_NS10device_ptrIiEESF_NS0_13ScanTileStateIiLb1EEES9_NS1_10InputValueIiPiEEmiLb0EiEEvT0_T1_T2_iT3_T4_T5_(
	.param .align 8 .b8 _ZN3cub18CUB_300001_SM_10006detail4scan16DeviceScanKernelINS2_10policy_hubIiiimN4cuda3std3__44plusIvEEE10Policy1000EN6thrust24THRUST_300001_SM_1000_NS10device_ptrIiEESF_NS0_13ScanTileStateIiLb1EEES9_NS1_10InputValueIiPiEEmiLb0EiEEvT0_T1_T2_iT3_T4_T5__param_0[8],
	.param .align 8 .b8 _ZN3cub18CUB_300001_SM_10006detail4scan16DeviceScanKernelINS2_10policy_hubIiiimN4cuda3std3__44plusIvEEE10Policy1000EN6thrust24THRUST_300001_SM_1000_NS10device_ptrIiEESF_NS0_13ScanTileStateIiLb1EEES9_NS1_10InputValueIiPiEEmiLb0EiEEvT0_T1_T2_iT3_T4_T5__param_1[8],
	.param .align 8 .b8 _ZN3cub18CUB_300001_SM_10006detail4scan16DeviceScanKernelINS2_10policy_hubIiiimN4cuda3std3__44plusIvEEE10Policy1000EN6thrust24THRUST_300001_SM_1000_NS10device_ptrIiEESF_NS0_13ScanTileStateIiLb1EEES9_NS1_10InputValueIiPiEEmiLb0EiEEvT0_T1_T2_iT3_T4_T5__param_2[8],
	.param .u32 _ZN3cub18CUB_300001_SM_10006detail4scan16DeviceScanKernelINS2_10policy_hubIiiimN4cuda3std3__44plusIvEEE10Policy1000EN6thrust24THRUST_300001_SM_1000_NS10device_ptrIiEESF_NS0_13ScanTileStateIiLb1EEES9_NS1_10InputValueIiPiEEmiLb0EiEEvT0_T1_T2_iT3_T4_T5__param_3,
	.param .align 1 .b8 _ZN3cub18CUB_300001_SM_10006detail4scan16DeviceScanKernelINS2_10policy_hubIiiimN4cuda3std3__44plusIvEEE10Policy1000EN6thrust24THRUST_300001_SM_1000_NS10device_ptrIiEESF_NS0_13ScanTileStateIiLb1EEES9_NS1_10InputValueIiPiEEmiLb0EiEEvT0_T1_T2_iT3_T4_T5__param_4[1],
	.param .align 8 .b8 _ZN3cub18CUB_300001_SM_10006detail4scan16DeviceScanKernelINS2_10policy_hubIiiimN4cuda3std3__44plusIvEEE10Policy1000EN6thrust24THRUST_300001_SM_1000_NS10device_ptrIiEESF_NS0_13ScanTileStateIiLb1EEES9_NS1_10InputValueIiPiEEmiLb0EiEEvT0_T1_T2_iT3_T4_T5__param_5[16],
	.param .u64 _ZN3cub18CUB_300001_SM_10006detail4scan16DeviceScanKernelINS2_10policy_hubIiiimN4cuda3std3__44plusIvEEE10Policy1000EN6thrust24THRUST_300001_SM_1000_NS10device_ptrIiEESF_NS0_13ScanTileStateIiLb1EEES9_NS1_10InputValueIiPiEEmiLb0EiEEvT0_T1_T2_iT3_T4_T5__param_6
)
.maxntid 416
{
	.reg .pred 	%p<158>;
	.reg .b16 	%rs<3>;
	.reg .b32 	%r<1003>;
	.reg .b64 	%rd<59>;
	// demoted variable
	.shared .align 16 .b8 _ZZN3cub18CUB_300001_SM_10006detail4scan16DeviceScanKernelINS2_10policy_hubIiiimN4cuda3std3__44plusIvEEE10Policy1000EN6thrust24THRUST_300001_SM_1000_NS10device_ptrIiEESF_NS0_13ScanTileStateIiLb1EEES9_NS1_10InputValueIiPiEEmiLb0EiEEvT0_T1_T2_iT3_T4_T5_E12temp_storage[31632];
	ld.param.u32 	%r206, [_ZN3cub18CUB_300001_SM_10006detail4scan16DeviceScanKernelINS2_10policy_hubIiiimN4cuda3std3__44plusIvEEE10Policy1000EN6thrust24THRUST_300001_SM_1000_NS10device_ptrIiEESF_NS0_13ScanTileStateIiLb1EEES9_NS1_10InputValueIiPiEEmiLb0EiEEvT0_T1_T2_iT3_T4_T5__param_5];
	bfe.u32 	%r207, %r206, 0, 8;
	cvt.u16.u32 	%rs1, %r207;
	and.b16  	%rs2, %rs1, 255;
	ld.param.u64 	%rd18, [_ZN3cub18CUB_300001_SM_10006detail4scan16DeviceScanKernelINS2_10policy_hubIiiimN4cuda3std3__44plusIvEEE10Policy1000EN6thrust24THRUST_300001_SM_1000_NS10device_ptrIiEESF_NS0_13ScanTileStateIiLb1EEES9_NS1_10InputValueIiPiEEmiLb0EiEEvT0_T1_T2_iT3_T4_T5__param_2];
	ld.param.u64 	%rd17, [_ZN3cub18CUB_300001_SM_10006detail4scan16DeviceScanKernelINS2_10policy_hubIiiimN4cuda3std3__44plusIvEEE10Policy1000EN6thrust24THRUST_300001_SM_1000_NS10device_ptrIiEESF_NS0_13ScanTileStateIiLb1EEES9_NS1_10InputValueIiPiEEmiLb0EiEEvT0_T1_T2_iT3_T4_T5__param_1];
	ld.param.u64 	%rd16, [_ZN3cub18CUB_300001_SM_10006detail4scan16DeviceScanKernelINS2_10policy_hubIiiimN4cuda3std3__44plusIvEEE10Policy1000EN6thrust24THRUST_300001_SM_1000_NS10device_ptrIiEESF_NS0_13ScanTileStateIiLb1EEES9_NS1_10InputValueIiPiEEmiLb0EiEEvT0_T1_T2_iT3_T4_T5__param_0];
	ld.param.u64 	%rd1, [_ZN3cub18CUB_300001_SM_10006detail4scan16DeviceScanKernelINS2_10policy_hubIiiimN4cuda3std3__44plusIvEEE10Policy1000EN6thrust24THRUST_300001_SM_1000_NS10device_ptrIiEESF_NS0_13ScanTileStateIiLb1EEES9_NS1_10InputValueIiPiEEmiLb0EiEEvT0_T1_T2_iT3_T4_T5__param_5+8];
	ld.param.u32 	%r205, [_ZN3cub18CUB_300001_SM_10006detail4scan16DeviceScanKernelINS2_10policy_hubIiiimN4cuda3std3__44plusIvEEE10Policy1000EN6thrust24THRUST_300001_SM_1000_NS10device_ptrIiEESF_NS0_13ScanTileStateIiLb1EEES9_NS1_10InputValueIiPiEEmiLb0EiEEvT0_T1_T2_iT3_T4_T5__param_3];
	ld.param.u64 	%rd19, [_ZN3cub18CUB_300001_SM_10006detail4scan16DeviceScanKernelINS2_10policy_hubIiiimN4cuda3std3__44plusIvEEE10Policy1000EN6thrust24THRUST_300001_SM_1000_NS10device_ptrIiEESF_NS0_13ScanTileStateIiLb1EEES9_NS1_10InputValueIiPiEEmiLb0EiEEvT0_T1_T2_iT3_T4_T5__param_6];
	setp.eq.s16 	%p1, %rs2, 0;
	@%p1 bra 	$L__BB7_2;
	cvta.to.global.u64 	%rd20, %rd1;
	ld.global.u32 	%r959, [%rd20];
	bra.uni 	$L__BB7_3;
$L__BB7_2:
	cvt.u32.u64 	%r959, %rd1;
$L__BB7_3:
	cvta.to.global.u64 	%rd3, %rd16;
	cvta.to.global.u64 	%rd4, %rd17;
	mov.u32 	%r208, %ctaid.x;
	add.s32 	%r4, %r205, %r208;
	mul.wide.s32 	%rd5, %r4, 7904;
	sub.s64 	%rd6, %rd19, %rd5;
	setp.lt.u64 	%p2, %rd6, 7905;
	@%p2 bra 	$L__BB7_29;
	mov.u32 	%r5, %tid.x;
	and.b32  	%r617, %r5, 31;
	and.b32  	%r618, %r5, 992;
	mul.lo.s32 	%r619, %r618, 19;
	or.b32  	%r620, %r619, %r617;
	cvt.u64.u32 	%rd42, %r620;
	add.s64 	%rd7, %rd5, %rd42;
	shl.b64 	%rd43, %rd7, 2;
	add.s64 	%rd44, %rd3, %rd43;
	ld.global.u32 	%r621, [%rd44];
	ld.global.u32 	%r622, [%rd44+128];
	ld.global.u32 	%r623, [%rd44+256];
	ld.global.u32 	%r624, [%rd44+384];
	ld.global.u32 	%r625, [%rd44+512];
	ld.global.u32 	%r626, [%rd44+640];
	ld.global.u32 	%r627, [%rd44+768];
	ld.global.u32 	%r628, [%rd44+896];
	ld.global.u32 	%r629, [%rd44+1024];
	ld.global.u32 	%r630, [%rd44+1152];
	ld.global.u32 	%r631, [%rd44+1280];
	ld.global.u32 	%r632, [%rd44+1408];
	ld.global.u32 	%r633, [%rd44+1536];
	ld.global.u32 	%r634, [%rd44+1664];
	ld.global.u32 	%r635, [%rd44+1792];
	ld.global.u32 	%r636, [%rd44+1920];
	ld.global.u32 	%r637, [%rd44+2048];
	ld.global.u32 	%r638, [%rd44+2176];
	ld.global.u32 	%r639, [%rd44+2304];
	// begin inline asm
	mov.u32 %r616, %laneid;
	// end inline asm
	shr.u32 	%r7, %r5, 5;
	mad.lo.s32 	%r640, %r7, 608, %r616;
	shl.b32 	%r641, %r640, 2;
	mov.u32 	%r642, _ZZN3cub18CUB_300001_SM_10006detail4scan16DeviceScanKernelINS2_10policy_hubIiiimN4cuda3std3__44plusIvEEE10Policy1000EN6thrust24THRUST_300001_SM_1000_NS10device_ptrIiEESF_NS0_13ScanTileStateIiLb1EEES9_NS1_10InputValueIiPiEEmiLb0EiEEvT0_T1_T2_iT3_T4_T5_E12temp_storage;
	add.s32 	%r8, %r642, %r641;
	st.shared.u32 	[%r8], %r621;
	st.shared.u32 	[%r8+128], %r622;
	st.shared.u32 	[%r8+256], %r623;
	st.shared.u32 	[%r8+384], %r624;
	st.shared.u32 	[%r8+512], %r625;
	st.shared.u32 	[%r8+640], %r626;
	st.shared.u32 	[%r8+768], %r627;
	st.shared.u32 	[%r8+896], %r628;
	st.shared.u32 	[%r8+1024], %r629;
	st.shared.u32 	[%r8+1152], %r630;
	st.shared.u32 	[%r8+1280], %r631;
	st.shared.u32 	[%r8+1408], %r632;
	st.shared.u32 	[%r8+1536], %r633;
	st.shared.u32 	[%r8+1664], %r634;
	st.shared.u32 	[%r8+1792], %r635;
	st.shared.u32 	[%r8+1920], %r636;
	st.shared.u32 	[%r8+2048], %r637;
	st.shared.u32 	[%r8+2176], %r638;
	st.shared.u32 	[%r8+2304], %r639;
	bar.warp.sync 	-1;
	mad.lo.s32 	%r9, %r616, 72, %r8;
	ld.shared.u32 	%r10, [%r9];
	ld.shared.u32 	%r11, [%r9+4];
	ld.shared.u32 	%r12, [%r9+8];
	ld.shared.u32 	%r13, [%r9+12];
	ld.shared.u32 	%r14, [%r9+16];
	ld.shared.u32 	%r15, [%r9+20];
	ld.shared.u32 	%r16, [%r9+24];
	ld.shared.u32 	%r17, [%r9+28];
	ld.shared.u32 	%r18, [%r9+32];
	ld.shared.u32 	%r19, [%r9+36];
	ld.shared.u32 	%r20, [%r9+40];
	ld.shared.u32 	%r21, [%r9+44];
	ld.shared.u32 	%r22, [%r9+48];
	ld.shared.u32 	%r23, [%r9+52];
	ld.shared.u32 	%r24, [%r9+56];
	ld.shared.u32 	%r25, [%r9+60];
	ld.shared.u32 	%r26, [%r9+64];
	ld.shared.u32 	%r27, [%r9+68];
	ld.shared.u32 	%r28, [%r9+72];
	bar.sync 	0;
	setp.ne.s32 	%p100, %r4, 0;
	@%p100 bra 	$L__BB7_9;
	add.s32 	%r860, %r11, %r10;
	add.s32 	%r861, %r12, %r860;
	add.s32 	%r862, %r13, %r861;
	add.s32 	%r863, %r14, %r862;
	add.s32 	%r864, %r15, %r863;
	add.s32 	%r865, %r16, %r864;
	add.s32 	%r866, %r17, %r865;
	add.s32 	%r867, %r18, %r866;
	add.s32 	%r868, %r19, %r867;
	add.s32 	%r869, %r20, %r868;
	add.s32 	%r870, %r21, %r869;
	add.s32 	%r871, %r22, %r870;
	add.s32 	%r872, %r23, %r871;
	add.s32 	%r873, %r24, %r872;
	add.s32 	%r874, %r25, %r873;
	add.s32 	%r875, %r26, %r874;
	add.s32 	%r876, %r27, %r875;
	add.s32 	%r834, %r28, %r876;
	mov.b32 	%r832, 1;
	mov.b32 	%r857, 0;
	mov.b32 	%r859, -1;
	// begin inline asm
	{  .reg .s32 r0;  .reg .pred p;  shfl.sync.up.b32 r0|p, %r834, %r832, %r857, %r859;  @p add.s32 r0, r0, %r834;  mov.s32 %r830, r0;}
	// end inline asm
	mov.b32 	%r838, 2;
	// begin inline asm
	{  .reg .s32 r0;  .reg .pred p;  shfl.sync.up.b32 r0|p, %r830, %r838, %r857, %r859;  @p add.s32 r0, r0, %r830;  mov.s32 %r836, r0;}
	// end inline asm
	mov.b32 	%r844, 4;
	// begin inline asm
	{  .reg .s32 r0;  .reg .pred p;  shfl.sync.up.b32 r0|p, %r836, %r844, %r857, %r859;  @p add.s32 r0, r0, %r836;  mov.s32 %r842, r0;}
	// end inline asm
	mov.b32 	%r850, 8;
	// begin inline asm
	{  .reg .s32 r0;  .reg .pred p;  shfl.sync.up.b32 r0|p, %r842, %r850, %r857, %r859;  @p add.s32 r0, r0, %r842;  mov.s32 %r848, r0;}
	// end inline asm
	mov.b32 	%r856, 16;
	// begin inline asm
	{  .reg .s32 r0;  .reg .pred p;  shfl.sync.up.b32 r0|p, %r848, %r856, %r857, %r859;  @p add.s32 r0, r0, %r848;  mov.s32 %r854, r0;}
	// end inline asm
	setp.ne.s32 	%p143, %r616, 31;
	@%p143 bra 	$L__BB7_7;
	shl.b32 	%r877, %r7, 2;
	mov.u32 	%r878, _ZZN3cub18CUB_300001_SM_10006detail4scan16DeviceScanKernelINS2_10policy_hubIiiimN4cuda3std3__44plusIvEEE10Policy1000EN6thrust24THRUST_300001_SM_1000_NS10device_ptrIiEESF_NS0_13ScanTileStateIiLb1EEES9_NS1_10InputValueIiPiEEmiLb0EiEEvT0_T1_T2_iT3_T4_T5_E12temp_storage;
	add.s32 	%r879, %r878, %r877;
	st.shared.u32 	[%r879+16], %r854;
$L__BB7_7:
	bar.sync 	0;
	ld.shared.v4.u32 	{%r880, %r881, %r882, %r883}, [_ZZN3cub18CUB_300001_SM_10006detail4scan16DeviceScanKernelINS2_10policy_hubIiiimN4cuda3std3__44plusIvEEE10Policy1000EN6thrust24THRUST_300001_SM_1000_NS10device_ptrIiEESF_NS0_13ScanTileStateIiLb1EEES9_NS1_10InputValueIiPiEEmiLb0EiEEvT0_T1_T2_iT3_T4_T5_E12temp_storage+16];
	add.s32 	%r884, %r881, %r880;
	setp.eq.s32 	%p144, %r7, 2;
	selp.b32 	%r885, %r884, %r880, %p144;
	add.s32 	%r886, %r884, %r882;
	setp.eq.s32 	%p145, %r7, 3;
	selp.b32 	%r887, %r886, %r885, %p145;
	add.s32 	%r888, %r886, %r883;
	setp.eq.s32 	%p146, %r7, 4;
	selp.b32 	%r889, %r888, %r887, %p146;
	ld.shared.v4.u32 	{%r890, %r891, %r892, %r893}, [_ZZN3cub18CUB_300001_SM_10006detail4scan16DeviceScanKernelINS2_10policy_hubIiiimN4cuda3std3__44plusIvEEE10Policy1000EN6thrust24THRUST_300001_SM_1000_NS10device_ptrIiEESF_NS0_13ScanTileStateIiLb1EEES9_NS1_10InputValueIiPiEEmiLb0EiEEvT0_T1_T2_iT3_T4_T5_E12temp_storage+32];
	add.s32 	%r894, %r888, %r890;
	setp.eq.s32 	%p147, %r7, 5;
	selp.b32 	%r895, %r894, %r889, %p147;
	add.s32 	%r896, %r894, %r891;
	setp.eq.s32 	%p148, %r7, 6;
	selp.b32 	%r897, %r896, %r895, %p148;
	add.s32 	%r898, %r896, %r892;
	setp.eq.s32 	%p149, %r7, 7;
	selp.b32 	%r899, %r898, %r897, %p149;
	add.s32 	%r900, %r898, %r893;
	setp.eq.s32 	%p150, %r7, 8;
	selp.b32 	%r901, %r900, %r899, %p150;
	ld.shared.v4.u32 	{%r902, %r903, %r904, %r905}, [_ZZN3cub18CUB_300001_SM_10006detail4scan16DeviceScanKernelINS2_10policy_hubIiiimN4cuda3std3__44plusIvEEE10Policy1000EN6thrust24THRUST_300001_SM_1000_NS10device_ptrIiEESF_NS0_13ScanTileStateIiLb1EEES9_NS1_10InputValueIiPiEEmiLb0EiEEvT0_T1_T2_iT3_T4_T5_E12temp_storage+48];
	add.s32 	%r906, %r900, %r902;
	setp.eq.s32 	%p151, %r7, 9;
	selp.b32 	%r907, %r906, %r901, %p151;
	add.s32 	%r908, %r906, %r903;
	setp.eq.s32 	%p152, %r7, 10;
	selp.b32 	%r909, %r908, %r907, %p152;
	add.s32 	%r910, %r908, %r904;
	setp.eq.s32 	%p153, %r7, 11;
	selp.b32 	%r911, %r910, %r909, %p153;
	add.s32 	%r912, %r910, %r905;
	setp.eq.s32 	%p154, %r7, 12;
	selp.b32 	%r913, %r912, %r911, %p154;
	ld.shared.u32 	%r914, [_ZZN3cub18CUB_300001_SM_10006detail4scan16DeviceScanKernelINS2_10policy_hubIiiimN4cuda3std3__44plusIvEEE10Policy1000EN6thrust24THRUST_300001_SM_1000_NS10device_ptrIiEESF_NS0_13ScanTileStateIiLb1EEES9_NS1_10InputValueIiPiEEmiLb0EiEEvT0_T1_T2_iT3_T4_T5_E12temp_storage+64];
	setp.lt.u32 	%p155, %r5, 32;
	selp.b32 	%r915, 0, %r913, %p155;
	setp.eq.s32 	%p156, %r616, 0;
	sub.s32 	%r916, %r854, %r834;
	selp.b32 	%r917, 0, %r916, %p156;
	add.s32 	%r918, %r917, %r959;
	add.s32 	%r971, %r918, %r915;
	add.s32 	%r919, %r914, %r959;
	add.s32 	%r32, %r919, %r912;
	setp.ne.s32 	%p157, %r5, 0;
	@%p157 bra 	$L__BB7_28;
	add.s64 	%rd56, %rd18, 256;
	mov.b32 	%r920, 101;
	// begin inline asm
	st.relaxed.gpu.v2.u32 [%rd56], {%r920, %r32};
	// end inline asm
	bra.uni 	$L__BB7_28;
$L__BB7_9:
	add.s32 	%r673, %r11, %r10;
	add.s32 	%r674, %r12, %r673;
	add.s32 	%r675, %r13, %r674;
	add.s32 	%r676, %r14, %r675;
	add.s32 	%r677, %r15, %r676;
	add.s32 	%r678, %r16, %r677;
	add.s32 	%r679, %r17, %r678;
	add.s32 	%r680, %r18, %r679;
	add.s32 	%r681, %r19, %r680;
	add.s32 	%r682, %r20, %r681;
	add.s32 	%r683, %r21, %r682;
	add.s32 	%r684, %r22, %r683;
	add.s32 	%r685, %r23, %r684;
	add.s32 	%r686, %r24, %r685;
	add.s32 	%r687, %r25, %r686;
	add.s32 	%r688, %r26, %r687;
	add.s32 	%r689, %r27, %r688;
	add.s32 	%r647, %r28, %r689;
	mov.b32 	%r645, 1;
	mov.b32 	%r670, 0;
	mov.b32 	%r672, -1;
	// begin inline asm
	{  .reg .s32 r0;  .reg .pred p;  shfl.sync.up.b32 r0|p, %r647, %r645, %r670, %r672;  @p add.s32 r0, r0, %r647;  mov.s32 %r643, r0;}
	// end inline asm
	mov.b32 	%r651, 2;
	// begin inline asm
	{  .reg .s32 r0;  .reg .pred p;  shfl.sync.up.b32 r0|p, %r643, %r651, %r670, %r672;  @p add.s32 r0, r0, %r643;  mov.s32 %r649, r0;}
	// end inline asm
	mov.b32 	%r657, 4;
	// begin inline asm
	{  .reg .s32 r0;  .reg .pred p;  shfl.sync.up.b32 r0|p, %r649, %r657, %r670, %r672;  @p add.s32 r0, r0, %r649;  mov.s32 %r655, r0;}
	// end inline asm
	mov.b32 	%r663, 8;
	// begin inline asm
	{  .reg .s32 r0;  .reg .pred p;  shfl.sync.up.b32 r0|p, %r655, %r663, %r670, %r672;  @p add.s32 r0, r0, %r655;  mov.s32 %r661, r0;}
	// end inline asm
	mov.b32 	%r669, 16;
	// begin inline asm
	{  .reg .s32 r0;  .reg .pred p;  shfl.sync.up.b32 r0|p, %r661, %r669, %r670, %r672;  @p add.s32 r0, r0, %r661;  mov.s32 %r667, r0;}
	// end inline asm
	setp.ne.s32 	%p101, %r616, 31;
	@%p101 bra 	$L__BB7_11;
	shl.b32 	%r690, %r7, 2;
	mov.u32 	%r691, _ZZN3cub18CUB_300001_SM_10006detail4scan16DeviceScanKernelINS2_10policy_hubIiiimN4cuda3std3__44plusIvEEE10Policy1000EN6thrust24THRUST_300001_SM_1000_NS10device_ptrIiEESF_NS0_13ScanTileStateIiLb1EEES9_NS1_10InputValueIiPiEEmiLb0EiEEvT0_T1_T2_iT3_T4_T5_E12temp_storage;
	add.s32 	%r692, %r691, %r690;
	st.shared.u32 	[%r692+16], %r667;
$L__BB7_11:
	sub.s32 	%r693, %r667, %r647;
	bar.sync 	0;
	ld.shared.v4.u32 	{%r694, %r695, %r696, %r697}, [_ZZN3cub18CUB_300001_SM_10006detail4scan16DeviceScanKernelINS2_10policy_hubIiiimN4cuda3std3__44plusIvEEE10Policy1000EN6thrust24THRUST_300001_SM_1000_NS10device_ptrIiEESF_NS0_13ScanTileStateIiLb1EEES9_NS1_10InputValueIiPiEEmiLb0EiEEvT0_T1_T2_iT3_T4_T5_E12temp_storage+16];
	add.s32 	%r698, %r695, %r694;
	setp.eq.s32 	%p102, %r7, 2;
	selp.b32 	%r699, %r698, %r694, %p102;
	add.s32 	%r700, %r698, %r696;
	setp.eq.s32 	%p103, %r7, 3;
	selp.b32 	%r701, %r700, %r699, %p103;
	add.s32 	%r702, %r700, %r697;
	setp.eq.s32 	%p104, %r7, 4;
	selp.b32 	%r703, %r702, %r701, %p104;
	ld.shared.v4.u32 	{%r704, %r705, %r706, %r707}, [_ZZN3cub18CUB_300001_SM_10006detail4scan16DeviceScanKernelINS2_10policy_hubIiiimN4cuda3std3__44plusIvEEE10Policy1000EN6thrust24THRUST_300001_SM_1000_NS10device_ptrIiEESF_NS0_13ScanTileStateIiLb1EEES9_NS1_10InputValueIiPiEEmiLb0EiEEvT0_T1_T2_iT3_T4_T5_E12temp_storage+32];
	add.s32 	%r708, %r702, %r704;
	setp.eq.s32 	%p105, %r7, 5;
	selp.b32 	%r709, %r708, %r703, %p105;
	add.s32 	%r710, %r708, %r705;
	setp.eq.s32 	%p106, %r7, 6;
	selp.b32 	%r711, %r710, %r709, %p106;
	add.s32 	%r712, %r710, %r706;
	setp.eq.s32 	%p107, %r7, 7;
	selp.b32 	%r713, %r712, %r711, %p107;
	add.s32 	%r714, %r712, %r707;
	setp.eq.s32 	%p108, %r7, 8;
	selp.b32 	%r715, %r714, %r713, %p108;
	ld.shared.v4.u32 	{%r716, %r717, %r718, %r719}, [_ZZN3cub18CUB_300001_SM_10006detail4scan16DeviceScanKernelINS2_10policy_hubIiiimN4cuda3std3__44plusIvEEE10Policy1000EN6thrust24THRUST_300001_SM_1000_NS10device_ptrIiEESF_NS0_13ScanTileStateIiLb1EEES9_NS1_10InputValueIiPiEEmiLb0EiEEvT0_T1_T2_iT3_T4_T5_E12temp_storage+48];
	add.s32 	%r720, %r714, %r716;
	setp.eq.s32 	%p109, %r7, 9;
	selp.b32 	%r721, %r720, %r715, %p109;
	add.s32 	%r722, %r720, %r717;
	setp.eq.s32 	%p110, %r7, 10;
	selp.b32 	%r723, %r722, %r721, %p110;
	add.s32 	%r724, %r722, %r718;
	setp.eq.s32 	%p111, %r7, 11;
	selp.b32 	%r725, %r724, %r723, %p111;
	add.s32 	%r726, %r724, %r719;
	setp.eq.s32 	%p112, %r7, 12;
	selp.b32 	%r727, %r726, %r725, %p112;
	ld.shared.u32 	%r728, [_ZZN3cub18CUB_300001_SM_10006detail4scan16DeviceScanKernelINS2_10policy_hubIiiimN4cuda3std3__44plusIvEEE10Policy1000EN6thrust24THRUST_300001_SM_1000_NS10device_ptrIiEESF_NS0_13ScanTileStateIiLb1EEES9_NS1_10InputValueIiPiEEmiLb0EiEEvT0_T1_T2_iT3_T4_T5_E12temp_storage+64];
	add.s32 	%r35, %r726, %r728;
	setp.gt.u32 	%p113, %r5, 31;
	setp.lt.u32 	%p114, %r5, 32;
	setp.eq.s32 	%p115, %r616, 0;
	selp.b32 	%r729, 0, %r693, %p115;
	add.s32 	%r970, %r727, %r729;
	selp.b32 	%r37, %r693, %r970, %p114;
	@%p113 bra 	$L__BB7_27;
	setp.ne.s32 	%p116, %r5, 0;
	mul.wide.s32 	%rd45, %r4, 8;
	add.s64 	%rd8, %rd18, %rd45;
	@%p116 bra 	$L__BB7_14;
	st.shared.u32 	[_ZZN3cub18CUB_300001_SM_10006detail4scan16DeviceScanKernelINS2_10policy_hubIiiimN4cuda3std3__44plusIvEEE10Policy1000EN6thrust24THRUST_300001_SM_1000_NS10device_ptrIiEESF_NS0_13ScanTileStateIiLb1EEES9_NS1_10InputValueIiPiEEmiLb0EiEEvT0_T1_T2_iT3_T4_T5_E12temp_storage+12], %r35;
	add.s64 	%rd46, %rd8, 256;
	mov.b32 	%r730, 100;
	// begin inline asm
	st.relaxed.gpu.v2.u32 [%rd46], {%r730, %r35};
	// end inline asm
$L__BB7_14:
	not.b32 	%r736, %r5;
	add.s32 	%r966, %r4, %r736;
	mov.b32 	%r732, 550;
	// begin inline asm
	nanosleep.u32 %r732;
	// end inline asm
	mul.wide.s32 	%rd48, %r966, 8;
	add.s64 	%rd49, %rd18, %rd48;
	add.s64 	%rd47, %rd49, 256;
	// begin inline asm
	ld.relaxed.gpu.v2.u32 {%r967, %r961}, [%rd47];
	// end inline asm
	mov.b32 	%r962, 478;
$L__BB7_15:
	setp.eq.s32 	%p117, %r967, 99;
	mov.b32 	%r737, -1;
	vote.sync.any.pred 	%p118, %p117, %r737;
	not.pred 	%p119, %p118;
	@%p119 bra 	$L__BB7_17;
	// begin inline asm
	nanosleep.u32 %r962;
	// end inline asm
	shr.u32 	%r962, %r962, 1;
	// begin inline asm
	ld.relaxed.gpu.v2.u32 {%r967, %r961}, [%rd47];
	// end inline asm
	bra.uni 	$L__BB7_15;
$L__BB7_17:
	setp.eq.s32 	%p120, %r967, 101;
	mov.b32 	%r764, -1;
	vote.sync.ballot.b32 	%r766, %p120, %r764;
	// begin inline asm
	mov.u32 %r739, %lanemask_ge;
	// end inline asm
	and.b32  	%r767, %r766, %r739;
	or.b32  	%r768, %r767, -2147483648;
	add.s32 	%r769, %r768, -1;
	not.b32 	%r770, %r768;
	and.b32  	%r771, %r770, %r769;
	popc.b32 	%r743, %r771;
	mov.b32 	%r742, 1;
	// begin inline asm
	shfl.sync.down.b32 %r740, %r961, %r742, %r743, %r764;
	// end inline asm
	setp.lt.s32 	%p122, %r616, %r743;
	selp.b32 	%r772, %r740, 0, %p122;
	add.s32 	%r746, %r772, %r961;
	mov.b32 	%r747, 2;
	// begin inline asm
	shfl.sync.down.b32 %r745, %r746, %r747, %r743, %r764;
	// end inline asm
	add.s32 	%r50, %r616, 2;
	setp.gt.s32 	%p123, %r50, %r743;
	selp.b32 	%r773, 0, %r745, %p123;
	add.s32 	%r751, %r746, %r773;
	mov.b32 	%r752, 4;
	// begin inline asm
	shfl.sync.down.b32 %r750, %r751, %r752, %r743, %r764;
	// end inline asm
	add.s32 	%r51, %r616, 4;
	setp.gt.s32 	%p124, %r51, %r743;
	selp.b32 	%r774, 0, %r750, %p124;
	add.s32 	%r756, %r751, %r774;
	mov.b32 	%r757, 8;
	// begin inline asm
	shfl.sync.down.b32 %r755, %r756, %r757, %r743, %r764;
	// end inline asm
	add.s32 	%r52, %r616, 8;
	setp.gt.s32 	%p125, %r52, %r743;
	selp.b32 	%r775, 0, %r755, %p125;
	add.s32 	%r761, %r756, %r775;
	mov.b32 	%r762, 16;
	// begin inline asm
	shfl.sync.down.b32 %r760, %r761, %r762, %r743, %r764;
	// end inline asm
	add.s32 	%r53, %r616, 16;
	setp.gt.s32 	%p126, %r53, %r743;
	selp.b32 	%r776, 0, %r760, %p126;
	add.s32 	%r965, %r761, %r776;
	add.s64 	%rd10, %rd18, 256;
	mov.b32 	%r963, 478;
$L__BB7_18:
	setp.ne.s32 	%p127, %r967, 101;
	mov.b32 	%r777, -1;
	vote.sync.all.pred 	%p128, %p127, %r777;
	not.pred 	%p129, %p128;
	@%p129 bra 	$L__BB7_23;
	shr.u32 	%r963, %r963, 1;
	mul.wide.s32 	%rd52, %r966, 8;
	add.s64 	%rd53, %rd10, %rd52;
	add.s64 	%rd51, %rd53, -256;
	// begin inline asm
	ld.relaxed.gpu.v2.u32 {%r967, %r968}, [%rd51];
	// end inline asm
	mov.u32 	%r969, %r963;
$L__BB7_20:
	setp.eq.s32 	%p133, %r967, 99;
	mov.b32 	%r785, -1;
	vote.sync.any.pred 	%p134, %p133, %r785;
	not.pred 	%p135, %p134;
	@%p135 bra 	$L__BB7_22;
	// begin inline asm
	nanosleep.u32 %r969;
	// end inline asm
	shr.u32 	%r969, %r969, 1;
	// begin inline asm
	ld.relaxed.gpu.v2.u32 {%r967, %r968}, [%rd51];
	// end inline asm
	bra.uni 	$L__BB7_20;
$L__BB7_22:
	setp.eq.s32 	%p136, %r967, 101;
	mov.b32 	%r811, -1;
	vote.sync.ballot.b32 	%r812, %p136, %r811;
	and.b32  	%r813, %r812, %r739;
	or.b32  	%r814, %r813, -2147483648;
	add.s32 	%r815, %r814, -1;
	not.b32 	%r816, %r814;
	and.b32  	%r817, %r816, %r815;
	popc.b32 	%r790, %r817;
	mov.b32 	%r789, 1;
	// begin inline asm
	shfl.sync.down.b32 %r787, %r968, %r789, %r790, %r811;
	// end inline asm
	setp.lt.s32 	%p138, %r616, %r790;
	selp.b32 	%r818, %r787, 0, %p138;
	add.s32 	%r793, %r818, %r968;
	mov.b32 	%r794, 2;
	// begin inline asm
	shfl.sync.down.b32 %r792, %r793, %r794, %r790, %r811;
	// end inline asm
	setp.gt.s32 	%p139, %r50, %r790;
	selp.b32 	%r819, 0, %r792, %p139;
	add.s32 	%r798, %r793, %r819;
	mov.b32 	%r799, 4;
	// begin inline asm
	shfl.sync.down.b32 %r797, %r798, %r799, %r790, %r811;
	// end inline asm
	setp.gt.s32 	%p140, %r51, %r790;
	selp.b32 	%r820, 0, %r797, %p140;
	add.s32 	%r803, %r798, %r820;
	mov.b32 	%r804, 8;
	// begin inline asm
	shfl.sync.down.b32 %r802, %r803, %r804, %r790, %r811;
	// end inline asm
	setp.gt.s32 	%p141, %r52, %r790;
	selp.b32 	%r821, 0, %r802, %p141;
	add.s32 	%r808, %r803, %r821;
	mov.b32 	%r809, 16;
	// begin inline asm
	shfl.sync.down.b32 %r807, %r808, %r809, %r790, %r811;
	// end inline asm
	setp.gt.s32 	%p142, %r53, %r790;
	selp.b32 	%r822, 0, %r807, %p142;
	add.s32 	%r823, %r822, %r965;
	add.s32 	%r965, %r823, %r808;
	add.s32 	%r966, %r966, -32;
	bra.uni 	$L__BB7_18;
$L__BB7_23:
	@%p116 bra 	$L__BB7_25;
	add.s32 	%r780, %r965, %r35;
	add.s64 	%rd50, %rd8, 256;
	mov.b32 	%r779, 101;
	// begin inline asm
	st.relaxed.gpu.v2.u32 [%rd50], {%r779, %r780};
	// end inline asm
	st.shared.u32 	[_ZZN3cub18CUB_300001_SM_10006detail4scan16DeviceScanKernelINS2_10policy_hubIiiimN4cuda3std3__44plusIvEEE10Policy1000EN6thrust24THRUST_300001_SM_1000_NS10device_ptrIiEESF_NS0_13ScanTileStateIiLb1EEES9_NS1_10InputValueIiPiEEmiLb0EiEEvT0_T1_T2_iT3_T4_T5_E12temp_storage+4], %r965;
	st.shared.u32 	[_ZZN3cub18CUB_300001_SM_10006detail4scan16DeviceScanKernelINS2_10policy_hubIiiimN4cuda3std3__44plusIvEEE10Policy1000EN6thrust24THRUST_300001_SM_1000_NS10device_ptrIiEESF_NS0_13ScanTileStateIiLb1EEES9_NS1_10InputValueIiPiEEmiLb0EiEEvT0_T1_T2_iT3_T4_T5_E12temp_storage+8], %r780;
$L__BB7_25:
	setp.ne.s32 	%p131, %r616, 0;
	mov.u32 	%r970, %r37;
	@%p131 bra 	$L__BB7_27;
	st.shared.u32 	[_ZZN3cub18CUB_300001_SM_10006detail4scan16DeviceScanKernelINS2_10policy_hubIiiimN4cuda3std3__44plusIvEEE10Policy1000EN6thrust24THRUST_300001_SM_1000_NS10device_ptrIiEESF_NS0_13ScanTileStateIiLb1EEES9_NS1_10InputValueIiPiEEmiLb0EiEEvT0_T1_T2_iT3_T4_T5_E12temp_storage+84], %r965;
	mov.u32 	%r970, %r965;
$L__BB7_27:
	bar.sync 	0;
	setp.eq.s32 	%p132, %r5, 0;
	ld.shared.u32 	%r781, [_ZZN3cub18CUB_300001_SM_10006detail4scan16DeviceScanKernelINS2_10policy_hubIiiimN4cuda3std3__44plusIvEEE10Policy1000EN6thrust24THRUST_300001_SM_1000_NS10device_ptrIiEESF_NS0_13ScanTileStateIiLb1EEES9_NS1_10InputValueIiPiEEmiLb0EiEEvT0_T1_T2_iT3_T4_T5_E12temp_storage+84];
	selp.b32 	%r782, 0, %r781, %p132;
	add.s32 	%r971, %r782, %r970;
$L__BB7_28:
	add.s32 	%r922, %r971, %r10;
	add.s32 	%r923, %r11, %r922;
	add.s32 	%r924, %r12, %r923;
	add.s32 	%r925, %r13, %r924;
	add.s32 	%r926, %r14, %r925;
	add.s32 	%r927, %r15, %r926;
	add.s32 	%r928, %r16, %r927;
	add.s32 	%r929, %r17, %r928;
	add.s32 	%r930, %r18, %r929;
	add.s32 	%r931, %r19, %r930;
	add.s32 	%r932, %r20, %r931;
	add.s32 	%r933, %r21, %r932;
	add.s32 	%r934, %r22, %r933;
	add.s32 	%r935, %r23, %r934;
	add.s32 	%r936, %r24, %r935;
	add.s32 	%r937, %r25, %r936;
	add.s32 	%r938, %r26, %r937;
	add.s32 	%r939, %r27, %r938;
	bar.sync 	0;
	st.shared.u32 	[%r9], %r971;
	st.shared.u32 	[%r9+4], %r922;
	st.shared.u32 	[%r9+8], %r923;
	st.shared.u32 	[%r9+12], %r924;
	st.shared.u32 	[%r9+16], %r925;
	st.shared.u32 	[%r9+20], %r926;
	st.shared.u32 	[%r9+24], %r927;
	st.shared.u32 	[%r9+28], %r928;
	st.shared.u32 	[%r9+32], %r929;
	st.shared.u32 	[%r9+36], %r930;
	st.shared.u32 	[%r9+40], %r931;
	st.shared.u32 	[%r9+44], %r932;
	st.shared.u32 	[%r9+48], %r933;
	st.shared.u32 	[%r9+52], %r934;
	st.shared.u32 	[%r9+56], %r935;
	st.shared.u32 	[%r9+60], %r936;
	st.shared.u32 	[%r9+64], %r937;
	st.shared.u32 	[%r9+68], %r938;
	st.shared.u32 	[%r9+72], %r939;
	bar.warp.sync 	-1;
	ld.shared.u32 	%r940, [%r8];
	ld.shared.u32 	%r941, [%r8+128];
	ld.shared.u32 	%r942, [%r8+256];
	ld.shared.u32 	%r943, [%r8+384];
	ld.shared.u32 	%r944, [%r8+512];
	ld.shared.u32 	%r945, [%r8+640];
	ld.shared.u32 	%r946, [%r8+768];
	ld.shared.u32 	%r947, [%r8+896];
	ld.shared.u32 	%r948, [%r8+1024];
	ld.shared.u32 	%r949, [%r8+1152];
	ld.shared.u32 	%r950, [%r8+1280];
	ld.shared.u32 	%r951, [%r8+1408];
	ld.shared.u32 	%r952, [%r8+1536];
	ld.shared.u32 	%r953, [%r8+1664];
	ld.shared.u32 	%r954, [%r8+1792];
	ld.shared.u32 	%r955, [%r8+1920];
	ld.shared.u32 	%r956, [%r8+2048];
	ld.shared.u32 	%r957, [%r8+2176];
	ld.shared.u32 	%r958, [%r8+2304];
	add.s64 	%rd58, %rd4, %rd43;
	st.global.u32 	[%rd58], %r940;
	st.global.u32 	[%rd58+128], %r941;
	st.global.u32 	[%rd58+256], %r942;
	st.global.u32 	[%rd58+384], %r943;
	st.global.u32 	[%rd58+512], %r944;
	st.global.u32 	[%rd58+640], %r945;
	st.global.u32 	[%rd58+768], %r946;
	st.global.u32 	[%rd58+896], %r947;
	st.global.u32 	[%rd58+1024], %r948;
	st.global.u32 	[%rd58+1152], %r949;
	st.global.u32 	[%rd58+1280], %r950;
	st.global.u32 	[%rd58+1408], %r951;
	st.global.u32 	[%rd58+1536], %r952;
	st.global.u32 	[%rd58+1664], %r953;
	st.global.u32 	[%rd58+1792], %r954;
	st.global.u32 	[%rd58+1920], %r955;
	st.global.u32 	[%rd58+2048], %r956;
	st.global.u32 	[%rd58+2176], %r957;
	st.global.u32 	[%rd58+2304], %r958;
	bra.uni 	$L__BB7_131;
$L__BB7_29:
	setp.eq.s64 	%p3, %rd6, 0;
	@%p3 bra 	$L__BB7_131;
	cvt.u32.u64 	%r75, %rd6;
	shl.b64 	%rd21, %rd5, 2;
	add.s64 	%rd22, %rd3, %rd21;
	mov.u32 	%r76, %tid.x;
	ld.global.u32 	%r990, [%rd22];
	and.b32  	%r209, %r76, 31;
	and.b32  	%r210, %r76, 992;
	mul.lo.s32 	%r211, %r210, 19;
	or.b32  	%r78, %r211, %r209;
	setp.ge.u32 	%p4, %r78, %r75;
	shl.b32 	%r212, %r78, 2;
	cvt.u64.u32 	%rd23, %r212;
	add.s64 	%rd12, %rd22, %rd23;
	mov.u32 	%r972, %r990;
	@%p4 bra 	$L__BB7_32;
	ld.global.u32 	%r972, [%rd12];
$L__BB7_32:
	add.s32 	%r213, %r78, 32;
	setp.ge.u32 	%p5, %r213, %r75;
	mov.u32 	%r973, %r990;
	@%p5 bra 	$L__BB7_34;
	ld.global.u32 	%r973, [%rd12+128];
$L__BB7_34:
	add.s32 	%r214, %r78, 64;
	setp.ge.u32 	%p6, %r214, %r75;
	mov.u32 	%r974, %r990;
	@%p6 bra 	$L__BB7_36;
	ld.global.u32 	%r974, [%rd12+256];
$L__BB7_36:
	add.s32 	%r215, %r78, 96;
	setp.ge.u32 	%p7, %r215, %r75;
	mov.u32 	%r975, %r990;
	@%p7 bra 	$L__BB7_38;
	ld.global.u32 	%r975, [%rd12+384];
$L__BB7_38:
	add.s32 	%r216, %r78, 128;
	setp.ge.u32 	%p8, %r216, %r75;
	mov.u32 	%r976, %r990;
	@%p8 bra 	$L__BB7_40;
	ld.global.u32 	%r976, [%rd12+512];
$L__BB7_40:
	add.s32 	%r217, %r78, 160;
	setp.ge.u32 	%p9, %r217, %r75;
	mov.u32 	%r977, %r990;
	@%p9 bra 	$L__BB7_42;
	ld.global.u32 	%r977, [%rd12+640];
$L__BB7_42:
	add.s32 	%r218, %r78, 192;
	setp.ge.u32 	%p10, %r218, %r75;
	mov.u32 	%r978, %r990;
	@%p10 bra 	$L__BB7_44;
	ld.global.u32 	%r978, [%rd12+768];
$L__BB7_44:
	add.s32 	%r219, %r78, 224;
	setp.ge.u32 	%p11, %r219, %r75;
	mov.u32 	%r979, %r990;
	@%p11 bra 	$L__BB7_46;
	ld.global.u32 	%r979, [%rd12+896];
$L__BB7_46:
	add.s32 	%r95, %r78, 256;
	setp.ge.u32 	%p12, %r95, %r75;
	mov.u32 	%r980, %r990;
	@%p12 bra 	$L__BB7_48;
	ld.global.u32 	%r980, [%rd12+1024];
$L__BB7_48:
	add.s32 	%r98, %r78, 288;
	setp.ge.u32 	%p13, %r98, %r75;
	mov.u32 	%r981, %r990;
	@%p13 bra 	$L__BB7_50;
	ld.global.u32 	%r981, [%rd12+1152];
$L__BB7_50:
	add.s32 	%r220, %r78, 320;
	setp.ge.u32 	%p14, %r220, %r75;
	mov.u32 	%r982, %r990;
	@%p14 bra 	$L__BB7_52;
	ld.global.u32 	%r982, [%rd12+1280];
$L__BB7_52:
	add.s32 	%r221, %r78, 352;
	setp.ge.u32 	%p15, %r221, %r75;
	mov.u32 	%r983, %r990;
	@%p15 bra 	$L__BB7_54;
	ld.global.u32 	%r983, [%rd12+1408];
$L__BB7_54:
	add.s32 	%r222, %r78, 384;
	setp.ge.u32 	%p16, %r222, %r75;
	mov.u32 	%r984, %r990;
	@%p16 bra 	$L__BB7_56;
	ld.global.u32 	%r984, [%rd12+1536];
$L__BB7_56:
	add.s32 	%r223, %r78, 416;
	setp.ge.u32 	%p17, %r223, %r75;
	mov.u32 	%r985, %r990;
	@%p17 bra 	$L__BB7_58;
	ld.global.u32 	%r985, [%rd12+1664];
$L__BB7_58:
	add.s32 	%r224, %r78, 448;
	setp.ge.u32 	%p18, %r224, %r75;
	mov.u32 	%r986, %r990;
	@%p18 bra 	$L__BB7_60;
	ld.global.u32 	%r986, [%rd12+1792];
$L__BB7_60:
	add.s32 	%r225, %r78, 480;
	setp.ge.u32 	%p19, %r225, %r75;
	mov.u32 	%r987, %r990;
	@%p19 bra 	$L__BB7_62;
	ld.global.u32 	%r987, [%rd12+1920];
$L__BB7_62:
	add.s32 	%r226, %r78, 512;
	setp.ge.u32 	%p20, %r226, %r75;
	mov.u32 	%r988, %r990;
	@%p20 bra 	$L__BB7_64;
	ld.global.u32 	%r988, [%rd12+2048];
$L__BB7_64:
	add.s32 	%r115, %r78, 544;
	setp.ge.u32 	%p21, %r115, %r75;
	mov.u32 	%r989, %r990;
	@%p21 bra 	$L__BB7_66;
	ld.global.u32 	%r989, [%rd12+2176];
$L__BB7_66:
	add.s32 	%r118, %r78, 576;
	setp.ge.u32 	%p22, %r118, %r75;
	@%p22 bra 	$L__BB7_68;
	ld.global.u32 	%r990, [%rd12+2304];
$L__BB7_68:
	// begin inline asm
	mov.u32 %r227, %laneid;
	// end inline asm
	shr.u32 	%r122, %r76, 5;
	mad.lo.s32 	%r228, %r122, 608, %r227;
	shl.b32 	%r229, %r228, 2;
	mov.u32 	%r230, _ZZN3cub18CUB_300001_SM_10006detail4scan16DeviceScanKernelINS2_10policy_hubIiiimN4cuda3std3__44plusIvEEE10Policy1000EN6thrust24THRUST_300001_SM_1000_NS10device_ptrIiEESF_NS0_13ScanTileStateIiLb1EEES9_NS1_10InputValueIiPiEEmiLb0EiEEvT0_T1_T2_iT3_T4_T5_E12temp_storage;
	add.s32 	%r123, %r230, %r229;
	st.shared.u32 	[%r123], %r972;
	st.shared.u32 	[%r123+128], %r973;
	st.shared.u32 	[%r123+256], %r974;
	st.shared.u32 	[%r123+384], %r975;
	st.shared.u32 	[%r123+512], %r976;
	st.shared.u32 	[%r123+640], %r977;
	st.shared.u32 	[%r123+768], %r978;
	st.shared.u32 	[%r123+896], %r979;
	st.shared.u32 	[%r123+1024], %r980;
	st.shared.u32 	[%r123+1152], %r981;
	st.shared.u32 	[%r123+1280], %r982;
	st.shared.u32 	[%r123+1408], %r983;
	st.shared.u32 	[%r123+1536], %r984;
	st.shared.u32 	[%r123+1664], %r985;
	st.shared.u32 	[%r123+1792], %r986;
	st.shared.u32 	[%r123+1920], %r987;
	st.shared.u32 	[%r123+2048], %r988;
	st.shared.u32 	[%r123+2176], %r989;
	st.shared.u32 	[%r123+2304], %r990;
	bar.warp.sync 	-1;
	mad.lo.s32 	%r124, %r227, 72, %r123;
	ld.shared.u32 	%r125, [%r124];
	ld.shared.u32 	%r126, [%r124+4];
	ld.shared.u32 	%r127, [%r124+8];
	ld.shared.u32 	%r128, [%r124+12];
	ld.shared.u32 	%r129, [%r124+16];
	ld.shared.u32 	%r130, [%r124+20];
	ld.shared.u32 	%r131, [%r124+24];
	ld.shared.u32 	%r132, [%r124+28];
	ld.shared.u32 	%r133, [%r124+32];
	ld.shared.u32 	%r134, [%r124+36];
	ld.shared.u32 	%r135, [%r124+40];
	ld.shared.u32 	%r136, [%r124+44];
	ld.shared.u32 	%r137, [%r124+48];
	ld.shared.u32 	%r138, [%r124+52];
	ld.shared.u32 	%r139, [%r124+56];
	ld.shared.u32 	%r140, [%r124+60];
	ld.shared.u32 	%r141, [%r124+64];
	ld.shared.u32 	%r142, [%r124+68];
	ld.shared.u32 	%r143, [%r124+72];
	bar.sync 	0;
	setp.ne.s32 	%p23, %r4, 0;
	@%p23 bra 	$L__BB7_72;
	add.s32 	%r456, %r126, %r125;
	add.s32 	%r457, %r127, %r456;
	add.s32 	%r458, %r128, %r457;
	add.s32 	%r459, %r129, %r458;
	add.s32 	%r460, %r130, %r459;
	add.s32 	%r461, %r131, %r460;
	add.s32 	%r462, %r132, %r461;
	add.s32 	%r463, %r133, %r462;
	add.s32 	%r464, %r134, %r463;
	add.s32 	%r465, %r135, %r464;
	add.s32 	%r466, %r136, %r465;
	add.s32 	%r467, %r137, %r466;
	add.s32 	%r468, %r138, %r467;
	add.s32 	%r469, %r139, %r468;
	add.s32 	%r470, %r140, %r469;
	add.s32 	%r471, %r141, %r470;
	add.s32 	%r472, %r142, %r471;
	add.s32 	%r430, %r143, %r472;
	mov.b32 	%r428, 1;
	mov.b32 	%r453, 0;
	mov.b32 	%r455, -1;
	// begin inline asm
	{  .reg .s32 r0;  .reg .pred p;  shfl.sync.up.b32 r0|p, %r430, %r428, %r453, %r455;  @p add.s32 r0, r0, %r430;  mov.s32 %r426, r0;}
	// end inline asm
	mov.b32 	%r434, 2;
	// begin inline asm
	{  .reg .s32 r0;  .reg .pred p;  shfl.sync.up.b32 r0|p, %r426, %r434, %r453, %r455;  @p add.s32 r0, r0, %r426;  mov.s32 %r432, r0;}
	// end inline asm
	mov.b32 	%r440, 4;
	// begin inline asm
	{  .reg .s32 r0;  .reg .pred p;  shfl.sync.up.b32 r0|p, %r432, %r440, %r453, %r455;  @p add.s32 r0, r0, %r432;  mov.s32 %r438, r0;}
	// end inline asm
	mov.b32 	%r446, 8;
	// begin inline asm
	{  .reg .s32 r0;  .reg .pred p;  shfl.sync.up.b32 r0|p, %r438, %r446, %r453, %r455;  @p add.s32 r0, r0, %r438;  mov.s32 %r444, r0;}
	// end inline asm
	mov.b32 	%r452, 16;
	// begin inline asm
	{  .reg .s32 r0;  .reg .pred p;  shfl.sync.up.b32 r0|p, %r444, %r452, %r453, %r455;  @p add.s32 r0, r0, %r444;  mov.s32 %r450, r0;}
	// end inline asm
	setp.ne.s32 	%p66, %r227, 31;
	@%p66 bra 	$L__BB7_71;
	shl.b32 	%r473, %r122, 2;
	mov.u32 	%r474, _ZZN3cub18CUB_300001_SM_10006detail4scan16DeviceScanKernelINS2_10policy_hubIiiimN4cuda3std3__44plusIvEEE10Policy1000EN6thrust24THRUST_300001_SM_1000_NS10device_ptrIiEESF_NS0_13ScanTileStateIiLb1EEES9_NS1_10InputValueIiPiEEmiLb0EiEEvT0_T1_T2_iT3_T4_T5_E12temp_storage;
	add.s32 	%r475, %r474, %r473;
	st.shared.u32 	[%r475+16], %r450;
$L__BB7_71:
	bar.sync 	0;
	ld.shared.v4.u32 	{%r476, %r477, %r478, %r479}, [_ZZN3cub18CUB_300001_SM_10006detail4scan16DeviceScanKernelINS2_10policy_hubIiiimN4cuda3std3__44plusIvEEE10Policy1000EN6thrust24THRUST_300001_SM_1000_NS10device_ptrIiEESF_NS0_13ScanTileStateIiLb1EEES9_NS1_10InputValueIiPiEEmiLb0EiEEvT0_T1_T2_iT3_T4_T5_E12temp_storage+16];
	add.s32 	%r480, %r477, %r476;
	setp.eq.s32 	%p67, %r122, 2;
	selp.b32 	%r481, %r480, %r476, %p67;
	add.s32 	%r482, %r480, %r478;
	setp.eq.s32 	%p68, %r122, 3;
	selp.b32 	%r483, %r482, %r481, %p68;
	add.s32 	%r484, %r482, %r479;
	setp.eq.s32 	%p69, %r122, 4;
	selp.b32 	%r485, %r484, %r483, %p69;
	ld.shared.v4.u32 	{%r486, %r487, %r488, %r489}, [_ZZN3cub18CUB_300001_SM_10006detail4scan16DeviceScanKernelINS2_10policy_hubIiiimN4cuda3std3__44plusIvEEE10Policy1000EN6thrust24THRUST_300001_SM_1000_NS10device_ptrIiEESF_NS0_13ScanTileStateIiLb1EEES9_NS1_10InputValueIiPiEEmiLb0EiEEvT0_T1_T2_iT3_T4_T5_E12temp_storage+32];
	add.s32 	%r490, %r484, %r486;
	setp.eq.s32 	%p70, %r122, 5;
	selp.b32 	%r491, %r490, %r485, %p70;
	add.s32 	%r492, %r490, %r487;
	setp.eq.s32 	%p71, %r122, 6;
	selp.b32 	%r493, %r492, %r491, %p71;
	add.s32 	%r494, %r492, %r488;
	setp.eq.s32 	%p72, %r122, 7;
	selp.b32 	%r495, %r494, %r493, %p72;
	add.s32 	%r496, %r494, %r489;
	setp.eq.s32 	%p73, %r122, 8;
	selp.b32 	%r497, %r496, %r495, %p73;
	ld.shared.v4.u32 	{%r498, %r499, %r500, %r501}, [_ZZN3cub18CUB_300001_SM_10006detail4scan16DeviceScanKernelINS2_10policy_hubIiiimN4cuda3std3__44plusIvEEE10Policy1000EN6thrust24THRUST_300001_SM_1000_NS10device_ptrIiEESF_NS0_13ScanTileStateIiLb1EEES9_NS1_10InputValueIiPiEEmiLb0EiEEvT0_T1_T2_iT3_T4_T5_E12temp_storage+48];
	add.s32 	%r502, %r496, %r498;
	setp.eq.s32 	%p74, %r122, 9;
	selp.b32 	%r503, %r502, %r497, %p74;
	add.s32 	%r504, %r502, %r499;
	setp.eq.s32 	%p75, %r122, 10;
	selp.b32 	%r505, %r504, %r503, %p75;
	add.s32 	%r506, %r504, %r500;
	setp.eq.s32 	%p76, %r122, 11;
	selp.b32 	%r507, %r506, %r505, %p76;
	add.s32 	%r508, %r506, %r501;
	setp.eq.s32 	%p77, %r122, 12;
	selp.b32 	%r509, %r508, %r507, %p77;
	setp.lt.u32 	%p78, %r76, 32;
	selp.b32 	%r510, 0, %r509, %p78;
	setp.eq.s32 	%p79, %r227, 0;
	sub.s32 	%r511, %r450, %r430;
	selp.b32 	%r512, 0, %r511, %p79;
	add.s32 	%r513, %r512, %r959;
	add.s32 	%r1002, %r513, %r510;
	bra.uni 	$L__BB7_91;
$L__BB7_72:
	add.s32 	%r261, %r126, %r125;
	add.s32 	%r262, %r127, %r261;
	add.s32 	%r263, %r128, %r262;
	add.s32 	%r264, %r129, %r263;
	add.s32 	%r265, %r130, %r264;
	add.s32 	%r266, %r131, %r265;
	add.s32 	%r267, %r132, %r266;
	add.s32 	%r268, %r133, %r267;
	add.s32 	%r269, %r134, %r268;
	add.s32 	%r270, %r135, %r269;
	add.s32 	%r271, %r136, %r270;
	add.s32 	%r272, %r137, %r271;
	add.s32 	%r273, %r138, %r272;
	add.s32 	%r274, %r139, %r273;
	add.s32 	%r275, %r140, %r274;
	add.s32 	%r276, %r141, %r275;
	add.s32 	%r277, %r142, %r276;
	add.s32 	%r235, %r143, %r277;
	mov.b32 	%r233, 1;
	mov.b32 	%r258, 0;
	mov.b32 	%r260, -1;
	// begin inline asm
	{  .reg .s32 r0;  .reg .pred p;  shfl.sync.up.b32 r0|p, %r235, %r233, %r258, %r260;  @p add.s32 r0, r0, %r235;  mov.s32 %r231, r0;}
	// end inline asm
	mov.b32 	%r239, 2;
	// begin inline asm
	{  .reg .s32 r0;  .reg .pred p;  shfl.sync.up.b32 r0|p, %r231, %r239, %r258, %r260;  @p add.s32 r0, r0, %r231;  mov.s32 %r237, r0;}
	// end inline asm
	mov.b32 	%r245, 4;
	// begin inline asm
	{  .reg .s32 r0;  .reg .pred p;  shfl.sync.up.b32 r0|p, %r237, %r245, %r258, %r260;  @p add.s32 r0, r0, %r237;  mov.s32 %r243, r0;}
	// end inline asm
	mov.b32 	%r251, 8;
	// begin inline asm
	{  .reg .s32 r0;  .reg .pred p;  shfl.sync.up.b32 r0|p, %r243, %r251, %r258, %r260;  @p add.s32 r0, r0, %r243;  mov.s32 %r249, r0;}
	// end inline asm
	mov.b32 	%r257, 16;
	// begin inline asm
	{  .reg .s32 r0;  .reg .pred p;  shfl.sync.up.b32 r0|p, %r249, %r257, %r258, %r260;  @p add.s32 r0, r0, %r249;  mov.s32 %r255, r0;}
	// end inline asm
	setp.ne.s32 	%p24, %r227, 31;
	@%p24 bra 	$L__BB7_74;
	shl.b32 	%r278, %r122, 2;
	mov.u32 	%r279, _ZZN3cub18CUB_300001_SM_10006detail4scan16DeviceScanKernelINS2_10policy_hubIiiimN4cuda3std3__44plusIvEEE10Policy1000EN6thrust24THRUST_300001_SM_1000_NS10device_ptrIiEESF_NS0_13ScanTileStateIiLb1EEES9_NS1_10InputValueIiPiEEmiLb0EiEEvT0_T1_T2_iT3_T4_T5_E12temp_storage;
	add.s32 	%r280, %r279, %r278;
	st.shared.u32 	[%r280+16], %r255;
$L__BB7_74:
	sub.s32 	%r281, %r255, %r235;
	bar.sync 	0;
	ld.shared.v4.u32 	{%r282, %r283, %r284, %r285}, [_ZZN3cub18CUB_300001_SM_10006detail4scan16DeviceScanKernelINS2_10policy_hubIiiimN4cuda3std3__44plusIvEEE10Policy1000EN6thrust24THRUST_300001_SM_1000_NS10device_ptrIiEESF_NS0_13ScanTileStateIiLb1EEES9_NS1_10InputValueIiPiEEmiLb0EiEEvT0_T1_T2_iT3_T4_T5_E12temp_storage+16];
	add.s32 	%r286, %r283, %r282;
	setp.eq.s32 	%p25, %r122, 2;
	selp.b32 	%r287, %r286, %r282, %p25;
	add.s32 	%r288, %r286, %r284;
	setp.eq.s32 	%p26, %r122, 3;
	selp.b32 	%r289, %r288, %r287, %p26;
	add.s32 	%r290, %r288, %r285;
	setp.eq.s32 	%p27, %r122, 4;
	selp.b32 	%r291, %r290, %r289, %p27;
	ld.shared.v4.u32 	{%r292, %r293, %r294, %r295}, [_ZZN3cub18CUB_300001_SM_10006detail4scan16DeviceScanKernelINS2_10policy_hubIiiimN4cuda3std3__44plusIvEEE10Policy1000EN6thrust24THRUST_300001_SM_1000_NS10device_ptrIiEESF_NS0_13ScanTileStateIiLb1EEES9_NS1_10InputValueIiPiEEmiLb0EiEEvT0_T1_T2_iT3_T4_T5_E12temp_storage+32];
	add.s32 	%r296, %r290, %r292;
	setp.eq.s32 	%p28, %r122, 5;
	selp.b32 	%r297, %r296, %r291, %p28;
	add.s32 	%r298, %r296, %r293;
	setp.eq.s32 	%p29, %r122, 6;
	selp.b32 	%r299, %r298, %r297, %p29;
	add.s32 	%r300, %r298, %r294;
	setp.eq.s32 	%p30, %r122, 7;
	selp.b32 	%r301, %r300, %r299, %p30;
	add.s32 	%r302, %r300, %r295;
	setp.eq.s32 	%p31, %r122, 8;
	selp.b32 	%r303, %r302, %r301, %p31;
	ld.shared.v4.u32 	{%r304, %r305, %r306, %r307}, [_ZZN3cub18CUB_300001_SM_10006detail4scan16DeviceScanKernelINS2_10policy_hubIiiimN4cuda3std3__44plusIvEEE10Policy1000EN6thrust24THRUST_300001_SM_1000_NS10device_ptrIiEESF_NS0_13ScanTileStateIiLb1EEES9_NS1_10InputValueIiPiEEmiLb0EiEEvT0_T1_T2_iT3_T4_T5_E12temp_storage+48];
	add.s32 	%r308, %r302, %r304;
	setp.eq.s32 	%p32, %r122, 9;
	selp.b32 	%r309, %r308, %r303, %p32;
	add.s32 	%r310, %r308, %r305;
	setp.eq.s32 	%p33, %r122, 10;
	selp.b32 	%r311, %r310, %r309, %p33;
	add.s32 	%r312, %r310, %r306;
	setp.eq.s32 	%p34, %r122, 11;
	selp.b32 	%r313, %r312, %r311, %p34;
	add.s32 	%r314, %r312, %r307;
	setp.eq.s32 	%p35, %r122, 12;
	selp.b32 	%r315, %r314, %r313, %p35;
	ld.shared.u32 	%r316, [_ZZN3cub18CUB_300001_SM_10006detail4scan16DeviceScanKernelINS2_10policy_hubIiiimN4cuda3std3__44plusIvEEE10Policy1000EN6thrust24THRUST_300001_SM_1000_NS10device_ptrIiEESF_NS0_13ScanTileStateIiLb1EEES9_NS1_10InputValueIiPiEEmiLb0EiEEvT0_T1_T2_iT3_T4_T5_E12temp_storage+64];
	add.s32 	%r149, %r314, %r316;
	setp.gt.u32 	%p36, %r76, 31;
	setp.lt.u32 	%p37, %r76, 32;
	setp.eq.s32 	%p38, %r227, 0;
	selp.b32 	%r317, 0, %r281, %p38;
	add.s32 	%r1001, %r315, %r317;
	selp.b32 	%r151, %r281, %r1001, %p37;
	@%p36 bra 	$L__BB7_90;
	setp.ne.s32 	%p39, %r76, 0;
	mul.wide.s32 	%rd24, %r4, 8;
	add.s64 	%rd13, %rd18, %rd24;
	@%p39 bra 	$L__BB7_77;
	st.shared.u32 	[_ZZN3cub18CUB_300001_SM_10006detail4scan16DeviceScanKernelINS2_10policy_hubIiiimN4cuda3std3__44plusIvEEE10Policy1000EN6thrust24THRUST_300001_SM_1000_NS10device_ptrIiEESF_NS0_13ScanTileStateIiLb1EEES9_NS1_10InputValueIiPiEEmiLb0EiEEvT0_T1_T2_iT3_T4_T5_E12temp_storage+12], %r149;
	add.s64 	%rd25, %rd13, 256;
	mov.b32 	%r318, 100;
	// begin inline asm
	st.relaxed.gpu.v2.u32 [%rd25], {%r318, %r149};
	// end inline asm
$L__BB7_77:
	not.b32 	%r324, %r76;
	add.s32 	%r997, %r4, %r324;
	mov.b32 	%r320, 550;
	// begin inline asm
	nanosleep.u32 %r320;
	// end inline asm
	mul.wide.s32 	%rd27, %r997, 8;
	add.s64 	%rd28, %rd18, %rd27;
	add.s64 	%rd26, %rd28, 256;
	// begin inline asm
	ld.relaxed.gpu.v2.u32 {%r998, %r992}, [%rd26];
	// end inline asm
	mov.b32 	%r993, 478;
$L__BB7_78:
	setp.eq.s32 	%p40, %r998, 99;
	mov.b32 	%r325, -1;
	vote.sync.any.pred 	%p41, %p40, %r325;
	not.pred 	%p42, %p41;
	@%p42 bra 	$L__BB7_80;
	// begin inline asm
	nanosleep.u32 %r993;
	// end inline asm
	shr.u32 	%r993, %r993, 1;
	// begin inline asm
	ld.relaxed.gpu.v2.u32 {%r998, %r992}, [%rd26];
	// end inline asm
	bra.uni 	$L__BB7_78;
$L__BB7_80:
	setp.eq.s32 	%p43, %r998, 101;
	mov.b32 	%r352, -1;
	vote.sync.ballot.b32 	%r354, %p43, %r352;
	// begin inline asm
	mov.u32 %r327, %lanemask_ge;
	// end inline asm
	and.b32  	%r355, %r354, %r327;
	or.b32  	%r356, %r355, -2147483648;
	add.s32 	%r357, %r356, -1;
	not.b32 	%r358, %r356;
	and.b32  	%r359, %r358, %r357;
	popc.b32 	%r331, %r359;
	mov.b32 	%r330, 1;
	// begin inline asm
	shfl.sync.down.b32 %r328, %r992, %r330, %r331, %r352;
	// end inline asm
	setp.lt.s32 	%p45, %r227, %r331;
	selp.b32 	%r360, %r328, 0, %p45;
	add.s32 	%r334, %r360, %r992;
	mov.b32 	%r335, 2;
	// begin inline asm
	shfl.sync.down.b32 %r333, %r334, %r335, %r331, %r352;
	// end inline asm
	add.s32 	%r361, %r227, 2;
	setp.gt.s32 	%p46, %r361, %r331;
	selp.b32 	%r362, 0, %r333, %p46;
	add.s32 	%r339, %r334, %r362;
	mov.b32 	%r340, 4;
	// begin inline asm
	shfl.sync.down.b32 %r338, %r339, %r340, %r331, %r352;
	// end inline asm
	add.s32 	%r363, %r227, 4;
	setp.gt.s32 	%p47, %r363, %r331;
	selp.b32 	%r364, 0, %r338, %p47;
	add.s32 	%r344, %r339, %r364;
	mov.b32 	%r345, 8;
	// begin inline asm
	shfl.sync.down.b32 %r343, %r344, %r345, %r331, %r352;
	// end inline asm
	add.s32 	%r365, %r227, 8;
	setp.gt.s32 	%p48, %r365, %r331;
	selp.b32 	%r366, 0, %r343, %p48;
	add.s32 	%r349, %r344, %r366;
	mov.b32 	%r350, 16;
	// begin inline asm
	shfl.sync.down.b32 %r348, %r349, %r350, %r331, %r352;
	// end inline asm
	add.s32 	%r367, %r227, 16;
	setp.gt.s32 	%p49, %r367, %r331;
	selp.b32 	%r368, 0, %r348, %p49;
	add.s32 	%r994, %r349, %r368;
	add.s64 	%rd14, %rd18, 256;
	mov.b32 	%r995, 478;
$L__BB7_81:
	setp.ne.s32 	%p50, %r998, 101;
	mov.b32 	%r369, -1;
	vote.sync.all.pred 	%p51, %p50, %r369;
	not.pred 	%p52, %p51;
	@%p52 bra 	$L__BB7_86;
	shr.u32 	%r995, %r995, 1;
	mul.wide.s32 	%rd31, %r997, 8;
	add.s64 	%rd32, %rd14, %rd31;
	add.s64 	%rd30, %rd32, -256;
	// begin inline asm
	ld.relaxed.gpu.v2.u32 {%r998, %r999}, [%rd30];
	// end inline asm
	mov.u32 	%r1000, %r995;
$L__BB7_83:
	setp.eq.s32 	%p56, %r998, 99;
	mov.b32 	%r377, -1;
	vote.sync.any.pred 	%p57, %p56, %r377;
	not.pred 	%p58, %p57;
	@%p58 bra 	$L__BB7_85;
	// begin inline asm
	nanosleep.u32 %r1000;
	// end inline asm
	shr.u32 	%r1000, %r1000, 1;
	// begin inline asm
	ld.relaxed.gpu.v2.u32 {%r998, %r999}, [%rd30];
	// end inline asm
	bra.uni 	$L__BB7_83;
$L__BB7_85:
	setp.eq.s32 	%p59, %r998, 101;
	mov.b32 	%r403, -1;
	vote.sync.ballot.b32 	%r404, %p59, %r403;
	and.b32  	%r405, %r404, %r327;
	or.b32  	%r406, %r405, -2147483648;
	add.s32 	%r407, %r406, -1;
	not.b32 	%r408, %r406;
	and.b32  	%r409, %r408, %r407;
	popc.b32 	%r382, %r409;
	mov.b32 	%r381, 1;
	// begin inline asm
	shfl.sync.down.b32 %r379, %r999, %r381, %r382, %r403;
	// end inline asm
	setp.lt.s32 	%p61, %r227, %r382;
	selp.b32 	%r410, %r379, 0, %p61;
	add.s32 	%r385, %r410, %r999;
	mov.b32 	%r386, 2;
	// begin inline asm
	shfl.sync.down.b32 %r384, %r385, %r386, %r382, %r403;
	// end inline asm
	add.s32 	%r411, %r227, 2;
	setp.gt.s32 	%p62, %r411, %r382;
	selp.b32 	%r412, 0, %r384, %p62;
	add.s32 	%r390, %r385, %r412;
	mov.b32 	%r391, 4;
	// begin inline asm
	shfl.sync.down.b32 %r389, %r390, %r391, %r382, %r403;
	// end inline asm
	add.s32 	%r413, %r227, 4;
	setp.gt.s32 	%p63, %r413, %r382;
	selp.b32 	%r414, 0, %r389, %p63;
	add.s32 	%r395, %r390, %r414;
	mov.b32 	%r396, 8;
	// begin inline asm
	shfl.sync.down.b32 %r394, %r395, %r396, %r382, %r403;
	// end inline asm
	add.s32 	%r415, %r227, 8;
	setp.gt.s32 	%p64, %r415, %r382;
	selp.b32 	%r416, 0, %r394, %p64;
	add.s32 	%r400, %r395, %r416;
	mov.b32 	%r401, 16;
	// begin inline asm
	shfl.sync.down.b32 %r399, %r400, %r401, %r382, %r403;
	// end inline asm
	add.s32 	%r417, %r227, 16;
	setp.gt.s32 	%p65, %r417, %r382;
	selp.b32 	%r418, 0, %r399, %p65;
	add.s32 	%r419, %r418, %r994;
	add.s32 	%r994, %r419, %r400;
	add.s32 	%r997, %r997, -32;
	bra.uni 	$L__BB7_81;
$L__BB7_86:
	@%p39 bra 	$L__BB7_88;
	add.s32 	%r372, %r994, %r149;
	add.s64 	%rd29, %rd13, 256;
	mov.b32 	%r371, 101;
	// begin inline asm
	st.relaxed.gpu.v2.u32 [%rd29], {%r371, %r372};
	// end inline asm
	st.shared.u32 	[_ZZN3cub18CUB_300001_SM_10006detail4scan16DeviceScanKernelINS2_10policy_hubIiiimN4cuda3std3__44plusIvEEE10Policy1000EN6thrust24THRUST_300001_SM_1000_NS10device_ptrIiEESF_NS0_13ScanTileStateIiLb1EEES9_NS1_10InputValueIiPiEEmiLb0EiEEvT0_T1_T2_iT3_T4_T5_E12temp_storage+4], %r994;
	st.shared.u32 	[_ZZN3cub18CUB_300001_SM_10006detail4scan16DeviceScanKernelINS2_10policy_hubIiiimN4cuda3std3__44plusIvEEE10Policy1000EN6thrust24THRUST_300001_SM_1000_NS10device_ptrIiEESF_NS0_13ScanTileStateIiLb1EEES9_NS1_10InputValueIiPiEEmiLb0EiEEvT0_T1_T2_iT3_T4_T5_E12temp_storage+8], %r372;
$L__BB7_88:
	setp.ne.s32 	%p54, %r227, 0;
	mov.u32 	%r1001, %r151;
	@%p54 bra 	$L__BB7_90;
	st.shared.u32 	[_ZZN3cub18CUB_300001_SM_10006detail4scan16DeviceScanKernelINS2_10policy_hubIiiimN4cuda3std3__44plusIvEEE10Policy1000EN6thrust24THRUST_300001_SM_1000_NS10device_ptrIiEESF_NS0_13ScanTileStateIiLb1EEES9_NS1_10InputValueIiPiEEmiLb0EiEEvT0_T1_T2_iT3_T4_T5_E12temp_storage+84], %r994;
	mov.u32 	%r1001, %r994;
$L__BB7_90:
	bar.sync 	0;
	setp.eq.s32 	%p55, %r76, 0;
	ld.shared.u32 	%r373, [_ZZN3cub18CUB_300001_SM_10006detail4scan16DeviceScanKernelINS2_10policy_hubIiiimN4cuda3std3__44plusIvEEE10Policy1000EN6thrust24THRUST_300001_SM_1000_NS10device_ptrIiEESF_NS0_13ScanTileStateIiLb1EEES9_NS1_10InputValueIiPiEEmiLb0EiEEvT0_T1_T2_iT3_T4_T5_E12temp_storage+84];
	selp.b32 	%r374, 0, %r373, %p55;
	add.s32 	%r1002, %r374, %r1001;
$L__BB7_91:
	add.s32 	%r514, %r1002, %r125;
	add.s32 	%r515, %r126, %r514;
	add.s32 	%r516, %r127, %r515;
	add.s32 	%r517, %r128, %r516;
	add.s32 	%r518, %r129, %r517;
	add.s32 	%r519, %r130, %r518;
	add.s32 	%r520, %r131, %r519;
	add.s32 	%r521, %r132, %r520;
	add.s32 	%r522, %r133, %r521;
	add.s32 	%r523, %r134, %r522;
	add.s32 	%r524, %r135, %r523;
	add.s32 	%r525, %r136, %r524;
	add.s32 	%r526, %r137, %r525;
	add.s32 	%r527, %r138, %r526;
	add.s32 	%r528, %r139, %r527;
	add.s32 	%r529, %r140, %r528;
	add.s32 	%r530, %r141, %r529;
	add.s32 	%r531, %r142, %r530;
	bar.sync 	0;
	st.shared.u32 	[%r124], %r1002;
	st.shared.u32 	[%r124+4], %r514;
	st.shared.u32 	[%r124+8], %r515;
	st.shared.u32 	[%r124+12], %r516;
	st.shared.u32 	[%r124+16], %r517;
	st.shared.u32 	[%r124+20], %r518;
	st.shared.u32 	[%r124+24], %r519;
	st.shared.u32 	[%r124+28], %r520;
	st.shared.u32 	[%r124+32], %r521;
	st.shared.u32 	[%r124+36], %r522;
	st.shared.u32 	[%r124+40], %r523;
	st.shared.u32 	[%r124+44], %r524;
	st.shared.u32 	[%r124+48], %r525;
	st.shared.u32 	[%r124+52], %r526;
	st.shared.u32 	[%r124+56], %r527;
	st.shared.u32 	[%r124+60], %r528;
	st.shared.u32 	[%r124+64], %r529;
	st.shared.u32 	[%r124+68], %r530;
	st.shared.u32 	[%r124+72], %r531;
	bar.warp.sync 	-1;
	ld.shared.u32 	%r185, [%r123];
	ld.shared.u32 	%r186, [%r123+128];
	ld.shared.u32 	%r187, [%r123+256];
	ld.shared.u32 	%r188, [%r123+384];
	ld.shared.u32 	%r189, [%r123+512];
	ld.shared.u32 	%r190, [%r123+640];
	ld.shared.u32 	%r191, [%r123+768];
	ld.shared.u32 	%r192, [%r123+896];
	ld.shared.u32 	%r193, [%r123+1024];
	ld.shared.u32 	%r194, [%r123+1152];
	ld.shared.u32 	%r195, [%r123+1280];
	ld.shared.u32 	%r196, [%r123+1408];
	ld.shared.u32 	%r197, [%r123+1536];
	ld.shared.u32 	%r198, [%r123+1664];
	ld.shared.u32 	%r199, [%r123+1792];
	ld.shared.u32 	%r200, [%r123+1920];
	ld.shared.u32 	%r201, [%r123+2048];
	ld.shared.u32 	%r202, [%r123+2176];
	ld.shared.u32 	%r203, [%r123+2304];
	setp.ne.s32 	%p80, %r76, 0;
	@%p80 bra 	$L__BB7_93;
	st.volatile.shared.u32 	[_ZZN3cub18CUB_300001_SM_10006detail4scan16DeviceScanKernelINS2_10policy_hubIiiimN4cuda3std3__44plusIvEEE10Policy1000EN6thrust24THRUST_300001_SM_1000_NS10device_ptrIiEESF_NS0_13ScanTileStateIiLb1EEES9_NS1_10InputValueIiPiEEmiLb0EiEEvT0_T1_T2_iT3_T4_T5_E12temp_storage+31616], %r75;
$L__BB7_93:
	bar.sync 	0;
	ld.volatile.shared.u32 	%r204, [_ZZN3cub18CUB_300001_SM_10006detail4scan16DeviceScanKernelINS2_10policy_hubIiiimN4cuda3std3__44plusIvEEE10Policy1000EN6thrust24THRUST_300001_SM_1000_NS10device_ptrIiEESF_NS0_13ScanTileStateIiLb1EEES9_NS1_10InputValueIiPiEEmiLb0EiEEvT0_T1_T2_iT3_T4_T5_E12temp_storage+31616];
	cvt.u64.u32 	%rd39, %r78;
	add.s64 	%rd40, %rd5, %rd39;
	setp.ge.s32 	%p81, %r78, %r204;
	shl.b64 	%rd41, %rd40, 2;
	add.s64 	%rd15, %rd4, %rd41;
	@%p81 bra 	$L__BB7_95;
	st.global.u32 	[%rd15], %r185;
$L__BB7_95:
	mov.u32 	%r532, %tid.x;
	and.b32  	%r533, %r532, 992;
	mul.lo.s32 	%r534, %r533, 19;
	and.b32  	%r535, %r532, 31;
	or.b32  	%r536, %r534, %r535;
	add.s32 	%r537, %r536, 32;
	setp.ge.s32 	%p82, %r537, %r204;
	@%p82 bra 	$L__BB7_97;
	st.global.u32 	[%rd15+128], %r186;
$L__BB7_97:
	add.s32 	%r543, %r536, 64;
	setp.ge.s32 	%p83, %r543, %r204;
	@%p83 bra 	$L__BB7_99;
	st.global.u32 	[%rd15+256], %r187;
$L__BB7_99:
	add.s32 	%r549, %r536, 96;
	setp.ge.s32 	%p84, %r549, %r204;
	@%p84 bra 	$L__BB7_101;
	st.global.u32 	[%rd15+384], %r188;
$L__BB7_101:
	add.s32 	%r555, %r536, 128;
	setp.ge.s32 	%p85, %r555, %r204;
	@%p85 bra 	$L__BB7_103;
	st.global.u32 	[%rd15+512], %r189;
$L__BB7_103:
	add.s32 	%r561, %r536, 160;
	setp.ge.s32 	%p86, %r561, %r204;
	@%p86 bra 	$L__BB7_105;
	st.global.u32 	[%rd15+640], %r190;
$L__BB7_105:
	add.s32 	%r567, %r536, 192;
	setp.ge.s32 	%p87, %r567, %r204;
	@%p87 bra 	$L__BB7_107;
	st.global.u32 	[%rd15+768], %r191;
$L__BB7_107:
	add.s32 	%r573, %r536, 224;
	setp.ge.s32 	%p88, %r573, %r204;
	@%p88 bra 	$L__BB7_109;
	st.global.u32 	[%rd15+896], %r192;
$L__BB7_109:
	setp.ge.s32 	%p89, %r95, %r204;
	@%p89 bra 	$L__BB7_111;
	st.global.u32 	[%rd15+1024], %r193;
$L__BB7_111:
	setp.ge.s32 	%p90, %r98, %r204;
	@%p90 bra 	$L__BB7_113;
	st.global.u32 	[%rd15+1152], %r194;
$L__BB7_113:
	add.s32 	%r579, %r536, 320;
	setp.ge.s32 	%p91, %r579, %r204;
	@%p91 bra 	$L__BB7_115;
	st.global.u32 	[%rd15+1280], %r195;
$L__BB7_115:
	add.s32 	%r585, %r536, 352;
	setp.ge.s32 	%p92, %r585, %r204;
	@%p92 bra 	$L__BB7_117;
	st.global.u32 	[%rd15+1408], %r196;
$L__BB7_117:
	add.s32 	%r591, %r536, 384;
	setp.ge.s32 	%p93, %r591, %r204;
	@%p93 bra 	$L__BB7_119;
	st.global.u32 	[%rd15+1536], %r197;
$L__BB7_119:
	add.s32 	%r597, %r536, 416;
	setp.ge.s32 	%p94, %r597, %r204;
	@%p94 bra 	$L__BB7_121;
	st.global.u32 	[%rd15+1664], %r198;
$L__BB7_121:
	add.s32 	%r603, %r536, 448;
	setp.ge.s32 	%p95, %r603, %r204;
	@%p95 bra 	$L__BB7_123;
	st.global.u32 	[%rd15+1792], %r199;
$L__BB7_123:
	add.s32 	%r609, %r536, 480;
	setp.ge.s32 	%p96, %r609, %r204;
	@%p96 bra 	$L__BB7_125;
	st.global.u32 	[%rd15+1920], %r200;
$L__BB7_125:
	add.s32 	%r615, %r536, 512;
	setp.ge.s32 	%p97, %r615, %r204;
	@%p97 bra 	$L__BB7_127;
	st.global.u32 	[%rd15+2048], %r201;
$L__BB7_127:
	setp.ge.s32 	%p98, %r115, %r204;
	@%p98 bra 	$L__BB7_129;
	st.global.u32 	[%rd15+2176], %r202;
$L__BB7_129:
	setp.ge.s32 	%p99, %r118, %r204;
	@%p99 bra 	$L__BB7_131;
	st.global.u32 	[%rd15+2304], %r203;
$L__BB7_131:
	ret;

}
	// .globl	_ZN3cub18CUB_300001_SM_10006detail10radix_sort31DeviceRadixSortSingleTileKernelINS1_5radix10policy_hubIiiyE10Policy1000ELNS0_9SortOrderE0EiiyNS1_21identity_decomposer_tEEEvPKT1_PSA_PKT2_PSE_T3_iiT4_
.visible .entry _ZN3cub18CUB_300001_SM_10006detail10radix_sort31DeviceRadixSortSingleTileKernelINS1_5radix10policy_hubIiiyE10Policy1000ELNS0_9SortOrderE0EiiyNS1_21identity_decomposer_tEEEvPKT1_PSA_PKT2_PSE_T3_iiT4_(
	.param .u64 .ptr .align 1 _ZN3cub18CUB_300001_SM_10006detail10radix_sort31DeviceRadixSortSingleTileKernelINS1_5radix10policy_hubIiiyE10Policy1000ELNS0_9SortOrderE0EiiyNS1_21identity_decomposer_tEEEvPKT1_PSA_PKT2_PSE_T3_iiT4__param_0,
	.param .u64 .ptr .align 1 _ZN3cub18CUB_300001_SM_10006detail10radix_sort31DeviceRadixSortSingleTileKernelINS1_5radix10policy_hubIiiyE10Policy1000ELNS0_9SortOrderE0EiiyNS1_21identity_decomposer_tEEEvPKT1_PSA_PKT2_PSE_T3_iiT4__param_1,
	.param .u64 .ptr .align 1 _ZN3cub18CUB_300001_SM_10006detail10radix_sort31DeviceRadixSortSingleTileKernelINS1_5radix10policy_hubIiiyE10Policy1000ELNS0_9SortOrderE0EiiyNS1_21identity_decomposer_tEEEvPKT1_PSA_PKT2_PSE_T3_iiT4__param_2,
	.param .u64 .ptr .align 1 _ZN3cub18CUB_300001_SM_10006detail10radix_sort31DeviceRadixSortSingleTileKernelINS1_5radix10policy_hubIiiyE10Policy1000ELNS0_9SortOrderE0EiiyNS1_21identity_decomposer_tEEEvPKT1_PSA_PKT2_PSE_T3_iiT4__param_3,
	.param .u64 _ZN3cub18CUB_300001_SM_10006detail10radix_sort31DeviceRadixSortSingleTileKernelINS1_5radix10policy_hubIiiyE10Policy1000ELNS0_9SortOrderE0EiiyNS1_21identity_decomposer_tEEEvPKT1_PSA_PKT2_PSE_T3_iiT4__param_4,
	.param .u32 _ZN3cub18CUB_300001_SM_10006detail10radix_sort31DeviceRadixSortSingleTileKernelINS1_5radix10policy_hubIiiyE10Policy1000ELNS0_9SortOrderE0EiiyNS1_21identity_decomposer_tEEEvPKT1_PSA_PKT2_PSE_T3_iiT4__param_5,
	.param .u32 _ZN3cub18CUB_300001_SM_10006detail10radix_sort31DeviceRadixSortSingleTileKernelINS1_5radix10policy_hubIiiyE10Policy1000ELNS0_9SortOrderE0EiiyNS1_21identity_decomposer_tEEEvPKT1_PSA_PKT2_PSE_T3_iiT4__param_6,
	.param .align 1 .b8 _ZN3cub18CUB_300001_SM_10006detail10radix_sort31DeviceRadixSortSingleTileKernelINS1_5radix10policy_hubIiiyE10Policy1000ELNS0_9SortOrderE0EiiyNS1_21identity_decomposer_tEEEvPKT1_PSA_PKT2_PSE_T3_iiT4__param_7[1]
)
.maxntid 256
.minnctapersm 1
{
	.reg .pred 	%p<73>;
	.reg .b16 	%rs<39>;
	.reg .b32 	%r<900>;
	.reg .b64 	%rd<37>;
	// demoted variable
	.shared .align 16 .b8 _ZZN3cub18CUB_300001_SM_10006detail10radix_sort31DeviceRadixSortSingleTileKernelINS1_5radix10policy_hubIiiyE10Policy1000ELNS0_9SortOrderE0EiiyNS1_21identity_decomposer_tEEEvPKT1_PSA_PKT2_PSE_T3_iiT4_E12temp_storage[33856];
	ld.param.u64 	%rd10, [_ZN3cub18CUB_300001_SM_10006detail10radix_sort31DeviceRadixSortSingleTileKernelINS1_5radix10policy_hubIiiyE10Policy1000ELNS0_9SortOrderE0EiiyNS1_21identity_decomposer_tEEEvPKT1_PSA_PKT2_PSE_T3_iiT4__param_0];
	ld.param.u64 	%rd6, [_ZN3cub18CUB_300001_SM_10006detail10radix_sort31DeviceRadixSortSingleTileKernelINS1_5radix10policy_hubIiiyE10Policy1000ELNS0_9SortOrderE0EiiyNS1_21identity_decomposer_tEEEvPKT1_PSA_PKT2_PSE_T3_iiT4__param_1];
	ld.param.u64 	%rd7, [_ZN3cub18CUB_300001_SM_10006detail10radix_sort31DeviceRadixSortSingleTileKernelINS1_5radix10policy_hubIiiyE10Policy1000ELNS0_9SortOrderE0EiiyNS1_21identity_decomposer_tEEEvPKT1_PSA_PKT2_PSE_T3_iiT4__param_2];
	ld.param.u64 	%rd8, [_ZN3cub18CUB_300001_SM_10006detail10radix_sort31DeviceRadixSortSingleTileKernelINS1_5radix10policy_hubIiiyE10Policy1000ELNS0_9SortOrderE0EiiyNS1_21identity_decomposer_tEEEvPKT1_PSA_PKT2_PSE_T3_iiT4__param_3];
	ld.param.u64 	%rd9, [_ZN3cub18CUB_300001_SM_10006detail10radix_sort31DeviceRadixSortSingleTileKernelINS1_5radix10policy_hubIiiyE10Policy1000ELNS0_9SortOrderE0EiiyNS1_21identity_decomposer_tEEEvPKT1_PSA_PKT2_PSE_T3_iiT4__param_4];
	ld.param.u32 	%r303, [_ZN3cub18CUB_300001_SM_10006detail10radix_sort31DeviceRadixSortSingleTileKernelINS1_5radix10policy_hubIiiyE10Policy1000ELNS0_9SortOrderE0EiiyNS1_21identity_decomposer_tEEEvPKT1_PSA_PKT2_PSE_T3_iiT4__param_5];
	ld.param.u32 	%r304, [_ZN3cub18CUB_300001_SM_10006detail10radix_sort31DeviceRadixSortSingleTileKernelINS1_5radix10policy_hubIiiyE10Policy1000ELNS0_9SortOrderE0EiiyNS1_21identity_decomposer_tEEEvPKT1_PSA_PKT2_PSE_T3_iiT4__param_6];
	cvta.to.global.u64 	%rd11, %rd10;
	cvt.u32.u64 	%r1, %rd9;
	mov.u32 	%r2, %tid.x;
	mul.lo.s32 	%r3, %r2, 19;
	setp.ge.s32 	%p1, %r3, %r1;
	mul.wide.u32 	%rd12, %r3, 4;
	add.s64 	%rd1, %rd11, %rd12;
	mov.b32 	%r878, -1;
	@%p1 bra 	$L__BB8_2;
	ld.global.u32 	%r306, [%rd1];
	xor.b32  	%r878, %r306, -2147483648;
$L__BB8_2:
	add.s32 	%r6, %r3, 1;
	setp.ge.s32 	%p2, %r6, %r1;
	mov.b32 	%r877, -1;
	@%p2 bra 	$L__BB8_4;
	ld.global.u32 	%r308, [%rd1+4];
	xor.b32  	%r877, %r308, -2147483648;
$L__BB8_4:
	add.s32 	%r9, %r3, 2;
	setp.ge.s32 	%p3, %r9, %r1;
	mov.b32 	%r876, -1;
	@%p3 bra 	$L__BB8_6;
	ld.global.u32 	%r310, [%rd1+8];
	xor.b32  	%r876, %r310, -2147483648;
$L__BB8_6:
	add.s32 	%r12, %r3, 3;
	setp.ge.s32 	%p4, %r12, %r1;
	mov.b32 	%r875, -1;
	@%p4 bra 	$L__BB8_8;
	ld.global.u32 	%r312, [%rd1+12];
	xor.b32  	%r875, %r312, -2147483648;
$L__BB8_8:
	add.s32 	%r15, %r3, 4;
	setp.ge.s32 	%p5, %r15, %r1;
	mov.b32 	%r874, -1;
	@%p5 bra 	$L__BB8_10;
	ld.global.u32 	%r314, [%rd1+16];
	xor.b32  	%r874, %r314, -2147483648;
$L__BB8_10:
	add.s32 	%r18, %r3, 5;
	setp.ge.s32 	%p6, %r18, %r1;
	mov.b32 	%r873, -1;
	@%p6 bra 	$L__BB8_12;
	ld.global.u32 	%r316, [%rd1+20];
	xor.b32  	%r873, %r316, -2147483648;
$L__BB8_12:
	add.s32 	%r21, %r3, 6;
	setp.ge.s32 	%p7, %r21, %r1;
	mov.b32 	%r872, -1;
	@%p7 bra 	$L__BB8_14;
	ld.global.u32 	%r318, [%rd1+24];
	xor.b32  	%r872, %r318, -2147483648;
$L__BB8_14:
	add.s32 	%r24, %r3, 7;
	setp.ge.s32 	%p8, %r24, %r1;
	mov.b32 	%r871, -1;
	@%p8 bra 	$L__BB8_16;
	ld.global.u32 	%r320, [%rd1+28];
	xor.b32  	%r871, %r320, -2147483648;
$L__BB8_16:
	add.s32 	%r27, %r3, 8;
	setp.ge.s32 	%p9, %r27, %r1;
	mov.b32 	%r870, -1;
	@%p9 bra 	$L__BB8_18;
	ld.global.u32 	%r322, [%rd1+32];
	xor.b32  	%r870, %r322, -2147483648;
$L__BB8_18:
	add.s32 	%r30, %r3, 9;
	setp.ge.s32 	%p10, %r30, %r1;
	mov.b32 	%r869, -1;
	@%p10 bra 	$L__BB8_20;
	ld.global.u32 	%r324, [%rd1+36];
	xor.b32  	%r869, %r324, -2147483648;
$L__BB8_20:
	add.s32 	%r33, %r3, 10;
	setp.ge.s32 	%p11, %r33, %r1;
	mov.b32 	%r868, -1;
	@%p11 bra 	$L__BB8_22;
	ld.global.u32 	%r326, [%rd1+40];
	xor.b32  	%r868, %r326, -2147483648;
$L__BB8_22:
	add.s32 	%r36, %r3, 11;
	setp.ge.s32 	%p12, %r36, %r1;
	mov.b32 	%r867, -1;
	@%p12 bra 	$L__BB8_24;
	ld.global.u32 	%r328, [%rd1+44];
	xor.b32  	%r867, %r328, -2147483648;
$L__BB8_24:
	add.s32 	%r39, %r3, 12;
	setp.ge.s32 	%p13, %r39, %r1;
	mov.b32 	%r866, -1;
	@%p13 bra 	$L__BB8_26;
	ld.global.u32 	%r330, [%rd1+48];
	xor.b32  	%r866, %r330, -2147483648;
$L__BB8_26:
	add.s32 	%r42, %r3, 13;
	setp.ge.s32 	%p14, %r42, %r1;
	mov.b32 	%r865, -1;
	@%p14 bra 	$L__BB8_28;
	ld.global.u32 	%r332, [%rd1+52];
	xor.b32  	%r865, %r332, -2147483648;
$L__BB8_28:
	add.s32 	%r45, %r3, 14;
	setp.ge.s32 	%p15, %r45, %r1;
	mov.b32 	%r864, -1;
	@%p15 bra 	$L__BB8_30;
	ld.global.u32 	%r334, [%rd1+56];
	xor.b32  	%r864, %r334, -2147483648;
$L__BB8_30:
	add.s32 	%r48, %r3, 15;
	setp.ge.s32 	%p16, %r48, %r1;
	mov.b32 	%r863, -1;
	@%p16 bra 	$L__BB8_32;
	ld.global.u32 	%r336, [%rd1+60];
	xor.b32  	%r863, %r336, -2147483648;
$L__BB8_32:
	add.s32 	%r51, %r3, 16;
	setp.ge.s32 	%p17, %r51, %r1;
	mov.b32 	%r862, -1;
	@%p17 bra 	$L__BB8_34;
	ld.global.u32 	%r338, [%rd1+64];
	xor.b32  	%r862, %r338, -2147483648;
$L__BB8_34:
	add.s32 	%r54, %r3, 17;
	setp.ge.s32 	%p18, %r54, %r1;
	mov.b32 	%r861, -1;
	@%p18 bra 	$L__BB8_36;
	ld.global.u32 	%r340, [%rd1+68];
	xor.b32  	%r861, %r340, -2147483648;
$L__BB8_36:
	add.s32 	%r57, %r3, 18;
	setp.ge.s32 	%p19, %r57, %r1;
	mov.b32 	%r860, -1;
	@%p19 bra 	$L__BB8_38;
	ld.global.u32 	%r342, [%rd1+72];
	xor.b32  	%r860, %r342, -2147483648;
$L__BB8_38:
	bar.sync 	0;
	mov.b64 	{%r344, %r345}, %rd9;
	shfl.sync.idx.b32	%r60|%p20, %r344, 0, 31, -1;
	shfl.sync.idx.b32	%r346|%p21, %r345, 0, 31, -1;
	mov.b64 	%rd2, {%r60, %r346};
	setp.ge.s32 	%p22, %r3, %r60;
	cvta.to.global.u64 	%rd13, %rd7;
	add.s64 	%rd3, %rd13, %rd12;
	@%p22 bra 	$L__BB8_40;
	ld.global.u32 	%r897, [%rd3];
$L__BB8_40:
	setp.ge.s32 	%p23, %r6, %r60;
	@%p23 bra 	$L__BB8_42;
	ld.global.u32 	%r896, [%rd3+4];
$L__BB8_42:
	setp.ge.s32 	%p24, %r9, %r60;
	@%p24 bra 	$L__BB8_44;
	ld.global.u32 	%r895, [%rd3+8];
$L__BB8_44:
	setp.ge.s32 	%p25, %r12, %r60;
	@%p25 bra 	$L__BB8_46;
	ld.global.u32 	%r894, [%rd3+12];
$L__BB8_46:
	setp.ge.s32 	%p26, %r15, %r60;
	@%p26 bra 	$L__BB8_48;
	ld.global.u32 	%r893, [%rd3+16];
$L__BB8_48:
	setp.ge.s32 	%p27, %r18, %r60;
	@%p27 bra 	$L__BB8_50;
	ld.global.u32 	%r892, [%rd3+20];
$L__BB8_50:
	setp.ge.s32 	%p28, %r21, %r60;
	@%p28 bra 	$L__BB8_52;
	ld.global.u32 	%r891, [%rd3+24];
$L__BB8_52:
	setp.ge.s32 	%p29, %r24, %r60;
	@%p29 bra 	$L__BB8_54;
	ld.global.u32 	%r890, [%rd3+28];
$L__BB8_54:
	setp.ge.s32 	%p30, %r27, %r60;
	@%p30 bra 	$L__BB8_56;
	ld.global.u32 	%r889, [%rd3+32];
$L__BB8_56:
	setp.ge.s32 	%p31, %r30, %r60;
	@%p31 bra 	$L__BB8_58;
	ld.global.u32 	%r888, [%rd3+36];
$L__BB8_58:
	setp.ge.s32 	%p32, %r33, %r60;
	@%p32 bra 	$L__BB8_60;
	ld.global.u32 	%r887, [%rd3+40];
$L__BB8_60:
	setp.ge.s32 	%p33, %r36, %r60;
	@%p33 bra 	$L__BB8_62;
	ld.global.u32 	%r886, [%rd3+44];
$L__BB8_62:
	setp.ge.s32 	%p34, %r39, %r60;
	@%p34 bra 	$L__BB8_64;
	ld.global.u32 	%r885, [%rd3+48];
$L__BB8_64:
	setp.ge.s32 	%p35, %r42, %r60;
	@%p35 bra 	$L__BB8_66;
	ld.global.u32 	%r884, [%rd3+52];
$L__BB8_66:
	setp.ge.s32 	%p36, %r45, %r60;
	@%p36 bra 	$L__BB8_68;
	ld.global.u32 	%r883, [%rd3+56];
$L__BB8_68:
	setp.ge.s32 	%p37, %r48, %r60;
	@%p37 bra 	$L__BB8_70;
	ld.global.u32 	%r882, [%rd3+60];
$L__BB8_70:
	setp.ge.s32 	%p38, %r51, %r60;
	@%p38 bra 	$L__BB8_72;
	ld.global.u32 	%r881, [%rd3+64];
$L__BB8_72:
	setp.ge.s32 	%p39, %r54, %r60;
	@%p39 bra 	$L__BB8_74;
	ld.global.u32 	%r880, [%rd3+68];
$L__BB8_74:
	setp.ge.s32 	%p40, %r57, %r60;
	@%p40 bra 	$L__BB8_76;
	ld.global.u32 	%r879, [%rd3+72];
$L__BB8_76:
	bar.sync 	0;
	shr.u32 	%r99, %r2, 5;
	shl.b32 	%r366, %r2, 2;
	mov.u32 	%r367, _ZZN3cub18CUB_300001_SM_10006detail10radix_sort31DeviceRadixSortSingleTileKernelINS1_5radix10policy_hubIiiyE10Policy1000ELNS0_9SortOrderE0EiiyNS1_21identity_decomposer_tEEEvPKT1_PSA_PKT2_PSE_T3_iiT4_E12temp_storage;
	add.s32 	%r100, %r367, %r366;
	shl.b32 	%r368, %r2, 7;
	add.s32 	%r101, %r100, %r368;
	shl.b32 	%r369, %r99, 2;
	add.s32 	%r370, %r367, %r369;
	add.s32 	%r102, %r370, 33792;
	mad.lo.s32 	%r103, %r2, -56, %r101;
	add.s32 	%r859, %r303, 6;
	sub.s32 	%r858, %r304, %r303;
$L__BB8_77:
	add.s32 	%r430, %r859, -6;
	min.s32 	%r373, %r858, 6;
	mov.b32 	%r459, 0;
	st.shared.u32 	[%r100], %r459;
	st.shared.u32 	[%r100+1024], %r459;
	st.shared.u32 	[%r100+2048], %r459;
	st.shared.u32 	[%r100+3072], %r459;
	st.shared.u32 	[%r100+4096], %r459;
	st.shared.u32 	[%r100+5120], %r459;
	st.shared.u32 	[%r100+6144], %r459;
	st.shared.u32 	[%r100+7168], %r459;
	st.shared.u32 	[%r100+8192], %r459;
	st.shared.u32 	[%r100+9216], %r459;
	st.shared.u32 	[%r100+10240], %r459;
	st.shared.u32 	[%r100+11264], %r459;
	st.shared.u32 	[%r100+12288], %r459;
	st.shared.u32 	[%r100+13312], %r459;
	st.shared.u32 	[%r100+14336], %r459;
	st.shared.u32 	[%r100+15360], %r459;
	st.shared.u32 	[%r100+16384], %r459;
	st.shared.u32 	[%r100+17408], %r459;
	st.shared.u32 	[%r100+18432], %r459;
	st.shared.u32 	[%r100+19456], %r459;
	st.shared.u32 	[%r100+20480], %r459;
	st.shared.u32 	[%r100+21504], %r459;
	st.shared.u32 	[%r100+22528], %r459;
	st.shared.u32 	[%r100+23552], %r459;
	st.shared.u32 	[%r100+24576], %r459;
	st.shared.u32 	[%r100+25600], %r459;
	st.shared.u32 	[%r100+26624], %r459;
	st.shared.u32 	[%r100+27648], %r459;
	st.shared.u32 	[%r100+28672], %r459;
	st.shared.u32 	[%r100+29696], %r459;
	st.shared.u32 	[%r100+30720], %r459;
	st.shared.u32 	[%r100+31744], %r459;
	st.shared.u32 	[%r100+32768], %r459;
	// begin inline asm
	bmsk.clamp.b32 %r371, %r459, %r373;
	// end inline asm
	// begin inline asm
	shr.b32 %r374, %r878, %r430;
	// end inline asm
	and.b32  	%r462, %r371, %r374;
	shl.b32 	%r463, %r462, 10;
	and.b32  	%r464, %r463, 31744;
	add.s32 	%r465, %r100, %r464;
	shr.u32 	%r466, %r462, 4;
	and.b32  	%r467, %r466, 268435454;
	add.s32 	%r147, %r465, %r467;
	ld.shared.u16 	%rs1, [%r147];
	add.s16 	%rs20, %rs1, 1;
	st.shared.u16 	[%r147], %rs20;
	// begin inline asm
	shr.b32 %r377, %r877, %r430;
	// end inline asm
	and.b32  	%r468, %r371, %r377;
	shl.b32 	%r469, %r468, 10;
	and.b32  	%r470, %r469, 31744;
	add.s32 	%r471, %r100, %r470;
	shr.u32 	%r472, %r468, 4;
	and.b32  	%r473, %r472, 268435454;
	add.s32 	%r148, %r471, %r473;
	ld.shared.u16 	%rs2, [%r148];
	add.s16 	%rs21, %rs2, 1;
	st.shared.u16 	[%r148], %rs21;
	// begin inline asm
	shr.b32 %r380, %r876, %r430;
	// end inline asm
	and.b32  	%r474, %r371, %r380;
	shl.b32 	%r475, %r474, 10;
	and.b32  	%r476, %r475, 31744;
	add.s32 	%r477, %r100, %r476;
	shr.u32 	%r478, %r474, 4;
	and.b32  	%r479, %r478, 268435454;
	add.s32 	%r149, %r477, %r479;
	ld.shared.u16 	%rs3, [%r149];
	add.s16 	%rs22, %rs3, 1;
	st.shared.u16 	[%r149], %rs22;
	// begin inline asm
	shr.b32 %r383, %r875, %r430;
	// end inline asm
	and.b32  	%r480, %r371, %r383;
	shl.b32 	%r481, %r480, 10;
	and.b32  	%r482, %r481, 31744;
	add.s32 	%r483, %r100, %r482;
	shr.u32 	%r484, %r480, 4;
	and.b32  	%r485, %r484, 268435454;
	add.s32 	%r150, %r483, %r485;
	ld.shared.u16 	%rs4, [%r150];
	add.s16 	%rs23, %rs4, 1;
	st.shared.u16 	[%r150], %rs23;
	// begin inline asm
	shr.b32 %r386, %r874, %r430;
	// end inline asm
	and.b32  	%r486, %r371, %r386;
	shl.b32 	%r487, %r486, 10;
	and.b32  	%r488, %r487, 31744;
	add.s32 	%r489, %r100, %r488;
	shr.u32 	%r490, %r486, 4;
	and.b32  	%r491, %r490, 268435454;
	add.s32 	%r151, %r489, %r491;
	ld.shared.u16 	%rs5, [%r151];
	add.s16 	%rs24, %rs5, 1;
	st.shared.u16 	[%r151], %rs24;
	// begin inline asm
	shr.b32 %r389, %r873, %r430;
	// end inline asm
	and.b32  	%r492, %r371, %r389;
	shl.b32 	%r493, %r492, 10;
	and.b32  	%r494, %r493, 31744;
	add.s32 	%r495, %r100, %r494;
	shr.u32 	%r496, %r492, 4;
	and.b32  	%r497, %r496, 268435454;
	add.s32 	%r152, %r495, %r497;
	ld.shared.u16 	%rs6, [%r152];
	add.s16 	%rs25, %rs6, 1;
	st.shared.u16 	[%r152], %rs25;
	// begin inline asm
	shr.b32 %r392, %r872, %r430;
	// end inline asm
	and.b32  	%r498, %r371, %r392;
	shl.b32 	%r499, %r498, 10;
	and.b32  	%r500, %r499, 31744;
	add.s32 	%r501, %r100, %r500;
	shr.u32 	%r502, %r498, 4;
	and.b32  	%r503, %r502, 268435454;
	add.s32 	%r153, %r501, %r503;
	ld.shared.u16 	%rs7, [%r153];
	add.s16 	%rs26, %rs7, 1;
	st.shared.u16 	[%r153], %rs26;
	// begin inline asm
	shr.b32 %r395, %r871, %r430;
	// end inline asm
	and.b32  	%r504, %r371, %r395;
	shl.b32 	%r505, %r504, 10;
	and.b32  	%r506, %r505, 31744;
	add.s32 	%r507, %r100, %r506;
	shr.u32 	%r508, %r504, 4;
	and.b32  	%r509, %r508, 268435454;
	add.s32 	%r154, %r507, %r509;
	ld.shared.u16 	%rs8, [%r154];
	add.s16 	%rs27, %rs8, 1;
	st.shared.u16 	[%r154], %rs27;
	// begin inline asm
	shr.b32 %r398, %r870, %r430;
	// end inline asm
	and.b32  	%r510, %r371, %r398;
	shl.b32 	%r511, %r510, 10;
	and.b32  	%r512, %r511, 31744;
	add.s32 	%r513, %r100, %r512;
	shr.u32 	%r514, %r510, 4;
	and.b32  	%r515, %r514, 268435454;
	add.s32 	%r155, %r513, %r515;
	ld.shared.u16 	%rs9, [%r155];
	add.s16 	%rs28, %rs9, 1;
	st.shared.u16 	[%r155], %rs28;
	// begin inline asm
	shr.b32 %r401, %r869, %r430;
	// end inline asm
	and.b32  	%r516, %r371, %r401;
	shl.b32 	%r517, %r516, 10;
	and.b32  	%r518, %r517, 31744;
	add.s32 	%r519, %r100, %r518;
	shr.u32 	%r520, %r516, 4;
	and.b32  	%r521, %r520, 268435454;
	add.s32 	%r156, %r519, %r521;
	ld.shared.u16 	%rs10, [%r156];
	add.s16 	%rs29, %rs10, 1;
	st.shared.u16 	[%r156], %rs29;
	// begin inline asm
	shr.b32 %r404, %r868, %r430;
	// end inline asm
	and.b32  	%r522, %r371, %r404;
	shl.b32 	%r523, %r522, 10;
	and.b32  	%r524, %r523, 31744;
	add.s32 	%r525, %r100, %r524;
	shr.u32 	%r526, %r522, 4;
	and.b32  	%r527, %r526, 268435454;
	add.s32 	%r157, %r525, %r527;
	ld.shared.u16 	%rs11, [%r157];
	add.s16 	%rs30, %rs11, 1;
	st.shared.u16 	[%r157], %rs30;
	// begin inline asm
	shr.b32 %r407, %r867, %r430;
	// end inline asm
	and.b32  	%r528, %r371, %r407;
	shl.b32 	%r529, %r528, 10;
	and.b32  	%r530, %r529, 31744;
	add.s32 	%r531, %r100, %r530;
	shr.u32 	%r532, %r528, 4;
	and.b32  	%r533, %r532, 268435454;
	add.s32 	%r158, %r531, %r533;
	ld.shared.u16 	%rs12, [%r158];
	add.s16 	%rs31, %rs12, 1;
	st.shared.u16 	[%r158], %rs31;
	// begin inline asm
	shr.b32 %r410, %r866, %r430;
	// end inline asm
	and.b32  	%r534, %r371, %r410;
	shl.b32 	%r535, %r534, 10;
	and.b32  	%r536, %r535, 31744;
	add.s32 	%r537, %r100, %r536;
	shr.u32 	%r538, %r534, 4;
	and.b32  	%r539, %r538, 268435454;
	add.s32 	%r159, %r537, %r539;
	ld.shared.u16 	%rs13, [%r159];
	add.s16 	%rs32, %rs13, 1;
	st.shared.u16 	[%r159], %rs32;
	// begin inline asm
	shr.b32 %r413, %r865, %r430;
	// end inline asm
	and.b32  	%r540, %r371, %r413;
	shl.b32 	%r541, %r540, 10;
	and.b32  	%r542, %r541, 31744;
	add.s32 	%r543, %r100, %r542;
	shr.u32 	%r544, %r540, 4;
	and.b32  	%r545, %r544, 268435454;
	add.s32 	%r160, %r543, %r545;
	ld.shared.u16 	%rs14, [%r160];
	add.s16 	%rs33, %rs14, 1;
	st.shared.u16 	[%r160], %rs33;
	// begin inline asm
	shr.b32 %r416, %r864, %r430;
	// end inline asm
	and.b32  	%r546, %r371, %r416;
	shl.b32 	%r547, %r546, 10;
	and.b32  	%r548, %r547, 31744;
	add.s32 	%r549, %r100, %r548;
	shr.u32 	%r550, %r546, 4;
	and.b32  	%r551, %r550, 268435454;
	add.s32 	%r161, %r549, %r551;
	ld.shared.u16 	%rs15, [%r161];
	add.s16 	%rs34, %rs15, 1;
	st.shared.u16 	[%r161], %rs34;
	// begin inline asm
	shr.b32 %r419, %r863, %r430;
	// end inline asm
	and.b32  	%r552, %r371, %r419;
	shl.b32 	%r553, %r552, 10;
	and.b32  	%r554, %r553, 31744;
	add.s32 	%r555, %r100, %r554;
	shr.u32 	%r556, %r552, 4;
	and.b32  	%r557, %r556, 268435454;
	add.s32 	%r162, %r555, %r557;
	ld.shared.u16 	%rs16, [%r162];
	add.s16 	%rs35, %rs16, 1;
	st.shared.u16 	[%r162], %rs35;
	// begin inline asm
	shr.b32 %r422, %r862, %r430;
	// end inline asm
	and.b32  	%r558, %r371, %r422;
	shl.b32 	%r559, %r558, 10;
	and.b32  	%r560, %r559, 31744;
	add.s32 	%r561, %r100, %r560;
	shr.u32 	%r562, %r558, 4;
	and.b32  	%r563, %r562, 268435454;
	add.s32 	%r163, %r561, %r563;
	ld.shared.u16 	%rs17, [%r163];
	add.s16 	%rs36, %rs17, 1;
	st.shared.u16 	[%r163], %rs36;
	// begin inline asm
	shr.b32 %r425, %r861, %r430;
	// end inline asm
	and.b32  	%r564, %r371, %r425;
	shl.b32 	%r565, %r564, 10;
	and.b32  	%r566, %r565, 31744;
	add.s32 	%r567, %r100, %r566;
	shr.u32 	%r568, %r564, 4;
	and.b32  	%r569, %r568, 268435454;
	add.s32 	%r164, %r567, %r569;
	ld.shared.u16 	%rs18, [%r164];
	add.s16 	%rs37, %rs18, 1;
	st.shared.u16 	[%r164], %rs37;
	// begin inline asm
	shr.b32 %r428, %r860, %r430;
	// end inline asm
	and.b32  	%r570, %r371, %r428;
	shl.b32 	%r571, %r570, 10;
	and.b32  	%r572, %r571, 31744;
	add.s32 	%r573, %r100, %r572;
	shr.u32 	%r574, %r570, 4;
	and.b32  	%r575, %r574, 268435454;
	add.s32 	%r165, %r573, %r575;
	ld.shared.u16 	%rs19, [%r165];
	add.s16 	%rs38, %rs19, 1;
	st.shared.u16 	[%r165], %rs38;
	bar.sync 	0;
	ld.shared.u32 	%r166, [%r101];
	ld.shared.u32 	%r576, [%r101+4];
	ld.shared.u32 	%r577, [%r101+8];
	ld.shared.u32 	%r578, [%r101+12];
	ld.shared.u32 	%r579, [%r101+16];
	ld.shared.u32 	%r580, [%r101+20];
	ld.shared.u32 	%r581, [%r101+24];
	ld.shared.u32 	%r582, [%r101+28];
	ld.shared.u32 	%r583, [%r101+32];
	ld.shared.u32 	%r584, [%r101+36];
	ld.shared.u32 	%r585, [%r101+40];
	ld.shared.u32 	%r586, [%r101+44];
	ld.shared.u32 	%r587, [%r101+48];
	ld.shared.u32 	%r588, [%r101+52];
	ld.shared.u32 	%r589, [%r101+56];
	ld.shared.u32 	%r590, [%r101+60];
	ld.shared.u32 	%r591, [%r101+64];
	ld.shared.u32 	%r592, [%r101+68];
	ld.shared.u32 	%r593, [%r101+72];
	ld.shared.u32 	%r594, [%r101+76];
	ld.shared.u32 	%r595, [%r101+80];
	ld.shared.u32 	%r596, [%r101+84];
	ld.shared.u32 	%r597, [%r101+88];
	ld.shared.u32 	%r598, [%r101+92];
	ld.shared.u32 	%r599, [%r101+96];
	ld.shared.u32 	%r600, [%r101+100];
	ld.shared.u32 	%r601, [%r101+104];
	ld.shared.u32 	%r602, [%r101+108];
	ld.shared.u32 	%r603, [%r101+112];
	ld.shared.u32 	%r604, [%r101+116];
	ld.shared.u32 	%r605, [%r101+120];
	ld.shared.u32 	%r606, [%r101+124];
	ld.shared.u32 	%r607, [%r101+128];
	add.s32 	%r167, %r576, %r166;
	add.s32 	%r168, %r577, %r167;
	add.s32 	%r169, %r578, %r168;
	add.s32 	%r170, %r579, %r169;
	add.s32 	%r171, %r580, %r170;
	add.s32 	%r172, %r581, %r171;
	add.s32 	%r173, %r582, %r172;
	add.s32 	%r174, %r583, %r173;
	add.s32 	%r175, %r584, %r174;
	add.s32 	%r176, %r585, %r175;
	add.s32 	%r177, %r586, %r176;
	add.s32 	%r178, %r587, %r177;
	add.s32 	%r179, %r588, %r178;
	add.s32 	%r180, %r589, %r179;
	add.s32 	%r181, %r590, %r180;
	add.s32 	%r182, %r591, %r181;
	add.s32 	%r183, %r592, %r182;
	add.s32 	%r184, %r593, %r183;
	add.s32 	%r185, %r594, %r184;
	add.s32 	%r186, %r595, %r185;
	add.s32 	%r187, %r596, %r186;
	add.s32 	%r188, %r597, %r187;
	add.s32 	%r189, %r598, %r188;
	add.s32 	%r190, %r599, %r189;
	add.s32 	%r191, %r600, %r190;
	add.s32 	%r192, %r601, %r191;
	add.s32 	%r193, %r602, %r192;
	add.s32 	%r194, %r603, %r193;
	add.s32 	%r195, %r604, %r194;
	add.s32 	%r196, %r605, %r195;
	add.s32 	%r197, %r606, %r196;
	add.s32 	%r436, %r607, %r197;
	// begin inline asm
	mov.u32 %r431, %laneid;
	// end inline asm
	mov.b32 	%r434, 1;
	mov.b32 	%r461, -1;
	// begin inline asm
	{  .reg .u32 r0;  .reg .pred p;  shfl.sync.up.b32 r0|p, %r436, %r434, %r459, %r461;  @p add.u32 r0, r0, %r436;  mov.u32 %r432, r0;}
	// end inline asm
	mov.b32 	%r440, 2;
	// begin inline asm
	{  .reg .u32 r0;  .reg .pred p;  shfl.sync.up.b32 r0|p, %r432, %r440, %r459, %r461;  @p add.u32 r0, r0, %r432;  mov.u32 %r438, r0;}
	// end inline asm
	mov.b32 	%r446, 4;
	// begin inline asm
	{  .reg .u32 r0;  .reg .pred p;  shfl.sync.up.b32 r0|p, %r438, %r446, %r459, %r461;  @p add.u32 r0, r0, %r438;  mov.u32 %r444, r0;}
	// end inline asm
	mov.b32 	%r452, 8;
	// begin inline asm
	{  .reg .u32 r0;  .reg .pred p;  shfl.sync.up.b32 r0|p, %r444, %r452, %r459, %r461;  @p add.u32 r0, r0, %r444;  mov.u32 %r450, r0;}
	// end inline asm
	mov.b32 	%r458, 16;
	// begin inline asm
	{  .reg .u32 r0;  .reg .pred p;  shfl.sync.up.b32 r0|p, %r450, %r458, %r459, %r461;  @p add.u32 r0, r0, %r450;  mov.u32 %r456, r0;}
	// end inline asm
	setp.ne.s32 	%p41, %r431, 31;
	@%p41 bra 	$L__BB8_79;
	st.shared.u32 	[%r102], %r456;
$L__BB8_79:
	sub.s32 	%r608, %r456, %r436;
	setp.gt.u32 	%p42, %r2, 31;
	setp.eq.s32 	%p43, %r99, 7;
	setp.eq.s32 	%p44, %r99, 6;
	setp.eq.s32 	%p45, %r99, 5;
	setp.eq.s32 	%p46, %r99, 4;
	setp.eq.s32 	%p47, %r99, 3;
	setp.eq.s32 	%p48, %r99, 2;
	setp.eq.s32 	%p49, %r99, 1;
	bar.sync 	0;
	ld.shared.v4.u32 	{%r609, %r610, %r611, %r612}, [_ZZN3cub18CUB_300001_SM_10006detail10radix_sort31DeviceRadixSortSingleTileKernelINS1_5radix10policy_hubIiiyE10Policy1000ELNS0_9SortOrderE0EiiyNS1_21identity_decomposer_tEEEvPKT1_PSA_PKT2_PSE_T3_iiT4_E12temp_storage+33792];
	selp.b32 	%r613, %r609, %r898, %p49;
	add.s32 	%r614, %r610, %r609;
	selp.b32 	%r615, %r614, %r613, %p48;
	add.s32 	%r616, %r614, %r611;
	selp.b32 	%r617, %r616, %r615, %p47;
	add.s32 	%r618, %r616, %r612;
	selp.b32 	%r619, %r618, %r617, %p46;
	ld.shared.v4.u32 	{%r620, %r621, %r622, %r623}, [_ZZN3cub18CUB_300001_SM_10006detail10radix_sort31DeviceRadixSortSingleTileKernelINS1_5radix10policy_hubIiiyE10Policy1000ELNS0_9SortOrderE0EiiyNS1_21identity_decomposer_tEEEvPKT1_PSA_PKT2_PSE_T3_iiT4_E12temp_storage+33808];
	add.s32 	%r624, %r618, %r620;
	selp.b32 	%r625, %r624, %r619, %p45;
	add.s32 	%r626, %r624, %r621;
	selp.b32 	%r627, %r626, %r625, %p44;
	add.s32 	%r628, %r626, %r622;
	selp.b32 	%r898, %r628, %r627, %p43;
	add.s32 	%r202, %r628, %r623;
	setp.ne.s32 	%p50, %r431, 0;
	selp.b32 	%r629, %r608, 0, %p50;
	add.s32 	%r630, %r898, %r629;
	or.pred  	%p51, %p42, %p50;
	selp.b32 	%r899, %r630, %r608, %p42;
	@%p51 bra 	$L__BB8_81;
	shl.b32 	%r899, %r202, 16;
	st.shared.u32 	[_ZZN3cub18CUB_300001_SM_10006detail10radix_sort31DeviceRadixSortSingleTileKernelINS1_5radix10policy_hubIiiyE10Policy1000ELNS0_9SortOrderE0EiiyNS1_21identity_decomposer_tEEEvPKT1_PSA_PKT2_PSE_T3_iiT4_E12temp_storage+33832], %r899;
$L__BB8_81:
	setp.eq.s32 	%p52, %r2, 0;
	bar.sync 	0;
	ld.shared.u32 	%r631, [_ZZN3cub18CUB_300001_SM_10006detail10radix_sort31DeviceRadixSortSingleTileKernelINS1_5radix10policy_hubIiiyE10Policy1000ELNS0_9SortOrderE0EiiyNS1_21identity_decomposer_tEEEvPKT1_PSA_PKT2_PSE_T3_iiT4_E12temp_storage+33832];
	selp.b32 	%r632, 0, %r631, %p52;
	add.s32 	%r633, %r899, %r632;
	add.s32 	%r634, %r166, %r633;
	add.s32 	%r635, %r167, %r633;
	add.s32 	%r636, %r168, %r633;
	add.s32 	%r637, %r169, %r633;
	add.s32 	%r638, %r170, %r633;
	add.s32 	%r639, %r171, %r633;
	add.s32 	%r640, %r172, %r633;
	add.s32 	%r641, %r173, %r633;
	add.s32 	%r642, %r174, %r633;
	add.s32 	%r643, %r175, %r633;
	add.s32 	%r644, %r176, %r633;
	add.s32 	%r645, %r177, %r633;
	add.s32 	%r646, %r178, %r633;
	add.s32 	%r647, %r179, %r633;
	add.s32 	%r648, %r180, %r633;
	add.s32 	%r649, %r181, %r633;
	add.s32 	%r650, %r182, %r633;
	add.s32 	%r651, %r183, %r633;
	add.s32 	%r652, %r184, %r633;
	add.s32 	%r653, %r185, %r633;
	add.s32 	%r654, %r186, %r633;
	add.s32 	%r655, %r187, %r633;
	add.s32 	%r656, %r188, %r633;
	add.s32 	%r657, %r189, %r633;
	add.s32 	%r658, %r190, %r633;
	add.s32 	%r659, %r191, %r633;
	add.s32 	%r660, %r192, %r633;
	add.s32 	%r661, %r193, %r633;
	add.s32 	%r662, %r194, %r633;
	add.s32 	%r663, %r195, %r633;
	add.s32 	%r664, %r196, %r633;
	add.s32 	%r665, %r197, %r633;
	st.shared.u32 	[%r101], %r633;
	st.shared.u32 	[%r101+4], %r634;
	st.shared.u32 	[%r101+8], %r635;
	st.shared.u32 	[%r101+12], %r636;
	st.shared.u32 	[%r101+16], %r637;
	st.shared.u32 	[%r101+20], %r638;
	st.shared.u32 	[%r101+24], %r639;
	st.shared.u32 	[%r101+28], %r640;
	st.shared.u32 	[%r101+32], %r641;
	st.shared.u32 	[%r101+36], %r642;
	st.shared.u32 	[%r101+40], %r643;
	st.shared.u32 	[%r101+44], %r644;
	st.shared.u32 	[%r101+48], %r645;
	st.shared.u32 	[%r101+52], %r646;
	st.shared.u32 	[%r101+56], %r647;
	st.shared.u32 	[%r101+60], %r648;
	st.shared.u32 	[%r101+64], %r649;
	st.shared.u32 	[%r101+68], %r650;
	st.shared.u32 	[%r101+72], %r651;
	st.shared.u32 	[%r101+76], %r652;
	st.shared.u32 	[%r101+80], %r653;
	st.shared.u32 	[%r101+84], %r654;
	st.shared.u32 	[%r101+88], %r655;
	st.shared.u32 	[%r101+92], %r656;
	st.shared.u32 	[%r101+96], %r657;
	st.shared.u32 	[%r101+100], %r658;
	st.shared.u32 	[%r101+104], %r659;
	st.shared.u32 	[%r101+108], %r660;
	st.shared.u32 	[%r101+112], %r661;
	st.shared.u32 	[%r101+116], %r662;
	st.shared.u32 	[%r101+120], %r663;
	st.shared.u32 	[%r101+124], %r664;
	st.shared.u32 	[%r101+128], %r665;
	bar.sync 	0;
	cvt.u32.u16 	%r666, %rs1;
	ld.shared.u16 	%r667, [%r147];
	add.s32 	%r206, %r667, %r666;
	cvt.u32.u16 	%r668, %rs2;
	ld.shared.u16 	%r669, [%r148];
	add.s32 	%r207, %r669, %r668;
	cvt.u32.u16 	%r670, %rs3;
	ld.shared.u16 	%r671, [%r149];
	add.s32 	%r208, %r671, %r670;
	cvt.u32.u16 	%r672, %rs4;
	ld.shared.u16 	%r673, [%r150];
	add.s32 	%r209, %r673, %r672;
	cvt.u32.u16 	%r674, %rs5;
	ld.shared.u16 	%r675, [%r151];
	add.s32 	%r210, %r675, %r674;
	cvt.u32.u16 	%r676, %rs6;
	ld.shared.u16 	%r677, [%r152];
	add.s32 	%r211, %r677, %r676;
	cvt.u32.u16 	%r678, %rs7;
	ld.shared.u16 	%r679, [%r153];
	add.s32 	%r212, %r679, %r678;
	cvt.u32.u16 	%r680, %rs8;
	ld.shared.u16 	%r681, [%r154];
	add.s32 	%r213, %r681, %r680;
	cvt.u32.u16 	%r682, %rs9;
	ld.shared.u16 	%r683, [%r155];
	add.s32 	%r214, %r683, %r682;
	cvt.u32.u16 	%r684, %rs10;
	ld.shared.u16 	%r685, [%r156];
	add.s32 	%r215, %r685, %r684;
	cvt.u32.u16 	%r686, %rs11;
	ld.shared.u16 	%r687, [%r157];
	add.s32 	%r216, %r687, %r686;
	cvt.u32.u16 	%r688, %rs12;
	ld.shared.u16 	%r689, [%r158];
	add.s32 	%r217, %r689, %r688;
	cvt.u32.u16 	%r690, %rs13;
	ld.shared.u16 	%r691, [%r159];
	add.s32 	%r218, %r691, %r690;
	cvt.u32.u16 	%r692, %rs14;
	ld.shared.u16 	%r693, [%r160];
	add.s32 	%r219, %r693, %r692;
	cvt.u32.u16 	%r694, %rs15;
	ld.shared.u16 	%r695, [%r161];
	add.s32 	%r220, %r695, %r694;
	cvt.u32.u16 	%r696, %rs16;
	ld.shared.u16 	%r697, [%r162];
	add.s32 	%r221, %r697, %r696;
	cvt.u32.u16 	%r698, %rs17;
	ld.shared.u16 	%r699, [%r163];
	add.s32 	%r222, %r699, %r698;
	cvt.u32.u16 	%r700, %rs18;
	ld.shared.u16 	%r701, [%r164];
	add.s32 	%r223, %r701, %r700;
	cvt.u32.u16 	%r702, %rs19;
	ld.shared.u16 	%r703, [%r165];
	add.s32 	%r224, %r703, %r702;
	bar.sync 	0;
	setp.lt.s32 	%p53, %r859, %r304;
	@%p53 bra 	$L__BB8_121;
	cvt.u64.u32 	%rd15, %r2;
	shl.b32 	%r704, %r206, 2;
	mov.u32 	%r705, _ZZN3cub18CUB_300001_SM_10006detail10radix_sort31DeviceRadixSortSingleTileKernelINS1_5radix10policy_hubIiiyE10Policy1000ELNS0_9SortOrderE0EiiyNS1_21identity_decomposer_tEEEvPKT1_PSA_PKT2_PSE_T3_iiT4_E12temp_storage;
	add.s32 	%r706, %r705, %r704;
	st.shared.u32 	[%r706], %r878;
	shl.b32 	%r707, %r207, 2;
	add.s32 	%r708, %r705, %r707;
	st.shared.u32 	[%r708], %r877;
	shl.b32 	%r709, %r208, 2;
	add.s32 	%r710, %r705, %r709;
	st.shared.u32 	[%r710], %r876;
	shl.b32 	%r711, %r209, 2;
	add.s32 	%r712, %r705, %r711;
	st.shared.u32 	[%r712], %r875;
	shl.b32 	%r713, %r210, 2;
	add.s32 	%r714, %r705, %r713;
	st.shared.u32 	[%r714], %r874;
	shl.b32 	%r715, %r211, 2;
	add.s32 	%r716, %r705, %r715;
	st.shared.u32 	[%r716], %r873;
	shl.b32 	%r717, %r212, 2;
	add.s32 	%r718, %r705, %r717;
	st.shared.u32 	[%r718], %r872;
	shl.b32 	%r719, %r213, 2;
	add.s32 	%r720, %r705, %r719;
	st.shared.u32 	[%r720], %r871;
	shl.b32 	%r721, %r214, 2;
	add.s32 	%r722, %r705, %r721;
	st.shared.u32 	[%r722], %r870;
	shl.b32 	%r723, %r215, 2;
	add.s32 	%r724, %r705, %r723;
	st.shared.u32 	[%r724], %r869;
	shl.b32 	%r725, %r216, 2;
	add.s32 	%r726, %r705, %r725;
	st.shared.u32 	[%r726], %r868;
	shl.b32 	%r727, %r217, 2;
	add.s32 	%r728, %r705, %r727;
	st.shared.u32 	[%r728], %r867;
	shl.b32 	%r729, %r218, 2;
	add.s32 	%r730, %r705, %r729;
	st.shared.u32 	[%r730], %r866;
	shl.b32 	%r731, %r219, 2;
	add.s32 	%r732, %r705, %r731;
	st.shared.u32 	[%r732], %r865;
	shl.b32 	%r733, %r220, 2;
	add.s32 	%r734, %r705, %r733;
	st.shared.u32 	[%r734], %r864;
	shl.b32 	%r735, %r221, 2;
	add.s32 	%r736, %r705, %r735;
	st.shared.u32 	[%r736], %r863;
	shl.b32 	%r737, %r222, 2;
	add.s32 	%r738, %r705, %r737;
	st.shared.u32 	[%r738], %r862;
	shl.b32 	%r739, %r223, 2;
	add.s32 	%r740, %r705, %r739;
	st.shared.u32 	[%r740], %r861;
	shl.b32 	%r741, %r224, 2;
	add.s32 	%r742, %r705, %r741;
	st.shared.u32 	[%r742], %r860;
	bar.sync 	0;
	mad.lo.s32 	%r225, %r2, -72, %r103;
	ld.shared.u32 	%r226, [%r225];
	ld.shared.u32 	%r227, [%r225+1024];
	ld.shared.u32 	%r228, [%r225+2048];
	ld.shared.u32 	%r229, [%r225+3072];
	ld.shared.u32 	%r230, [%r225+4096];
	ld.shared.u32 	%r231, [%r225+5120];
	ld.shared.u32 	%r232, [%r225+6144];
	ld.shared.u32 	%r233, [%r225+7168];
	ld.shared.u32 	%r234, [%r225+8192];
	ld.shared.u32 	%r235, [%r225+9216];
	ld.shared.u32 	%r236, [%r225+10240];
	ld.shared.u32 	%r237, [%r225+11264];
	ld.shared.u32 	%r238, [%r225+12288];
	ld.shared.u32 	%r239, [%r225+13312];
	ld.shared.u32 	%r240, [%r225+14336];
	ld.shared.u32 	%r241, [%r225+15360];
	ld.shared.u32 	%r242, [%r225+16384];
	ld.shared.u32 	%r243, [%r225+17408];
	ld.shared.u32 	%r244, [%r225+18432];
	bar.sync 	0;
	st.shared.u32 	[%r706], %r897;
	st.shared.u32 	[%r708], %r896;
	st.shared.u32 	[%r710], %r895;
	st.shared.u32 	[%r712], %r894;
	st.shared.u32 	[%r714], %r893;
	st.shared.u32 	[%r716], %r892;
	st.shared.u32 	[%r718], %r891;
	st.shared.u32 	[%r720], %r890;
	st.shared.u32 	[%r722], %r889;
	st.shared.u32 	[%r724], %r888;
	st.shared.u32 	[%r726], %r887;
	st.shared.u32 	[%r728], %r886;
	st.shared.u32 	[%r730], %r885;
	st.shared.u32 	[%r732], %r884;
	st.shared.u32 	[%r734], %r883;
	st.shared.u32 	[%r736], %r882;
	st.shared.u32 	[%r738], %r881;
	st.shared.u32 	[%r740], %r880;
	st.shared.u32 	[%r742], %r879;
	bar.sync 	0;
	ld.shared.u32 	%r245, [%r225+1024];
	ld.shared.u32 	%r246, [%r225+2048];
	ld.shared.u32 	%r247, [%r225+3072];
	ld.shared.u32 	%r248, [%r225+4096];
	ld.shared.u32 	%r249, [%r225+5120];
	ld.shared.u32 	%r250, [%r225+6144];
	ld.shared.u32 	%r251, [%r225+7168];
	ld.shared.u32 	%r252, [%r225+8192];
	ld.shared.u32 	%r253, [%r225+9216];
	ld.shared.u32 	%r254, [%r225+10240];
	ld.shared.u32 	%r255, [%r225+11264];
	ld.shared.u32 	%r256, [%r225+12288];
	ld.shared.u32 	%r257, [%r225+13312];
	ld.shared.u32 	%r258, [%r225+14336];
	ld.shared.u32 	%r259, [%r225+15360];
	ld.shared.u32 	%r260, [%r225+16384];
	ld.shared.u32 	%r261, [%r225+17408];
	ld.shared.u32 	%r262, [%r225+18432];
	setp.gt.u64 	%p54, %rd2, %rd15;
	cvta.to.global.u64 	%rd16, %rd6;
	mul.wide.u32 	%rd17, %r2, 4;
	add.s64 	%rd4, %rd16, %rd17;
	cvta.to.global.u64 	%rd18, %rd8;
	add.s64 	%rd5, %rd18, %rd17;
	@%p54 bra 	$L__BB8_83;
	bra.uni 	$L__BB8_84;
$L__BB8_83:
	xor.b32  	%r743, %r226, -2147483648;
	ld.shared.u32 	%r744, [%r225];
	st.global.u32 	[%rd4], %r743;
	st.global.u32 	[%rd5], %r744;
$L__BB8_84:
	add.s32 	%r745, %r2, 256;
	cvt.u64.u32 	%rd19, %r745;
	setp.le.u64 	%p55, %rd2, %rd19;
	@%p55 bra 	$L__BB8_86;
	xor.b32  	%r746, %r227, -2147483648;
	st.global.u32 	[%rd4+1024], %r746;
	st.global.u32 	[%rd5+1024], %r245;
$L__BB8_86:
	add.s32 	%r747, %r2, 512;
	cvt.u64.u32 	%rd20, %r747;
	setp.le.u64 	%p56, %rd2, %rd20;
	@%p56 bra 	$L__BB8_88;
	xor.b32  	%r748, %r228, -2147483648;
	st.global.u32 	[%rd4+2048], %r748;
	st.global.u32 	[%rd5+2048], %r246;
$L__BB8_88:
	add.s32 	%r749, %r2, 768;
	cvt.u64.u32 	%rd21, %r749;
	setp.le.u64 	%p57, %rd2, %rd21;
	@%p57 bra 	$L__BB8_90;
	xor.b32  	%r750, %r229, -2147483648;
	st.global.u32 	[%rd4+3072], %r750;
	st.global.u32 	[%rd5+3072], %r247;
$L__BB8_90:
	or.b32  	%r751, %r2, 1024;
	cvt.u64.u32 	%rd22, %r751;
	setp.le.u64 	%p58, %rd2, %rd22;
	@%p58 bra 	$L__BB8_92;
	xor.b32  	%r752, %r230, -2147483648;
	st.global.u32 	[%rd4+4096], %r752;
	st.global.u32 	[%rd5+4096], %r248;
$L__BB8_92:
	add.s32 	%r753, %r2, 1280;
	cvt.u64.u32 	%rd23, %r753;
	setp.le.u64 	%p59, %rd2, %rd23;
	@%p59 bra 	$L__BB8_94;
	xor.b32  	%r754, %r231, -2147483648;
	st.global.u32 	[%rd4+5120], %r754;
	st.global.u32 	[%rd5+5120], %r249;
$L__BB8_94:
	add.s32 	%r755, %r2, 1536;
	cvt.u64.u32 	%rd24, %r755;
	setp.le.u64 	%p60, %rd2, %rd24;
	@%p60 bra 	$L__BB8_96;
	xor.b32  	%r756, %r232, -2147483648;
	st.global.u32 	[%rd4+6144], %r756;
	st.global.u32 	[%rd5+6144], %r250;
$L__BB8_96:
	add.s32 	%r757, %r2, 1792;
	cvt.u64.u32 	%rd25, %r757;
	setp.le.u64 	%p61, %rd2, %rd25;
	@%p61 bra 	$L__BB8_98;
	xor.b32  	%r758, %r233, -2147483648;
	st.global.u32 	[%rd4+7168], %r758;
	st.global.u32 	[%rd5+7168], %r251;
$L__BB8_98:
	or.b32  	%r759, %r2, 2048;
	cvt.u64.u32 	%rd26, %r759;
	setp.le.u64 	%p62, %rd2, %rd26;
	@%p62 bra 	$L__BB8_100;
	xor.b32  	%r760, %r234, -2147483648;
	st.global.u32 	[%rd4+8192], %r760;
	st.global.u32 	[%rd5+8192], %r252;
$L__BB8_100:
	add.s32 	%r761, %r2, 2304;
	cvt.u64.u32 	%rd27, %r761;
	setp.le.u64 	%p63, %rd2, %rd27;
	@%p63 bra 	$L__BB8_102;
	xor.b32  	%r762, %r235, -2147483648;
	st.global.u32 	[%rd4+9216], %r762;
	st.global.u32 	[%rd5+9216], %r253;
$L__BB8_102:
	add.s32 	%r763, %r2, 2560;
	cvt.u64.u32 	%rd28, %r763;
	setp.le.u64 	%p64, %rd2, %rd28;
	@%p64 bra 	$L__BB8_104;
	xor.b32  	%r764, %r236, -2147483648;
	st.global.u32 	[%rd4+10240], %r764;
	st.global.u32 	[%rd5+10240], %r254;
$L__BB8_104:
	add.s32 	%r765, %r2, 2816;
	cvt.u64.u32 	%rd29, %r765;
	setp.le.u64 	%p65, %rd2, %rd29;
	@%p65 bra 	$L__BB8_106;
	xor.b32  	%r766, %r237, -2147483648;
	st.global.u32 	[%rd4+11264], %r766;
	st.global.u32 	[%rd5+11264], %r255;
$L__BB8_106:
	or.b32  	%r767, %r2, 3072;
	cvt.u64.u32 	%rd30, %r767;
	setp.le.u64 	%p66, %rd2, %rd30;
	@%p66 bra 	$L__BB8_108;
	xor.b32  	%r768, %r238, -2147483648;
	st.global.u32 	[%rd4+12288], %r768;
	st.global.u32 	[%rd5+12288], %r256;
$L__BB8_108:
	add.s32 	%r769, %r2, 3328;
	cvt.u64.u32 	%rd31, %r769;
	setp.le.u64 	%p67, %rd2, %rd31;
	@%p67 bra 	$L__BB8_110;
	xor.b32  	%r770, %r239, -2147483648;
	st.global.u32 	[%rd4+13312], %r770;
	st.global.u32 	[%rd5+13312], %r257;
$L__BB8_110:
	add.s32 	%r771, %r2, 3584;
	cvt.u64.u32 	%rd32, %r771;
	setp.le.u64 	%p68, %rd2, %rd32;
	@%p68 bra 	$L__BB8_112;
	xor.b32  	%r772, %r240, -2147483648;
	st.global.u32 	[%rd4+14336], %r772;
	st.global.u32 	[%rd5+14336], %r258;
$L__BB8_112:
	add.s32 	%r773, %r2, 3840;
	cvt.u64.u32 	%rd33, %r773;
	setp.le.u64 	%p69, %rd2, %rd33;
	@%p69 bra 	$L__BB8_114;
	xor.b32  	%r774, %r241, -2147483648;
	st.global.u32 	[%rd4+15360], %r774;
	st.global.u32 	[%rd5+15360], %r259;
$L__BB8_114:
	or.b32  	%r775, %r2, 4096;
	cvt.u64.u32 	%rd34, %r775;
	setp.le.u64 	%p70, %rd2, %rd34;
	@%p70 bra 	$L__BB8_116;
	xor.b32  	%r776, %r242, -2147483648;
	st.global.u32 	[%rd4+16384], %r776;
	st.global.u32 	[%rd5+16384], %r260;
$L__BB8_116:
	add.s32 	%r777, %r2, 4352;
	cvt.u64.u32 	%rd35, %r777;
	setp.le.u64 	%p71, %rd2, %rd35;
	@%p71 bra 	$L__BB8_118;
	xor.b32  	%r778, %r243, -2147483648;
	st.global.u32 	[%rd4+17408], %r778;
	st.global.u32 	[%rd5+17408], %r261;
$L__BB8_118:
	add.s32 	%r779, %r2, 4608;
	cvt.u64.u32 	%rd36, %r779;
	setp.le.u64 	%p72, %rd2, %rd36;
	@%p72 bra 	$L__BB8_120;
	xor.b32  	%r780, %r244, -2147483648;
	st.global.u32 	[%rd4+18432], %r780;
	st.global.u32 	[%rd5+18432], %r262;
$L__BB8_120:
	ret;
$L__BB8_121:
	shl.b32 	%r781, %r206, 2;
	mov.u32 	%r782, _ZZN3cub18CUB_300001_SM_10006detail10radix_sort31DeviceRadixSortSingleTileKernelINS1_5radix10policy_hubIiiyE10Policy1000ELNS0_9SortOrderE0EiiyNS1_21identity_decomposer_tEEEvPKT1_PSA_PKT2_PSE_T3_iiT4_E12temp_storage;
	add.s32 	%r783, %r782, %r781;
	st.shared.u32 	[%r783], %r878;
	shl.b32 	%r784, %r207, 2;
	add.s32 	%r785, %r782, %r784;
	st.shared.u32 	[%r785], %r877;
	shl.b32 	%r786, %r208, 2;
	add.s32 	%r787, %r782, %r786;
	st.shared.u32 	[%r787], %r876;
	shl.b32 	%r788, %r209, 2;
	add.s32 	%r789, %r782, %r788;
	st.shared.u32 	[%r789], %r875;
	shl.b32 	%r790, %r210, 2;
	add.s32 	%r791, %r782, %r790;
	st.shared.u32 	[%r791], %r874;
	shl.b32 	%r792, %r211, 2;
	add.s32 	%r793, %r782, %r792;
	st.shared.u32 	[%r793], %r873;
	shl.b32 	%r794, %r212, 2;
	add.s32 	%r795, %r782, %r794;
	st.shared.u32 	[%r795], %r872;
	shl.b32 	%r796, %r213, 2;
	add.s32 	%r797, %r782, %r796;
	st.shared.u32 	[%r797], %r871;
	shl.b32 	%r798, %r214, 2;
	add.s32 	%r799, %r782, %r798;
	st.shared.u32 	[%r799], %r870;
	shl.b32 	%r800, %r215, 2;
	add.s32 	%r801, %r782, %r800;
	st.shared.u32 	[%r801], %r869;
	shl.b32 	%r802, %r216, 2;
	add.s32 	%r803, %r782, %r802;
	st.shared.u32 	[%r803], %r868;
	shl.b32 	%r804, %r217, 2;
	add.s32 	%r805, %r782, %r804;
	st.shared.u32 	[%r805], %r867;
	shl.b32 	%r806, %r218, 2;
	add.s32 	%r807, %r782, %r806;
	st.shared.u32 	[%r807], %r866;
	shl.b32 	%r808, %r219, 2;
	add.s32 	%r809, %r782, %r808;
	st.shared.u32 	[%r809], %r865;
	shl.b32 	%r810, %r220, 2;
	add.s32 	%r811, %r782, %r810;
	st.shared.u32 	[%r811], %r864;
	shl.b32 	%r812, %r221, 2;
	add.s32 	%r813, %r782, %r812;
	st.shared.u32 	[%r813], %r863;
	shl.b32 	%r814, %r222, 2;
	add.s32 	%r815, %r782, %r814;
	st.shared.u32 	[%r815], %r862;
	shl.b32 	%r816, %r223, 2;
	add.s32 	%r817, %r782, %r816;
	st.shared.u32 	[%r817], %r861;
	shl.b32 	%r818, %r224, 2;
	add.s32 	%r819, %r782, %r818;
	st.shared.u32 	[%r819], %r860;
	bar.sync 	0;
	ld.shared.u32 	%r878, [%r103];
	ld.shared.u32 	%r877, [%r103+4];
	ld.shared.u32 	%r876, [%r103+8];
	ld.shared.u32 	%r875, [%r103+12];
	ld.shared.u32 	%r874, [%r103+16];
	ld.shared.u32 	%r873, [%r103+20];
	ld.shared.u32 	%r872, [%r103+24];
	ld.shared.u32 	%r871, [%r103+28];
	ld.shared.u32 	%r870, [%r103+32];
	ld.shared.u32 	%r869, [%r103+36];
	ld.shared.u32 	%r868, [%r103+40];
	ld.shared.u32 	%r867, [%r103+44];
	ld.shared.u32 	%r866, [%r103+48];
	ld.shared.u32 	%r865, [%r103+52];
	ld.shared.u32 	%r864, [%r103+56];
	ld.shared.u32 	%r863, [%r103+60];
	ld.shared.u32 	%r862, [%r103+64];
	ld.shared.u32 	%r861, [%r103+68];
	ld.shared.u32 	%r860, [%r103+72];
	bar.sync 	0;
	st.shared.u32 	[%r783], %r897;
	st.shared.u32 	[%r785], %r896;
	st.shared.u32 	[%r787], %r895;
	st.shared.u32 	[%r789], %r894;
	st.shared.u32 	[%r791], %r893;
	st.shared.u32 	[%r793], %r892;
	st.shared.u32 	[%r795], %r891;
	st.shared.u32 	[%r797], %r890;
	st.shared.u32 	[%r799], %r889;
	st.shared.u32 	[%r801], %r888;
	st.shared.u32 	[%r803], %r887;
	st.shared.u32 	[%r805], %r886;
	st.shared.u32 	[%r807], %r885;
	st.shared.u32 	[%r809], %r884;
	st.shared.u32 	[%r811], %r883;
	st.shared.u32 	[%r813], %r882;
	st.shared.u32 	[%r815], %r881;
	st.shared.u32 	[%r817], %r880;
	st.shared.u32 	[%r819], %r879;
	bar.sync 	0;
	ld.shared.u32 	%r897, [%r103];
	ld.shared.u32 	%r896, [%r103+4];
	ld.shared.u32 	%r895, [%r103+8];
	ld.shared.u32 	%r894, [%r103+12];
	ld.shared.u32 	%r893, [%r103+16];
	ld.shared.u32 	%r892, [%r103+20];
	ld.shared.u32 	%r891, [%r103+24];
	ld.shared.u32 	%r890, [%r103+28];
	ld.shared.u32 	%r889, [%r103+32];
	ld.shared.u32 	%r888, [%r103+36];
	ld.shared.u32 	%r887, [%r103+40];
	ld.shared.u32 	%r886, [%r103+44];
	ld.shared.u32 	%r885, [%r103+48];
	ld.shared.u32 	%r884, [%r103+52];
	ld.shared.u32 	%r883, [%r103+56];
	ld.shared.u32 	%r882, [%r103+60];
	ld.shared.u32 	%r881, [%r103+64];
	ld.shared.u32 	%r880, [%r103+68];
	ld.shared.u32 	%r879, [%r103+72];
	bar.sync 	0;
	add.s32 	%r859, %r859, 6;
	add.s32 	%r858, %r858, -6;
	bra.uni 	$L__BB8_77;

}
	// .globl	_ZN3cub18CUB_300001_SM_10006detail10radix_sort30DeviceRadixSortHistogramKernelINS1_5radix10policy_hubIiiyE10Policy1000ELNS0_9SortOrderE0EiyNS1_21identity_decomposer_tEEEvPT2_PKT1_SA_iiT3_
.visible .entry _ZN3cub18CUB_300001_SM_10006detail10radix_sort30DeviceRadixSortHistogramKernelINS1_5radix10policy_hubIiiyE10Policy1000ELNS0_9SortOrderE0EiyNS1_21identity_decomposer_tEEEvPT2_PKT1_SA_iiT3_(
	.param .u64 .ptr .align 1 _ZN3cub18CUB_300001_SM_10006detail10radix_sort30DeviceRadixSortHistogramKernelINS1_5radix10policy_hubIiiyE10Policy1000ELNS0_9SortOrderE0EiyNS1_21identity_decomposer_tEEEvPT2_PKT1_SA_iiT3__param_0,
	.param .u64 .ptr .align 1 _ZN3cub18CUB_300001_SM_10006detail10radix_sort30DeviceRadixSortHistogramKernelINS1_5radix10policy_hubIiiyE10Policy1000ELNS0_9SortOrderE0EiyNS1_21identity_decomposer_tEEEvPT2_PKT1_SA_iiT3__param_1,
	.param .u64 _ZN3cub18CUB_300001_SM_10006detail10radix_sort30DeviceRadixSortHistogramKernelINS1_5radix10policy_hubIiiyE10Policy1000ELNS0_9SortOrderE0EiyNS1_21identity_decomposer_tEEEvPT2_PKT1_SA_iiT3__param_2,
	.param .u32 _ZN3cub18CUB_300001_SM_10006detail10radix_sort30DeviceRadixSortHistogramKernelINS1_5radix10policy_hubIiiyE10Policy1000ELNS0_9SortOrderE0EiyNS1_21identity_decomposer_tEEEvPT2_PKT1_SA_iiT3__param_3,
	.param .u32 _ZN3cub18CUB_300001_SM_10006detail10radix_sort30DeviceRadixSortHistogramKernelINS1_5radix10policy_hubIiiyE10Policy1000ELNS0_9SortOrderE0EiyNS1_21identity_decomposer_tEEEvPT2_PKT1_SA_iiT3__param_4,
	.param .align 1 .b8 _ZN3cub18CUB_300001_SM_10006detail10radix_sort30DeviceRadixSortHistogramKernelINS1_5radix10policy_hubIiiyE10Policy1000ELNS0_9SortOrderE0EiyNS1_21identity_decomposer_tEEEvPT2_PKT1_SA_iiT3__param_5[1]
)
.maxntid 128
{
	.reg .pred 	%p<91>;
	.reg .b32 	%r<486>;
	.reg .b64 	%rd<137>;
	// demoted variable
	.shared .align 4 .b8 _ZZN3cub18CUB_300001_SM_10006detail10radix_sort30DeviceRadixSortHistogramKernelINS1_5radix10policy_hubIiiyE10Policy1000ELNS0_9SortOrderE0EiyNS1_21identity_decomposer_tEEEvPT2_PKT1_SA_iiT3_E12temp_storage[4096];
	ld.param.u64 	%rd18, [_ZN3cub18CUB_300001_SM_10006detail10radix_sort30DeviceRadixSortHistogramKernelINS1_5radix10policy_hubIiiyE10Policy1000ELNS0_9SortOrderE0EiyNS1_21identity_decomposer_tEEEvPT2_PKT1_SA_iiT3__param_0];
	ld.param.u64 	%rd19, [_ZN3cub18CUB_300001_SM_10006detail10radix_sort30DeviceRadixSortHistogramKernelINS1_5radix10policy_hubIiiyE10Policy1000ELNS0_9SortOrderE0EiyNS1_21identity_decomposer_tEEEvPT2_PKT1_SA_iiT3__param_1];
	ld.param.u64 	%rd17, [_ZN3cub18CUB_300001_SM_10006detail10radix_sort30DeviceRadixSortHistogramKernelINS1_5radix10policy_hubIiiyE10Policy1000ELNS0_9SortOrderE0EiyNS1_21identity_decomposer_tEEEvPT2_PKT1_SA_iiT3__param_2];
	ld.param.u32 	%r174, [_ZN3cub18CUB_300001_SM_10006detail10radix_sort30DeviceRadixSortHistogramKernelINS1_5radix10policy_hubIiiyE10Policy1000ELNS0_9SortOrderE0EiyNS1_21identity_decomposer_tEEEvPT2_PKT1_SA_iiT3__param_3];
	ld.param.u32 	%r175, [_ZN3cub18CUB_300001_SM_10006detail10radix_sort30DeviceRadixSortHistogramKernelINS1_5radix10policy_hubIiiyE10Policy1000ELNS0_9SortOrderE0EiyNS1_21identity_decomposer_tEEEvPT2_PKT1_SA_iiT3__param_4];
	cvta.to.global.u64 	%rd1, %rd19;
	cvta.to.global.u64 	%rd2, %rd18;
	setp.eq.s64 	%p2, %rd17, 0;
	@%p2 bra 	$L__BB9_153;
	sub.s32 	%r176, %r175, %r174;
	add.s32 	%r177, %r176, 7;
	shr.s32 	%r178, %r177, 31;
	shr.u32 	%r179, %r178, 29;
	add.s32 	%r180, %r177, %r179;
	shr.s32 	%r181, %r180, 3;
	mov.u32 	%r182, %tid.x;
	setp.gt.u32 	%p3, %r182, 255;
	setp.lt.s32 	%p4, %r177, 8;
	mov.u32 	%r183, %ctaid.x;
	shl.b32 	%r184, %r183, 11;
	cvt.u64.u32 	%rd3, %r184;
	mov.u32 	%r185, %nctaid.x;
	shl.b32 	%r186, %r185, 11;
	cvt.u64.u32 	%rd4, %r186;
	add.s32 	%r1, %r181, -1;
	and.b32  	%r2, %r181, 15;
	and.b32  	%r3, %r181, 7;
	add.s32 	%r4, %r3, -1;
	and.b32  	%r5, %r181, 3;
	or.pred  	%p1, %p3, %p4;
	shl.b32 	%r187, %r182, 2;
	mov.u32 	%r188, _ZZN3cub18CUB_300001_SM_10006detail10radix_sort30DeviceRadixSortHistogramKernelINS1_5radix10policy_hubIiiyE10Policy1000ELNS0_9SortOrderE0EiyNS1_21identity_decomposer_tEEEvPT2_PKT1_SA_iiT3_E12temp_storage;
	add.s32 	%r6, %r188, %r187;
	and.b32  	%r7, %r181, 268435440;
	cvt.u64.u32 	%rd5, %r182;
	add.s32 	%r8, %r182, 128;
	add.s32 	%r9, %r182, 256;
	add.s32 	%r10, %r182, 384;
	add.s32 	%r11, %r182, 512;
	add.s32 	%r12, %r182, 640;
	add.s32 	%r13, %r182, 768;
	or.b32  	%r14, %r182, 1024;
	add.s32 	%r15, %r182, 1920;
	and.b32  	%r16, %r181, 268435448;
	and.b32  	%r17, %r181, 1;
	neg.s32 	%r18, %r7;
	add.s32 	%r19, %r6, 8192;
	add.s64 	%rd21, %rd17, -1;
	shr.u64 	%rd22, %rd21, 30;
	add.s64 	%rd23, %rd22, 1;
	min.u64 	%rd6, %rd23, %rd17;
	mov.b64 	%rd135, 0;
$L__BB9_2:
	@%p1 bra 	$L__BB9_30;
	setp.lt.u32 	%p5, %r1, 15;
	mov.b32 	%r439, 0;
	@%p5 bra 	$L__BB9_6;
	mov.u32 	%r436, %r19;
	mov.u32 	%r437, %r18;
$L__BB9_5:
	.pragma "nounroll";
	mov.b32 	%r190, 0;
	st.shared.u32 	[%r436+-8192], %r190;
	st.shared.u32 	[%r436+-7168], %r190;
	st.shared.u32 	[%r436+-6144], %r190;
	st.shared.u32 	[%r436+-5120], %r190;
	st.shared.u32 	[%r436+-4096], %r190;
	st.shared.u32 	[%r436+-3072], %r190;
	st.shared.u32 	[%r436+-2048], %r190;
	st.shared.u32 	[%r436+-1024], %r190;
	st.shared.u32 	[%r436], %r190;
	st.shared.u32 	[%r436+1024], %r190;
	st.shared.u32 	[%r436+2048], %r190;
	st.shared.u32 	[%r436+3072], %r190;
	st.shared.u32 	[%r436+4096], %r190;
	st.shared.u32 	[%r436+5120], %r190;
	st.shared.u32 	[%r436+6144], %r190;
	st.shared.u32 	[%r436+7168], %r190;
	add.s32 	%r437, %r437, 16;
	add.s32 	%r436, %r436, 16384;
	setp.ne.s32 	%p6, %r437, 0;
	mov.u32 	%r439, %r7;
	@%p6 bra 	$L__BB9_5;
$L__BB9_6:
	add.s32 	%r25, %r2, -1;
	setp.eq.s32 	%p7, %r2, 0;
	@%p7 bra 	$L__BB9_16;
	setp.lt.u32 	%p8, %r25, 7;
	@%p8 bra 	$L__BB9_9;
	shl.b32 	%r191, %r439, 10;
	add.s32 	%r192, %r6, %r191;
	mov.b32 	%r193, 0;
	st.shared.u32 	[%r192], %r193;
	st.shared.u32 	[%r192+1024], %r193;
	st.shared.u32 	[%r192+2048], %r193;
	st.shared.u32 	[%r192+3072], %r193;
	st.shared.u32 	[%r192+4096], %r193;
	st.shared.u32 	[%r192+5120], %r193;
	st.shared.u32 	[%r192+6144], %r193;
	st.shared.u32 	[%r192+7168], %r193;
	add.s32 	%r439, %r439, 8;
$L__BB9_9:
	setp.eq.s32 	%p9, %r3, 0;
	@%p9 bra 	$L__BB9_16;
	setp.lt.u32 	%p10, %r4, 3;
	@%p10 bra 	$L__BB9_12;
	shl.b32 	%r194, %r439, 10;
	add.s32 	%r195, %r6, %r194;
	mov.b32 	%r196, 0;
	st.shared.u32 	[%r195], %r196;
	st.shared.u32 	[%r195+1024], %r196;
	st.shared.u32 	[%r195+2048], %r196;
	st.shared.u32 	[%r195+3072], %r196;
	add.s32 	%r439, %r439, 4;
$L__BB9_12:
	setp.eq.s32 	%p11, %r5, 0;
	@%p11 bra 	$L__BB9_16;
	setp.eq.s32 	%p12, %r5, 1;
	shl.b32 	%r197, %r439, 10;
	add.s32 	%r30, %r6, %r197;
	mov.b32 	%r198, 0;
	st.shared.u32 	[%r30], %r198;
	@%p12 bra 	$L__BB9_16;
	setp.eq.s32 	%p13, %r5, 2;
	mov.b32 	%r199, 0;
	st.shared.u32 	[%r30+1024], %r199;
	@%p13 bra 	$L__BB9_16;
	mov.b32 	%r200, 0;
	st.shared.u32 	[%r30+2048], %r200;
$L__BB9_16:
	cvt.u32.u64 	%r201, %rd5;
	setp.gt.u32 	%p14, %r201, 127;
	@%p14 bra 	$L__BB9_30;
	setp.lt.u32 	%p15, %r1, 15;
	mov.b32 	%r443, 0;
	@%p15 bra 	$L__BB9_20;
	mov.b32 	%r441, 0;
$L__BB9_19:
	.pragma "nounroll";
	shl.b32 	%r204, %r441, 10;
	add.s32 	%r205, %r6, %r204;
	mov.b32 	%r206, 0;
	st.shared.u32 	[%r205+512], %r206;
	st.shared.u32 	[%r205+1536], %r206;
	st.shared.u32 	[%r205+2560], %r206;
	st.shared.u32 	[%r205+3584], %r206;
	st.shared.u32 	[%r205+4608], %r206;
	st.shared.u32 	[%r205+5632], %r206;
	st.shared.u32 	[%r205+6656], %r206;
	st.shared.u32 	[%r205+7680], %r206;
	st.shared.u32 	[%r205+8704], %r206;
	st.shared.u32 	[%r205+9728], %r206;
	st.shared.u32 	[%r205+10752], %r206;
	st.shared.u32 	[%r205+11776], %r206;
	st.shared.u32 	[%r205+12800], %r206;
	st.shared.u32 	[%r205+13824], %r206;
	st.shared.u32 	[%r205+14848], %r206;
	st.shared.u32 	[%r205+15872], %r206;
	add.s32 	%r441, %r441, 16;
	setp.ne.s32 	%p16, %r441, %r7;
	mov.u32 	%r443, %r7;
	@%p16 bra 	$L__BB9_19;
$L__BB9_20:
	setp.eq.s32 	%p17, %r2, 0;
	@%p17 bra 	$L__BB9_30;
	setp.lt.u32 	%p18, %r25, 7;
	@%p18 bra 	$L__BB9_23;
	shl.b32 	%r207, %r443, 10;
	add.s32 	%r208, %r6, %r207;
	mov.b32 	%r209, 0;
	st.shared.u32 	[%r208+512], %r209;
	st.shared.u32 	[%r208+1536], %r209;
	st.shared.u32 	[%r208+2560], %r209;
	st.shared.u32 	[%r208+3584], %r209;
	st.shared.u32 	[%r208+4608], %r209;
	st.shared.u32 	[%r208+5632], %r209;
	st.shared.u32 	[%r208+6656], %r209;
	st.shared.u32 	[%r208+7680], %r209;
	add.s32 	%r443, %r443, 8;
$L__BB9_23:
	setp.eq.s32 	%p19, %r3, 0;
	@%p19 bra 	$L__BB9_30;
	setp.lt.u32 	%p20, %r4, 3;
	@%p20 bra 	$L__BB9_26;
	shl.b32 	%r210, %r443, 10;
	add.s32 	%r211, %r6, %r210;
	mov.b32 	%r212, 0;
	st.shared.u32 	[%r211+512], %r212;
	st.shared.u32 	[%r211+1536], %r212;
	st.shared.u32 	[%r211+2560], %r212;
	st.shared.u32 	[%r211+3584], %r212;
	add.s32 	%r443, %r443, 4;
$L__BB9_26:
	setp.eq.s32 	%p21, %r5, 0;
	@%p21 bra 	$L__BB9_30;
	setp.eq.s32 	%p22, %r5, 1;
	shl.b32 	%r213, %r443, 10;
	add.s32 	%r38, %r6, %r213;
	mov.b32 	%r214, 0;
	st.shared.u32 	[%r38+512], %r214;
	@%p22 bra 	$L__BB9_30;
	setp.eq.s32 	%p23, %r5, 2;
	mov.b32 	%r215, 0;
	st.shared.u32 	[%r38+1536], %r215;
	@%p23 bra 	$L__BB9_30;
	mov.b32 	%r216, 0;
	st.shared.u32 	[%r38+2560], %r216;
$L__BB9_30:
	bar.sync 	0;
	bar.sync 	0;
	shl.b64 	%rd8, %rd135, 30;
	sub.s64 	%rd24, %rd17, %rd8;
	min.u64 	%rd9, %rd24, 1073741824;
	setp.le.u64 	%p24, %rd9, %rd3;
	@%p24 bra 	$L__BB9_70;
	mov.u64 	%rd136, %rd3;
$L__BB9_32:
	add.s64 	%rd11, %rd136, %rd8;
	sub.s64 	%rd12, %rd17, %rd11;
	setp.lt.u64 	%p25, %rd12, 2048;
	@%p25 bra 	$L__BB9_34;
	add.s64 	%rd27, %rd11, %rd5;
	shl.b64 	%rd28, %rd27, 2;
	add.s64 	%rd29, %rd1, %rd28;
	ld.global.u32 	%r475, [%rd29];
	ld.global.u32 	%r474, [%rd29+512];
	ld.global.u32 	%r473, [%rd29+1024];
	ld.global.u32 	%r472, [%rd29+1536];
	ld.global.u32 	%r471, [%rd29+2048];
	ld.global.u32 	%r470, [%rd29+2560];
	ld.global.u32 	%r469, [%rd29+3072];
	ld.global.u32 	%r468, [%rd29+3584];
	ld.global.u32 	%r467, [%rd29+4096];
	ld.global.u32 	%r466, [%rd29+4608];
	ld.global.u32 	%r465, [%rd29+5120];
	ld.global.u32 	%r464, [%rd29+5632];
	ld.global.u32 	%r463, [%rd29+6144];
	ld.global.u32 	%r462, [%rd29+6656];
	ld.global.u32 	%r461, [%rd29+7168];
	ld.global.u32 	%r460, [%rd29+7680];
	bra.uni 	$L__BB9_66;
$L__BB9_34:
	cvt.u32.u64 	%r218, %rd5;
	cvt.u32.u64 	%r55, %rd12;
	setp.ge.s32 	%p26, %r218, %r55;
	add.s64 	%rd25, %rd11, %rd5;
	shl.b64 	%rd26, %rd25, 2;
	add.s64 	%rd13, %rd1, %rd26;
	mov.b32 	%r475, 2147483647;
	@%p26 bra 	$L__BB9_36;
	ld.global.u32 	%r475, [%rd13];
$L__BB9_36:
	setp.ge.s32 	%p27, %r8, %r55;
	mov.b32 	%r474, 2147483647;
	@%p27 bra 	$L__BB9_38;
	ld.global.u32 	%r474, [%rd13+512];
$L__BB9_38:
	setp.ge.s32 	%p28, %r9, %r55;
	mov.b32 	%r473, 2147483647;
	@%p28 bra 	$L__BB9_40;
	ld.global.u32 	%r473, [%rd13+1024];
$L__BB9_40:
	setp.ge.s32 	%p29, %r10, %r55;
	mov.b32 	%r472, 2147483647;
	@%p29 bra 	$L__BB9_42;
	ld.global.u32 	%r472, [%rd13+1536];
$L__BB9_42:
	setp.ge.s32 	%p30, %r11, %r55;
	mov.b32 	%r471, 2147483647;
	@%p30 bra 	$L__BB9_44;
	ld.global.u32 	%r471, [%rd13+2048];
$L__BB9_44:
	setp.ge.s32 	%p31, %r12, %r55;
	mov.b32 	%r470, 2147483647;
	@%p31 bra 	$L__BB9_46;
	ld.global.u32 	%r470, [%rd13+2560];
$L__BB9_46:
	setp.ge.s32 	%p32, %r13, %r55;
	mov.b32 	%r469, 2147483647;
	@%p32 bra 	$L__BB9_48;
	ld.global.u32 	%r469, [%rd13+3072];
$L__BB9_48:
	mov.u32 	%r226, %tid.x;
	add.s32 	%r227, %r226, 896;
	setp.ge.s32 	%p33, %r227, %r55;
	mov.b32 	%r468, 2147483647;
	@%p33 bra 	$L__BB9_50;
	ld.global.u32 	%r468, [%rd13+3584];
$L__BB9_50:
	setp.ge.s32 	%p34, %r14, %r55;
	mov.b32 	%r467, 2147483647;
	@%p34 bra 	$L__BB9_52;
	ld.global.u32 	%r467, [%rd13+4096];
$L__BB9_52:
	add.s32 	%r231, %r226, 1152;
	setp.ge.s32 	%p35, %r231, %r55;
	mov.b32 	%r466, 2147483647;
	@%p35 bra 	$L__BB9_54;
	ld.global.u32 	%r466, [%rd13+4608];
$L__BB9_54:
	add.s32 	%r234, %r226, 1280;
	setp.ge.s32 	%p36, %r234, %r55;
	mov.b32 	%r465, 2147483647;
	@%p36 bra 	$L__BB9_56;
	ld.global.u32 	%r465, [%rd13+5120];
$L__BB9_56:
	add.s32 	%r237, %r226, 1408;
	setp.ge.s32 	%p37, %r237, %r55;
	mov.b32 	%r464, 2147483647;
	@%p37 bra 	$L__BB9_58;
	ld.global.u32 	%r464, [%rd13+5632];
$L__BB9_58:
	add.s32 	%r240, %r226, 1536;
	setp.ge.s32 	%p38, %r240, %r55;
	mov.b32 	%r463, 2147483647;
	@%p38 bra 	$L__BB9_60;
	ld.global.u32 	%r463, [%rd13+6144];
$L__BB9_60:
	add.s32 	%r243, %r226, 1664;
	setp.ge.s32 	%p39, %r243, %r55;
	mov.b32 	%r462, 2147483647;
	@%p39 bra 	$L__BB9_62;
	ld.global.u32 	%r462, [%rd13+6656];
$L__BB9_62:
	add.s32 	%r246, %r226, 1792;
	setp.ge.s32 	%p40, %r246, %r55;
	mov.b32 	%r461, 2147483647;
	@%p40 bra 	$L__BB9_64;
	ld.global.u32 	%r461, [%rd13+7168];
$L__BB9_64:
	setp.ge.s32 	%p41, %r15, %r55;
	mov.b32 	%r460, 2147483647;
	@%p41 bra 	$L__BB9_66;
	ld.global.u32 	%r460, [%rd13+7680];
$L__BB9_66:
	setp.le.s32 	%p42, %r175, %r174;
	@%p42 bra 	$L__BB9_69;
	xor.b32  	%r103, %r460, -2147483648;
	xor.b32  	%r104, %r461, -2147483648;
	xor.b32  	%r105, %r462, -2147483648;
	xor.b32  	%r106, %r463, -2147483648;
	xor.b32  	%r107, %r464, -2147483648;
	xor.b32  	%r108, %r465, -2147483648;
	xor.b32  	%r109, %r466, -2147483648;
	xor.b32  	%r110, %r467, -2147483648;
	xor.b32  	%r111, %r468, -2147483648;
	xor.b32  	%r112, %r469, -2147483648;
	xor.b32  	%r113, %r470, -2147483648;
	xor.b32  	%r114, %r471, -2147483648;
	xor.b32  	%r115, %r472, -2147483648;
	xor.b32  	%r116, %r473, -2147483648;
	xor.b32  	%r117, %r474, -2147483648;
	xor.b32  	%r118, %r475, -2147483648;
	mov.b32 	%r476, 0;
	mov.u32 	%r477, %r174;
$L__BB9_68:
	sub.s32 	%r249, %r175, %r477;
	shl.b32 	%r250, %r476, 10;
	mov.u32 	%r251, _ZZN3cub18CUB_300001_SM_10006detail10radix_sort30DeviceRadixSortHistogramKernelINS1_5radix10policy_hubIiiyE10Policy1000ELNS0_9SortOrderE0EiyNS1_21identity_decomposer_tEEEvPT2_PKT1_SA_iiT3_E12temp_storage;
	add.s32 	%r252, %r251, %r250;
	min.s32 	%r253, %r249, 8;
	mov.b32 	%r254, -1;
	shl.b32 	%r255, %r254, %r253;
	not.b32 	%r256, %r255;
	shr.u32 	%r257, %r118, %r477;
	and.b32  	%r258, %r257, %r256;
	shl.b32 	%r259, %r258, 2;
	add.s32 	%r260, %r252, %r259;
	atom.shared.add.u32 	%r261, [%r260], 1;
	shr.u32 	%r262, %r117, %r477;
	and.b32  	%r263, %r262, %r256;
	shl.b32 	%r264, %r263, 2;
	add.s32 	%r265, %r252, %r264;
	atom.shared.add.u32 	%r266, [%r265], 1;
	shr.u32 	%r267, %r116, %r477;
	and.b32  	%r268, %r267, %r256;
	shl.b32 	%r269, %r268, 2;
	add.s32 	%r270, %r252, %r269;
	atom.shared.add.u32 	%r271, [%r270], 1;
	shr.u32 	%r272, %r115, %r477;
	and.b32  	%r273, %r272, %r256;
	shl.b32 	%r274, %r273, 2;
	add.s32 	%r275, %r252, %r274;
	atom.shared.add.u32 	%r276, [%r275], 1;
	shr.u32 	%r277, %r114, %r477;
	and.b32  	%r278, %r277, %r256;
	shl.b32 	%r279, %r278, 2;
	add.s32 	%r280, %r252, %r279;
	atom.shared.add.u32 	%r281, [%r280], 1;
	shr.u32 	%r282, %r113, %r477;
	and.b32  	%r283, %r282, %r256;
	shl.b32 	%r284, %r283, 2;
	add.s32 	%r285, %r252, %r284;
	atom.shared.add.u32 	%r286, [%r285], 1;
	shr.u32 	%r287, %r112, %r477;
	and.b32  	%r288, %r287, %r256;
	shl.b32 	%r289, %r288, 2;
	add.s32 	%r290, %r252, %r289;
	atom.shared.add.u32 	%r291, [%r290], 1;
	shr.u32 	%r292, %r111, %r477;
	and.b32  	%r293, %r292, %r256;
	shl.b32 	%r294, %r293, 2;
	add.s32 	%r295, %r252, %r294;
	atom.shared.add.u32 	%r296, [%r295], 1;
	shr.u32 	%r297, %r110, %r477;
	and.b32  	%r298, %r297, %r256;
	shl.b32 	%r299, %r298, 2;
	add.s32 	%r300, %r252, %r299;
	atom.shared.add.u32 	%r301, [%r300], 1;
	shr.u32 	%r302, %r109, %r477;
	and.b32  	%r303, %r302, %r256;
	shl.b32 	%r304, %r303, 2;
	add.s32 	%r305, %r252, %r304;
	atom.shared.add.u32 	%r306, [%r305], 1;
	shr.u32 	%r307, %r108, %r477;
	and.b32  	%r308, %r307, %r256;
	shl.b32 	%r309, %r308, 2;
	add.s32 	%r310, %r252, %r309;
	atom.shared.add.u32 	%r311, [%r310], 1;
	shr.u32 	%r312, %r107, %r477;
	and.b32  	%r313, %r312, %r256;
	shl.b32 	%r314, %r313, 2;
	add.s32 	%r315, %r252, %r314;
	atom.shared.add.u32 	%r316, [%r315], 1;
	shr.u32 	%r317, %r106, %r477;
	and.b32  	%r318, %r317, %r256;
	shl.b32 	%r319, %r318, 2;
	add.s32 	%r320, %r252, %r319;
	atom.shared.add.u32 	%r321, [%r320], 1;
	shr.u32 	%r322, %r105, %r477;
	and.b32  	%r323, %r322, %r256;
	shl.b32 	%r324, %r323, 2;
	add.s32 	%r325, %r252, %r324;
	atom.shared.add.u32 	%r326, [%r325], 1;
	shr.u32 	%r327, %r104, %r477;
	and.b32  	%r328, %r327, %r256;
	shl.b32 	%r329, %r328, 2;
	add.s32 	%r330, %r252, %r329;
	atom.shared.add.u32 	%r331, [%r330], 1;
	shr.u32 	%r332, %r103, %r477;
	and.b32  	%r333, %r332, %r256;
	shl.b32 	%r334, %r333, 2;
	add.s32 	%r335, %r252, %r334;
	atom.shared.add.u32 	%r336, [%r335], 1;
	add.s32 	%r477, %r477, 8;
	add.s32 	%r476, %r476, 1;
	setp.lt.s32 	%p43, %r477, %r175;
	@%p43 bra 	$L__BB9_68;
$L__BB9_69:
	add.s64 	%rd136, %rd136, %rd4;
	setp.lt.u64 	%p44, %rd136, %rd9;
	@%p44 bra 	$L__BB9_32;
$L__BB9_70:
	bar.sync 	0;
	@%p1 bra 	$L__BB9_152;
	setp.lt.u32 	%p45, %r1, 7;
	mov.b32 	%r480, 0;
	@%p45 bra 	$L__BB9_90;
	mov.b32 	%r478, 0;
$L__BB9_73:
	.pragma "nounroll";
	shl.b32 	%r339, %r478, 10;
	add.s32 	%r124, %r6, %r339;
	ld.shared.u32 	%r125, [%r124];
	setp.eq.s32 	%p46, %r125, 0;
	@%p46 bra 	$L__BB9_75;
	cvt.u32.u64 	%r340, %rd5;
	shl.b32 	%r341, %r478, 8;
	add.s32 	%r342, %r341, %r340;
	mul.wide.u32 	%rd30, %r342, 8;
	add.s64 	%rd31, %rd2, %rd30;
	cvt.u64.u32 	%rd32, %r125;
	atom.global.add.u64 	%rd33, [%rd31], %rd32;
$L__BB9_75:
	ld.shared.u32 	%r126, [%r124+1024];
	setp.eq.s32 	%p47, %r126, 0;
	@%p47 bra 	$L__BB9_77;
	cvt.u32.u64 	%r343, %rd5;
	shl.b32 	%r344, %r478, 8;
	add.s32 	%r345, %r344, %r343;
	add.s32 	%r346, %r345, 256;
	mul.wide.u32 	%rd34, %r346, 8;
	add.s64 	%rd35, %rd2, %rd34;
	cvt.u64.u32 	%rd36, %r126;
	atom.global.add.u64 	%rd37, [%rd35], %rd36;
$L__BB9_77:
	ld.shared.u32 	%r127, [%r124+2048];
	setp.eq.s32 	%p48, %r127, 0;
	@%p48 bra 	$L__BB9_79;
	cvt.u32.u64 	%r347, %rd5;
	shl.b32 	%r348, %r478, 8;
	add.s32 	%r349, %r348, %r347;
	add.s32 	%r350, %r349, 512;
	mul.wide.u32 	%rd38, %r350, 8;
	add.s64 	%rd39, %rd2, %rd38;
	cvt.u64.u32 	%rd40, %r127;
	atom.global.add.u64 	%rd41, [%rd39], %rd40;
$L__BB9_79:
	ld.shared.u32 	%r128, [%r124+3072];
	setp.eq.s32 	%p49, %r128, 0;
	@%p49 bra 	$L__BB9_81;
	cvt.u32.u64 	%r351, %rd5;
	shl.b32 	%r352, %r478, 8;
	add.s32 	%r353, %r352, %r351;
	add.s32 	%r354, %r353, 768;
	mul.wide.u32 	%rd42, %r354, 8;
	add.s64 	%rd43, %rd2, %rd42;
	cvt.u64.u32 	%rd44, %r128;
	atom.global.add.u64 	%rd45, [%rd43], %rd44;
$L__BB9_81:
	ld.shared.u32 	%r129, [%r124+4096];
	setp.eq.s32 	%p50, %r129, 0;
	@%p50 bra 	$L__BB9_83;
	cvt.u32.u64 	%r355, %rd5;
	shl.b32 	%r356, %r478, 8;
	add.s32 	%r357, %r356, %r355;
	add.s32 	%r358, %r357, 1024;
	mul.wide.u32 	%rd46, %r358, 8;
	add.s64 	%rd47, %rd2, %rd46;
	cvt.u64.u32 	%rd48, %r129;
	atom.global.add.u64 	%rd49, [%rd47], %rd48;
$L__BB9_83:
	ld.shared.u32 	%r130, [%r124+5120];
	setp.eq.s32 	%p51, %r130, 0;
	@%p51 bra 	$L__BB9_85;
	cvt.u32.u64 	%r359, %rd5;
	shl.b32 	%r360, %r478, 8;
	add.s32 	%r361, %r360, %r359;
	add.s32 	%r362, %r361, 1280;
	mul.wide.u32 	%rd50, %r362, 8;
	add.s64 	%rd51, %rd2, %rd50;
	cvt.u64.u32 	%rd52, %r130;
	atom.global.add.u64 	%rd53, [%rd51], %rd52;
$L__BB9_85:
	ld.shared.u32 	%r131, [%r124+6144];
	setp.eq.s32 	%p52, %r131, 0;
	@%p52 bra 	$L__BB9_87;
	cvt.u32.u64 	%r363, %rd5;
	shl.b32 	%r364, %r478, 8;
	add.s32 	%r365, %r364, %r363;
	add.s32 	%r366, %r365, 1536;
	mul.wide.u32 	%rd54, %r366, 8;
	add.s64 	%rd55, %rd2, %rd54;
	cvt.u64.u32 	%rd56, %r131;
	atom.global.add.u64 	%rd57, [%rd55], %rd56;
$L__BB9_87:
	ld.shared.u32 	%r132, [%r124+7168];
	setp.eq.s32 	%p53, %r132, 0;
	@%p53 bra 	$L__BB9_89;
	cvt.u32.u64 	%r367, %rd5;
	shl.b32 	%r368, %r478, 8;
	add.s32 	%r369, %r368, %r367;
	add.s32 	%r370, %r369, 1792;
	mul.wide.u32 	%rd58, %r370, 8;
	add.s64 	%rd59, %rd2, %rd58;
	cvt.u64.u32 	%rd60, %r132;
	atom.global.add.u64 	%rd61, [%rd59], %rd60;
$L__BB9_89:
	add.s32 	%r478, %r478, 8;
	setp.ne.s32 	%p54, %r478, %r16;
	mov.u32 	%r480, %r16;
	@%p54 bra 	$L__BB9_73;
$L__BB9_90:
	add.s32 	%r135, %r5, -1;
	setp.eq.s32 	%p55, %r3, 0;
	@%p55 bra 	$L__BB9_111;
	setp.lt.u32 	%p56, %r4, 3;
	@%p56 bra 	$L__BB9_101;
	shl.b32 	%r371, %r480, 10;
	add.s32 	%r136, %r6, %r371;
	ld.shared.u32 	%r137, [%r136];
	setp.eq.s32 	%p57, %r137, 0;
	@%p57 bra 	$L__BB9_94;
	cvt.u32.u64 	%r372, %rd5;
	shl.b32 	%r373, %r480, 8;
	add.s32 	%r374, %r373, %r372;
	mul.wide.u32 	%rd62, %r374, 8;
	add.s64 	%rd63, %rd2, %rd62;
	cvt.u64.u32 	%rd64, %r137;
	atom.global.add.u64 	%rd65, [%rd63], %rd64;
$L__BB9_94:
	ld.shared.u32 	%r138, [%r136+1024];
	setp.eq.s32 	%p58, %r138, 0;
	@%p58 bra 	$L__BB9_96;
	cvt.u32.u64 	%r375, %rd5;
	shl.b32 	%r376, %r480, 8;
	add.s32 	%r377, %r376, %r375;
	add.s32 	%r378, %r377, 256;
	mul.wide.u32 	%rd66, %r378, 8;
	add.s64 	%rd67, %rd2, %rd66;
	cvt.u64.u32 	%rd68, %r138;
	atom.global.add.u64 	%rd69, [%rd67], %rd68;
$L__BB9_96:
	ld.shared.u32 	%r139, [%r136+2048];
	setp.eq.s32 	%p59, %r139, 0;
	@%p59 bra 	$L__BB9_98;
	cvt.u32.u64 	%r379, %rd5;
	shl.b32 	%r380, %r480, 8;
	add.s32 	%r381, %r380, %r379;
	add.s32 	%r382, %r381, 512;
	mul.wide.u32 	%rd70, %r382, 8;
	add.s64 	%rd71, %rd2, %rd70;
	cvt.u64.u32 	%rd72, %r139;
	atom.global.add.u64 	%rd73, [%rd71], %rd72;
$L__BB9_98:
	ld.shared.u32 	%r140, [%r136+3072];
	setp.eq.s32 	%p60, %r140, 0;
	@%p60 bra 	$L__BB9_100;
	cvt.u32.u64 	%r383, %rd5;
	shl.b32 	%r384, %r480, 8;
	add.s32 	%r385, %r384, %r383;
	add.s32 	%r386, %r385, 768;
	mul.wide.u32 	%rd74, %r386, 8;
	add.s64 	%rd75, %rd2, %rd74;
	cvt.u64.u32 	%rd76, %r140;
	atom.global.add.u64 	%rd77, [%rd75], %rd76;
$L__BB9_100:
	add.s32 	%r480, %r480, 4;
$L__BB9_101:
	setp.eq.s32 	%p61, %r5, 0;
	@%p61 bra 	$L__BB9_111;
	setp.eq.s32 	%p62, %r135, 0;
	@%p62 bra 	$L__BB9_108;
	shl.b32 	%r387, %r480, 10;
	add.s32 	%r143, %r6, %r387;
	ld.shared.u32 	%r144, [%r143];
	setp.eq.s32 	%p63, %r144, 0;
	@%p63 bra 	$L__BB9_105;
	cvt.u32.u64 	%r388, %rd5;
	shl.b32 	%r389, %r480, 8;
	add.s32 	%r390, %r389, %r388;
	mul.wide.u32 	%rd78, %r390, 8;
	add.s64 	%rd79, %rd2, %rd78;
	cvt.u64.u32 	%rd80, %r144;
	atom.global.add.u64 	%rd81, [%rd79], %rd80;
$L__BB9_105:
	ld.shared.u32 	%r145, [%r143+1024];
	setp.eq.s32 	%p64, %r145, 0;
	@%p64 bra 	$L__BB9_107;
	cvt.u32.u64 	%r391, %rd5;
	shl.b32 	%r392, %r480, 8;
	add.s32 	%r393, %r392, %r391;
	add.s32 	%r394, %r393, 256;
	mul.wide.u32 	%rd82, %r394, 8;
	add.s64 	%rd83, %rd2, %rd82;
	cvt.u64.u32 	%rd84, %r145;
	atom.global.add.u64 	%rd85, [%rd83], %rd84;
$L__BB9_107:
	add.s32 	%r480, %r480, 2;
$L__BB9_108:
	setp.eq.s32 	%p65, %r17, 0;
	@%p65 bra 	$L__BB9_111;
	shl.b32 	%r395, %r480, 10;
	add.s32 	%r396, %r6, %r395;
	ld.shared.u32 	%r148, [%r396];
	setp.eq.s32 	%p66, %r148, 0;
	@%p66 bra 	$L__BB9_111;
	cvt.u32.u64 	%r397, %rd5;
	shl.b32 	%r398, %r480, 8;
	add.s32 	%r399, %r398, %r397;
	mul.wide.u32 	%rd86, %r399, 8;
	add.s64 	%rd87, %rd2, %rd86;
	cvt.u64.u32 	%rd88, %r148;
	atom.global.add.u64 	%rd89, [%rd87], %rd88;
$L__BB9_111:
	cvt.u32.u64 	%r400, %rd5;
	setp.gt.u32 	%p67, %r400, 127;
	@%p67 bra 	$L__BB9_152;
	setp.lt.u32 	%p68, %r1, 7;
	mov.b32 	%r484, 0;
	@%p68 bra 	$L__BB9_131;
	mov.b32 	%r482, 0;
$L__BB9_114:
	.pragma "nounroll";
	shl.b32 	%r404, %r482, 10;
	add.s32 	%r150, %r6, %r404;
	ld.shared.u32 	%r151, [%r150+512];
	setp.eq.s32 	%p69, %r151, 0;
	shl.b32 	%r405, %r482, 8;
	add.s32 	%r406, %r405, %r400;
	mul.wide.u32 	%rd90, %r406, 8;
	add.s64 	%rd15, %rd2, %rd90;
	@%p69 bra 	$L__BB9_116;
	cvt.u64.u32 	%rd91, %r151;
	atom.global.add.u64 	%rd92, [%rd15+1024], %rd91;
$L__BB9_116:
	ld.shared.u32 	%r152, [%r150+1536];
	setp.eq.s32 	%p70, %r152, 0;
	@%p70 bra 	$L__BB9_118;
	cvt.u64.u32 	%rd93, %r152;
	atom.global.add.u64 	%rd94, [%rd15+3072], %rd93;
$L__BB9_118:
	ld.shared.u32 	%r153, [%r150+2560];
	setp.eq.s32 	%p71, %r153, 0;
	@%p71 bra 	$L__BB9_120;
	cvt.u64.u32 	%rd95, %r153;
	atom.global.add.u64 	%rd96, [%rd15+5120], %rd95;
$L__BB9_120:
	ld.shared.u32 	%r154, [%r150+3584];
	setp.eq.s32 	%p72, %r154, 0;
	@%p72 bra 	$L__BB9_122;
	cvt.u64.u32 	%rd97, %r154;
	atom.global.add.u64 	%rd98, [%rd15+7168], %rd97;
$L__BB9_122:
	ld.shared.u32 	%r155, [%r150+4608];
	setp.eq.s32 	%p73, %r155, 0;
	@%p73 bra 	$L__BB9_124;
	cvt.u64.u32 	%rd99, %r155;
	atom.global.add.u64 	%rd100, [%rd15+9216], %rd99;
$L__BB9_124:
	ld.shared.u32 	%r156, [%r150+5632];
	setp.eq.s32 	%p74, %r156, 0;
	@%p74 bra 	$L__BB9_126;
	cvt.u64.u32 	%rd101, %r156;
	atom.global.add.u64 	%rd102, [%rd15+11264], %rd101;
$L__BB9_126:
	ld.shared.u32 	%r157, [%r150+6656];
	setp.eq.s32 	%p75, %r157, 0;
	@%p75 bra 	$L__BB9_128;
	cvt.u64.u32 	%rd103, %r157;
	atom.global.add.u64 	%rd104, [%rd15+13312], %rd103;
$L__BB9_128:
	ld.shared.u32 	%r158, [%r150+7680];
	setp.eq.s32 	%p76, %r158, 0;
	@%p76 bra 	$L__BB9_130;
	cvt.u64.u32 	%rd105, %r158;
	atom.global.add.u64 	%rd106, [%rd15+15360], %rd105;
$L__BB9_130:
	add.s32 	%r482, %r482, 8;
	setp.ne.s32 	%p77, %r482, %r16;
	mov.u32 	%r484, %r16;
	@%p77 bra 	$L__BB9_114;
$L__BB9_131:
	setp.eq.s32 	%p78, %r3, 0;
	@%p78 bra 	$L__BB9_152;
	setp.lt.u32 	%p79, %r4, 3;
	@%p79 bra 	$L__BB9_142;
	shl.b32 	%r407, %r484, 10;
	add.s32 	%r161, %r6, %r407;
	ld.shared.u32 	%r162, [%r161+512];
	setp.eq.s32 	%p80, %r162, 0;
	@%p80 bra 	$L__BB9_135;
	shl.b32 	%r409, %r484, 8;
	add.s32 	%r410, %r409, %r400;
	mul.wide.u32 	%rd107, %r410, 8;
	add.s64 	%rd108, %rd2, %rd107;
	cvt.u64.u32 	%rd109, %r162;
	atom.global.add.u64 	%rd110, [%rd108+1024], %rd109;
$L__BB9_135:
	ld.shared.u32 	%r163, [%r161+1536];
	setp.eq.s32 	%p81, %r163, 0;
	@%p81 bra 	$L__BB9_137;
	shl.b32 	%r412, %r484, 8;
	add.s32 	%r413, %r412, %r400;
	add.s32 	%r414, %r413, 256;
	mul.wide.u32 	%rd111, %r414, 8;
	add.s64 	%rd112, %rd2, %rd111;
	cvt.u64.u32 	%rd113, %r163;
	atom.global.add.u64 	%rd114, [%rd112+1024], %rd113;
$L__BB9_137:
	ld.shared.u32 	%r164, [%r161+2560];
	setp.eq.s32 	%p82, %r164, 0;
	@%p82 bra 	$L__BB9_139;
	shl.b32 	%r416, %r484, 8;
	add.s32 	%r417, %r416, %r400;
	add.s32 	%r418, %r417, 512;
	mul.wide.u32 	%rd115, %r418, 8;
	add.s64 	%rd116, %rd2, %rd115;
	cvt.u64.u32 	%rd117, %r164;
	atom.global.add.u64 	%rd118, [%rd116+1024], %rd117;
$L__BB9_139:
	ld.shared.u32 	%r165, [%r161+3584];
	setp.eq.s32 	%p83, %r165, 0;
	@%p83 bra 	$L__BB9_141;
	shl.b32 	%r420, %r484, 8;
	add.s32 	%r421, %r420, %r400;
	add.s32 	%r422, %r421, 768;
	mul.wide.u32 	%rd119, %r422, 8;
	add.s64 	%rd120, %rd2, %rd119;
	cvt.u64.u32 	%rd121, %r165;
	atom.global.add.u64 	%rd122, [%rd120+1024], %rd121;
$L__BB9_141:
	add.s32 	%r484, %r484, 4;
$L__BB9_142:
	setp.eq.s32 	%p84, %r5, 0;
	@%p84 bra 	$L__BB9_152;
	setp.eq.s32 	%p85, %r135, 0;
	@%p85 bra 	$L__BB9_149;
	shl.b32 	%r423, %r484, 10;
	add.s32 	%r168, %r6, %r423;
	ld.shared.u32 	%r169, [%r168+512];
	setp.eq.s32 	%p86, %r169, 0;
	@%p86 bra 	$L__BB9_146;
	shl.b32 	%r425, %r484, 8;
	add.s32 	%r426, %r425, %r400;
	mul.wide.u32 	%rd123, %r426, 8;
	add.s64 	%rd124, %rd2, %rd123;
	cvt.u64.u32 	%rd125, %r169;
	atom.global.add.u64 	%rd126, [%rd124+1024], %rd125;
$L__BB9_146:
	ld.shared.u32 	%r170, [%r168+1536];
	setp.eq.s32 	%p87, %r170, 0;
	@%p87 bra 	$L__BB9_148;
	shl.b32 	%r428, %r484, 8;
	add.s32 	%r429, %r428, %r400;
	add.s32 	%r430, %r429, 256;
	mul.wide.u32 	%rd127, %r430, 8;
	add.s64 	%rd128, %rd2, %rd127;
	cvt.u64.u32 	%rd129, %r170;
	atom.global.add.u64 	%rd130, [%rd128+1024], %rd129;
$L__BB9_148:
	add.s32 	%r484, %r484, 2;
$L__BB9_149:
	setp.eq.s32 	%p88, %r17, 0;
	@%p88 bra 	$L__BB9_152;
	shl.b32 	%r431, %r484, 10;
	add.s32 	%r432, %r6, %r431;
	ld.shared.u32 	%r173, [%r432+512];
	setp.eq.s32 	%p89, %r173, 0;
	@%p89 bra 	$L__BB9_152;
	shl.b32 	%r434, %r484, 8;
	add.s32 	%r435, %r434, %r400;
	mul.wide.u32 	%rd131, %r435, 8;
	add.s64 	%rd132, %rd2, %rd131;
	cvt.u64.u32 	%rd133, %r173;
	atom.global.add.u64 	%rd134, [%rd132+1024], %rd133;
$L__BB9_152:
	bar.sync 	0;
	add.s64 	%rd135, %rd135, 1;
	setp.ne.s64 	%p90, %rd135, %rd6;
	@%p90 bra 	$L__BB9_2;
$L__BB9_153:
	ret;

}
	// .globl	_ZN3cub18CUB_300001_SM_10006detail10radix_sort33DeviceRadixSortExclusiveSumKernelINS1_5radix10policy_hubIiiyE10Policy1000EyEEvPT0_
.visible .entry _ZN3cub18CUB_300001_SM_10006detail10radix_sort33DeviceRadixSortExclusiveSumKernelINS1_5radix10policy_hubIiiyE10Policy1000EyEEvPT0_(
	.param .u64 .ptr .align 1 _ZN3cub18CUB_300001_SM_10006detail10radix_sort33DeviceRadixSortExclusiveSumKernelINS1_5radix10policy_hubIiiyE10Policy1000EyEEvPT0__param_0
)
{
	.reg .pred 	%p<4>;
	.reg .b32 	%r<28>;
	.reg .b64 	%rd<54>;
	// demoted variable
	.shared .align 16 .b8 _ZZN3cub18CUB_300001_SM_10006detail10radix_sort33DeviceRadixSortExclusiveSumKernelINS1_5radix10policy_hubIiiyE10Policy1000EyEEvPT0_E12temp_storage[2336];
	ld.param.u64 	%rd5, [_ZN3cub18CUB_300001_SM_10006detail10radix_sort33DeviceRadixSortExclusiveSumKernelINS1_5radix10policy_hubIiiyE10Policy1000EyEEvPT0__param_0];
	cvta.to.global.u64 	%rd6, %rd5;
	mov.u32 	%r3, %ctaid.x;
	shl.b32 	%r4, %r3, 8;
	mov.u32 	%r1, %tid.x;
	setp.gt.u32 	%p1, %r1, 255;
	add.s32 	%r5, %r4, %r1;
	mul.wide.s32 	%rd7, %r5, 8;
	add.s64 	%rd1, %rd6, %rd7;
	@%p1 bra 	$L__BB10_2;
	ld.global.u64 	%rd53, [%rd1];
$L__BB10_2:
	shr.u32 	%r6, %r1, 3;
	add.s32 	%r7, %r6, %r1;
	shl.b32 	%r8, %r7, 3;
	mov.u32 	%r9, _ZZN3cub18CUB_300001_SM_10006detail10radix_sort33DeviceRadixSortExclusiveSumKernelINS1_5radix10policy_hubIiiyE10Policy1000EyEEvPT0_E12temp_storage;
	add.s32 	%r10, %r9, %r8;
	add.s32 	%r2, %r10, 16;
	st.shared.u64 	[%r10+16], %rd53;
	bar.sync 	0;
	setp.gt.u32 	%p2, %r1, 31;
	@%p2 bra 	$L__BB10_4;
	mad.lo.s32 	%r27, %r1, 72, %r9;
	ld.shared.u64 	%rd23, [%r27+16];
	ld.shared.u64 	%rd24, [%r27+24];
	ld.shared.u64 	%rd25, [%r27+32];
	ld.shared.u64 	%rd26, [%r27+40];
	ld.shared.u64 	%rd27, [%r27+48];
	ld.shared.u64 	%rd28, [%r27+56];
	ld.shared.u64 	%rd29, [%r27+64];
	ld.shared.u64 	%rd30, [%r27+72];
	add.s64 	%rd31, %rd24, %rd23;
	add.s64 	%rd32, %rd31, %rd25;
	add.s64 	%rd33, %rd32, %rd26;
	add.s64 	%rd34, %rd33, %rd27;
	add.s64 	%rd35, %rd34, %rd28;
	add.s64 	%rd36, %rd35, %rd29;
	add.s64 	%rd10, %rd36, %rd30;
	mov.b32 	%r11, 1;
	mov.b32 	%r24, 0;
	mov.b32 	%r25, -1;
	// begin inline asm
	{  .reg .u64 r0;  .reg .u32 lo;  .reg .u32 hi;  .reg .pred p;  mov.b64 {lo, hi}, %rd10;  shfl.sync.up.b32 lo|p, lo, %r11, %r24, %r25;  shfl.sync.up.b32 hi|p, hi, %r11, %r24, %r25;  mov.b64 r0, {lo, hi};  @p add.u64 r0, r0, %rd10;  mov.u64 %rd8, r0;}
	// end inline asm
	mov.b32 	%r14, 2;
	// begin inline asm
	{  .reg .u64 r0;  .reg .u32 lo;  .reg .u32 hi;  .reg .pred p;  mov.b64 {lo, hi}, %rd8;  shfl.sync.up.b32 lo|p, lo, %r14, %r24, %r25;  shfl.sync.up.b32 hi|p, hi, %r14, %r24, %r25;  mov.b64 r0, {lo, hi};  @p add.u64 r0, r0, %rd8;  mov.u64 %rd11, r0;}
	// end inline asm
	mov.b32 	%r17, 4;
	// begin inline asm
	{  .reg .u64 r0;  .reg .u32 lo;  .reg .u32 hi;  .reg .pred p;  mov.b64 {lo, hi}, %rd11;  shfl.sync.up.b32 lo|p, lo, %r17, %r24, %r25;  shfl.sync.up.b32 hi|p, hi, %r17, %r24, %r25;  mov.b64 r0, {lo, hi};  @p add.u64 r0, r0, %rd11;  mov.u64 %rd14, r0;}
	// end inline asm
	mov.b32 	%r20, 8;
	// begin inline asm
	{  .reg .u64 r0;  .reg .u32 lo;  .reg .u32 hi;  .reg .pred p;  mov.b64 {lo, hi}, %rd14;  shfl.sync.up.b32 lo|p, lo, %r20, %r24, %r25;  shfl.sync.up.b32 hi|p, hi, %r20, %r24, %r25;  mov.b64 r0, {lo, hi};  @p add.u64 r0, r0, %rd14;  mov.u64 %rd17, r0;}
	// end inline asm
	mov.b32 	%r23, 16;
	// begin inline asm
	{  .reg .u64 r0;  .reg .u32 lo;  .reg .u32 hi;  .reg .pred p;  mov.b64 {lo, hi}, %rd17;  shfl.sync.up.b32 lo|p, lo, %r23, %r24, %r25;  shfl.sync.up.b32 hi|p, hi, %r23, %r24, %r25;  mov.b64 r0, {lo, hi};  @p add.u64 r0, r0, %rd17;  mov.u64 %rd20, r0;}
	// end inline asm
	sub.s64 	%rd37, %rd20, %rd10;
	ld.shared.u64 	%rd38, [%r27+16];
	ld.shared.u64 	%rd39, [%r27+24];
	ld.shared.u64 	%rd40, [%r27+32];
	ld.shared.u64 	%rd41, [%r27+40];
	ld.shared.u64 	%rd42, [%r27+48];
	ld.shared.u64 	%rd43, [%r27+56];
	ld.shared.u64 	%rd44, [%r27+64];
	add.s64 	%rd45, %rd38, %rd37;
	add.s64 	%rd46, %rd39, %rd45;
	add.s64 	%rd47, %rd40, %rd46;
	add.s64 	%rd48, %rd41, %rd47;
	add.s64 	%rd49, %rd42, %rd48;
	add.s64 	%rd50, %rd43, %rd49;
	add.s64 	%rd51, %rd44, %rd50;
	st.shared.u64 	[%r27+16], %rd37;
	st.shared.u64 	[%r27+24], %rd45;
	st.shared.u64 	[%r27+32], %rd46;
	st.shared.u64 	[%r27+40], %rd47;
	st.shared.u64 	[%r27+48], %rd48;
	st.shared.u64 	[%r27+56], %rd49;
	st.shared.u64 	[%r27+64], %rd50;
	st.shared.u64 	[%r27+72], %rd51;
$L__BB10_4:
	setp.gt.u32 	%p3, %r1, 255;
	bar.sync 	0;
	@%p3 bra 	$L__BB10_6;
	ld.shared.u64 	%rd52, [%r2];
	st.global.u64 	[%rd1], %rd52;
$L__BB10_6:
	ret;

}
	// .globl	_ZN3cub18CUB_300001_SM_10006detail10radix_sort29DeviceRadixSortOnesweepKernelINS1_5radix10policy_hubIiiyE10Policy1000ELNS0_9SortOrderE0EiiyiiNS1_21identity_decomposer_tEEEvPT5_SB_PT3_PKSC_PT1_PKSG_PT2_PKSK_T4_iiT6_
.visible .entry _ZN3cub18CUB_300001_SM_10006detail10radix_sort29DeviceRadixSortOnesweepKernelINS1_5radix10policy_hubIiiyE10Policy1000ELNS0_9SortOrderE0EiiyiiNS1_21identity_decomposer_tEEEvPT5_SB_PT3_PKSC_PT1_PKSG_PT2_PKSK_T4_iiT6_(
	.param .u64 .ptr .align 1 _ZN3cub18CUB_300001_SM_10006detail10radix_sort29DeviceRadixSortOnesweepKernelINS1_5radix10policy_hubIiiyE10Policy1000ELNS0_9SortOrderE0EiiyiiNS1_21identity_decomposer_tEEEvPT5_SB_PT3_PKSC_PT1_PKSG_PT2_PKSK_T4_iiT6__param_0,
	.param .u64 .ptr .align 1 _ZN3cub18CUB_300001_SM_10006detail10radix_sort29DeviceRadixSortOnesweepKernelINS1_5radix10policy_hubIiiyE10Policy1000ELNS0_9SortOrderE0EiiyiiNS1_21identity_decomposer_tEEEvPT5_SB_PT3_PKSC_PT1_PKSG_PT2_PKSK_T4_iiT6__param_1,
	.param .u64 .ptr .align 1 _ZN3cub18CUB_300001_SM_10006detail10radix_sort29DeviceRadixSortOnesweepKernelINS1_5radix10policy_hubIiiyE10Policy1000ELNS0_9SortOrderE0EiiyiiNS1_21identity_decomposer_tEEEvPT5_SB_PT3_PKSC_PT1_PKSG_PT2_PKSK_T4_iiT6__param_2,
	.param .u64 .ptr .align 1 _ZN3cub18CUB_300001_SM_10006detail10radix_sort29DeviceRadixSortOnesweepKernelINS1_5radix10policy_hubIiiyE10Policy1000ELNS0_9SortOrderE0EiiyiiNS1_21identity_decomposer_tEEEvPT5_SB_PT3_PKSC_PT1_PKSG_PT2_PKSK_T4_iiT6__param_3,
	.param .u64 .ptr .align 1 _ZN3cub18CUB_300001_SM_10006detail10radix_sort29DeviceRadixSortOnesweepKernelINS1_5radix10policy_hubIiiyE10Policy1000ELNS0_9SortOrderE0EiiyiiNS1_21identity_decomposer_tEEEvPT5_SB_PT3_PKSC_PT1_PKSG_PT2_PKSK_T4_iiT6__param_4,
	.param .u64 .ptr .align 1 _ZN3cub18CUB_300001_SM_10006detail10radix_sort29DeviceRadixSortOnesweepKernelINS1_5radix10policy_hubIiiyE10Policy1000ELNS0_9SortOrderE0EiiyiiNS1_21identity_decomposer_tEEEvPT5_SB_PT3_PKSC_PT1_PKSG_PT2_PKSK_T4_iiT6__param_5,
	.param .u64 .ptr .align 1 _ZN3cub18CUB_300001_SM_10006detail10radix_sort29DeviceRadixSortOnesweepKernelINS1_5radix10policy_hubIiiyE10Policy1000ELNS0_9SortOrderE0EiiyiiNS1_21identity_decomposer_tEEEvPT5_SB_PT3_PKSC_PT1_PKSG_PT2_PKSK_T4_iiT6__param_6,
	.param .u64 .ptr .align 1 _ZN3cub18CUB_300001_SM_10006detail10radix_sort29DeviceRadixSortOnesweepKernelINS1_5radix10policy_hubIiiyE10Policy1000ELNS0_9SortOrderE0EiiyiiNS1_21identity_decomposer_tEEEvPT5_SB_PT3_PKSC_PT1_PKSG_PT2_PKSK_T4_iiT6__param_7,
	.param .u32 _ZN3cub18CUB_300001_SM_10006detail10radix_sort29DeviceRadixSortOnesweepKernelINS1_5radix10policy_hubIiiyE10Policy1000ELNS0_9SortOrderE0EiiyiiNS1_21identity_decomposer_tEEEvPT5_SB_PT3_PKSC_PT1_PKSG_PT2_PKSK_T4_iiT6__param_8,
	.param .u32 _ZN3cub18CUB_300001_SM_10006detail10radix_sort29DeviceRadixSortOnesweepKernelINS1_5radix10policy_hubIiiyE10Policy1000ELNS0_9SortOrderE0EiiyiiNS1_21identity_decomposer_tEEEvPT5_SB_PT3_PKSC_PT1_PKSG_PT2_PKSK_T4_iiT6__param_9,
	.param .u32 _ZN3cub18CUB_300001_SM_10006detail10radix_sort29DeviceRadixSortOnesweepKernelINS1_5radix10policy_hubIiiyE10Policy1000ELNS0_9SortOrderE0EiiyiiNS1_21identity_decomposer_tEEEvPT5_SB_PT3_PKSC_PT1_PKSG_PT2_PKSK_T4_iiT6__param_10,
	.param .align 1 .b8 _ZN3cub18CUB_300001_SM_10006detail10radix_sort29DeviceRadixSortOnesweepKernelINS1_5radix10policy_hubIiiyE10Policy1000ELNS0_9SortOrderE0EiiyiiNS1_21identity_decomposer_tEEEvPT5_SB_PT3_PKSC_PT1_PKSG_PT2_PKSK_T4_iiT6__param_11[1]
)
.maxntid 384
{
	.reg .pred 	%p<205>;
	.reg .b32 	%r<2283>;
	.reg .b64 	%rd<457>;
	// demoted variable
	.shared .align 16 .b8 _ZZN3cub18CUB_300001_SM_10006detail10radix_sort29DeviceRadixSortOnesweepKernelINS1_5radix10policy_hubIiiyE10Policy1000ELNS0_9SortOrderE0EiiyiiNS1_21identity_decomposer_tEEEvPT5_SB_PT3_PKSC_PT1_PKSG_PT2_PKSK_T4_iiT6_E1s[28160];
	ld.param.u64 	%rd43, [_ZN3cub18CUB_300001_SM_10006detail10radix_sort29DeviceRadixSortOnesweepKernelINS1_5radix10policy_hubIiiyE10Policy1000ELNS0_9SortOrderE0EiiyiiNS1_21identity_decomposer_tEEEvPT5_SB_PT3_PKSC_PT1_PKSG_PT2_PKSK_T4_iiT6__param_0];
	ld.param.u64 	%rd44, [_ZN3cub18CUB_300001_SM_10006detail10radix_sort29DeviceRadixSortOnesweepKernelINS1_5radix10policy_hubIiiyE10Policy1000ELNS0_9SortOrderE0EiiyiiNS1_21identity_decomposer_tEEEvPT5_SB_PT3_PKSC_PT1_PKSG_PT2_PKSK_T4_iiT6__param_1];
	ld.param.u64 	%rd47, [_ZN3cub18CUB_300001_SM_10006detail10radix_sort29DeviceRadixSortOnesweepKernelINS1_5radix10policy_hubIiiyE10Policy1000ELNS0_9SortOrderE0EiiyiiNS1_21identity_decomposer_tEEEvPT5_SB_PT3_PKSC_PT1_PKSG_PT2_PKSK_T4_iiT6__param_4];
	ld.param.u64 	%rd50, [_ZN3cub18CUB_300001_SM_10006detail10radix_sort29DeviceRadixSortOnesweepKernelINS1_5radix10policy_hubIiiyE10Policy1000ELNS0_9SortOrderE0EiiyiiNS1_21identity_decomposer_tEEEvPT5_SB_PT3_PKSC_PT1_PKSG_PT2_PKSK_T4_iiT6__param_5];
	cvta.to.global.u64 	%rd1, %rd47;
	cvta.to.global.u64 	%rd2, %rd43;
	cvta.to.global.u64 	%rd3, %rd50;
	mov.u32 	%r1, %tid.x;
	// begin inline asm
	mov.u32 %r443, %laneid;
	// end inline asm
	setp.ne.s32 	%p1, %r1, 0;
	@%p1 bra 	$L__BB11_2;
	cvta.to.global.u64 	%rd51, %rd44;
	atom.global.add.u32 	%r444, [%rd51], 1;
	st.shared.u32 	[_ZZN3cub18CUB_300001_SM_10006detail10radix_sort29DeviceRadixSortOnesweepKernelINS1_5radix10policy_hubIiiyE10Policy1000ELNS0_9SortOrderE0EiiyiiNS1_21identity_decomposer_tEEEvPT5_SB_PT3_PKSC_PT1_PKSG_PT2_PKSK_T4_iiT6_E1s+26112], %r444;
$L__BB11_2:
	ld.param.u32 	%r2078, [_ZN3cub18CUB_300001_SM_10006detail10radix_sort29DeviceRadixSortOnesweepKernelINS1_5radix10policy_hubIiiyE10Policy1000ELNS0_9SortOrderE0EiiyiiNS1_21identity_decomposer_tEEEvPT5_SB_PT3_PKSC_PT1_PKSG_PT2_PKSK_T4_iiT6__param_8];
	bar.sync 	0;
	ld.shared.u32 	%r3, [_ZZN3cub18CUB_300001_SM_10006detail10radix_sort29DeviceRadixSortOnesweepKernelINS1_5radix10policy_hubIiiyE10Policy1000ELNS0_9SortOrderE0EiiyiiNS1_21identity_decomposer_tEEEvPT5_SB_PT3_PKSC_PT1_PKSG_PT2_PKSK_T4_iiT6_E1s+26112];
	mul.lo.s32 	%r445, %r3, 6528;
	add.s32 	%r4, %r445, 6528;
	setp.gt.s32 	%p2, %r4, %r2078;
	cvt.s64.s32 	%rd4, %r445;
	@%p2 bra 	$L__BB11_4;
	and.b32  	%r446, %r1, 31;
	and.b32  	%r447, %r1, 992;
	mul.lo.s32 	%r448, %r447, 17;
	or.b32  	%r449, %r448, %r446;
	cvt.u64.u32 	%rd52, %r449;
	add.s64 	%rd53, %rd52, %rd4;
	shl.b64 	%rd54, %rd53, 2;
	add.s64 	%rd55, %rd3, %rd54;
	ld.global.u32 	%r2165, [%rd55];
	ld.global.u32 	%r2164, [%rd55+128];
	ld.global.u32 	%r2163, [%rd55+256];
	ld.global.u32 	%r2162, [%rd55+384];
	ld.global.u32 	%r2161, [%rd55+512];
	ld.global.u32 	%r2160, [%rd55+640];
	ld.global.u32 	%r2159, [%rd55+768];
	ld.global.u32 	%r2158, [%rd55+896];
	ld.global.u32 	%r2157, [%rd55+1024];
	ld.global.u32 	%r2156, [%rd55+1152];
	ld.global.u32 	%r2155, [%rd55+1280];
	ld.global.u32 	%r2154, [%rd55+1408];
	ld.global.u32 	%r2153, [%rd55+1536];
	ld.global.u32 	%r2152, [%rd55+1664];
	ld.global.u32 	%r2151, [%rd55+1792];
	ld.global.u32 	%r2150, [%rd55+1920];
	ld.global.u32 	%r2149, [%rd55+2048];
	bra.uni 	$L__BB11_38;
$L__BB11_4:
	ld.param.u32 	%r2079, [_ZN3cub18CUB_300001_SM_10006detail10radix_sort29DeviceRadixSortOnesweepKernelINS1_5radix10policy_hubIiiyE10Policy1000ELNS0_9SortOrderE0EiiyiiNS1_21identity_decomposer_tEEEvPT5_SB_PT3_PKSC_PT1_PKSG_PT2_PKSK_T4_iiT6__param_8];
	cvt.u32.u64 	%r451, %rd4;
	sub.s32 	%r22, %r2079, %r451;
	and.b32  	%r452, %r1, 31;
	and.b32  	%r453, %r1, 992;
	mul.lo.s32 	%r454, %r453, 17;
	or.b32  	%r23, %r454, %r452;
	setp.ge.s32 	%p3, %r23, %r22;
	cvt.u64.u32 	%rd56, %r23;
	add.s64 	%rd57, %rd56, %rd4;
	shl.b64 	%rd58, %rd57, 2;
	add.s64 	%rd5, %rd3, %rd58;
	mov.b32 	%r2165, 2147483647;
	@%p3 bra 	$L__BB11_6;
	ld.global.u32 	%r2165, [%rd5];
$L__BB11_6:
	add.s32 	%r456, %r23, 32;
	setp.ge.s32 	%p4, %r456, %r22;
	mov.b32 	%r2164, 2147483647;
	@%p4 bra 	$L__BB11_8;
	ld.global.u32 	%r2164, [%rd5+128];
$L__BB11_8:
	add.s32 	%r458, %r23, 64;
	setp.ge.s32 	%p5, %r458, %r22;
	mov.b32 	%r2163, 2147483647;
	@%p5 bra 	$L__BB11_10;
	ld.global.u32 	%r2163, [%rd5+256];
$L__BB11_10:
	add.s32 	%r460, %r23, 96;
	setp.ge.s32 	%p6, %r460, %r22;
	mov.b32 	%r2162, 2147483647;
	@%p6 bra 	$L__BB11_12;
	ld.global.u32 	%r2162, [%rd5+384];
$L__BB11_12:
	add.s32 	%r462, %r23, 128;
	setp.ge.s32 	%p7, %r462, %r22;
	mov.b32 	%r2161, 2147483647;
	@%p7 bra 	$L__BB11_14;
	ld.global.u32 	%r2161, [%rd5+512];
$L__BB11_14:
	add.s32 	%r464, %r23, 160;
	setp.ge.s32 	%p8, %r464, %r22;
	mov.b32 	%r2160, 2147483647;
	@%p8 bra 	$L__BB11_16;
	ld.global.u32 	%r2160, [%rd5+640];
$L__BB11_16:
	add.s32 	%r466, %r23, 192;
	setp.ge.s32 	%p9, %r466, %r22;
	mov.b32 	%r2159, 2147483647;
	@%p9 bra 	$L__BB11_18;
	ld.global.u32 	%r2159, [%rd5+768];
$L__BB11_18:
	add.s32 	%r468, %r23, 224;
	setp.ge.s32 	%p10, %r468, %r22;
	mov.b32 	%r2158, 2147483647;
	@%p10 bra 	$L__BB11_20;
	ld.global.u32 	%r2158, [%rd5+896];
$L__BB11_20:
	add.s32 	%r470, %r23, 256;
	setp.ge.s32 	%p11, %r470, %r22;
	mov.b32 	%r2157, 2147483647;
	@%p11 bra 	$L__BB11_22;
	ld.global.u32 	%r2157, [%rd5+1024];
$L__BB11_22:
	add.s32 	%r472, %r23, 288;
	setp.ge.s32 	%p12, %r472, %r22;
	mov.b32 	%r2156, 2147483647;
	@%p12 bra 	$L__BB11_24;
	ld.global.u32 	%r2156, [%rd5+1152];
$L__BB11_24:
	add.s32 	%r474, %r23, 320;
	setp.ge.s32 	%p13, %r474, %r22;
	mov.b32 	%r2155, 2147483647;
	@%p13 bra 	$L__BB11_26;
	ld.global.u32 	%r2155, [%rd5+1280];
$L__BB11_26:
	add.s32 	%r476, %r23, 352;
	setp.ge.s32 	%p14, %r476, %r22;
	mov.b32 	%r2154, 2147483647;
	@%p14 bra 	$L__BB11_28;
	ld.global.u32 	%r2154, [%rd5+1408];
$L__BB11_28:
	add.s32 	%r478, %r23, 384;
	setp.ge.s32 	%p15, %r478, %r22;
	mov.b32 	%r2153, 2147483647;
	@%p15 bra 	$L__BB11_30;
	ld.global.u32 	%r2153, [%rd5+1536];
$L__BB11_30:
	add.s32 	%r480, %r23, 416;
	setp.ge.s32 	%p16, %r480, %r22;
	mov.b32 	%r2152, 2147483647;
	@%p16 bra 	$L__BB11_32;
	ld.global.u32 	%r2152, [%rd5+1664];
$L__BB11_32:
	add.s32 	%r482, %r23, 448;
	setp.ge.s32 	%p17, %r482, %r22;
	mov.b32 	%r2151, 2147483647;
	@%p17 bra 	$L__BB11_34;
	ld.global.u32 	%r2151, [%rd5+1792];
$L__BB11_34:
	add.s32 	%r484, %r23, 480;
	setp.ge.s32 	%p18, %r484, %r22;
	mov.b32 	%r2150, 2147483647;
	@%p18 bra 	$L__BB11_36;
	ld.global.u32 	%r2150, [%rd5+1920];
$L__BB11_36:
	add.s32 	%r486, %r23, 512;
	setp.ge.s32 	%p19, %r486, %r22;
	mov.b32 	%r2149, 2147483647;
	@%p19 bra 	$L__BB11_38;
	ld.global.u32 	%r2149, [%rd5+2048];
$L__BB11_38:
	ld.param.u32 	%r2131, [_ZN3cub18CUB_300001_SM_10006detail10radix_sort29DeviceRadixSortOnesweepKernelINS1_5radix10policy_hubIiiyE10Policy1000ELNS0_9SortOrderE0EiiyiiNS1_21identity_decomposer_tEEEvPT5_SB_PT3_PKSC_PT1_PKSG_PT2_PKSK_T4_iiT6__param_10];
	mov.b32 	%r487, -1;
	shl.b32 	%r488, %r487, %r2131;
	not.b32 	%r74, %r488;
	shr.u32 	%r75, %r1, 5;
	shl.b32 	%r489, %r75, 10;
	mov.u32 	%r490, _ZZN3cub18CUB_300001_SM_10006detail10radix_sort29DeviceRadixSortOnesweepKernelINS1_5radix10policy_hubIiiyE10Policy1000ELNS0_9SortOrderE0EiiyiiNS1_21identity_decomposer_tEEEvPT5_SB_PT3_PKSC_PT1_PKSG_PT2_PKSK_T4_iiT6_E1s;
	add.s32 	%r76, %r490, %r489;
	setp.gt.s32 	%p20, %r443, 255;
	@%p20 bra 	$L__BB11_51;
	max.s32 	%r491, %r443, 224;
	sub.s32 	%r492, %r491, %r443;
	add.s32 	%r493, %r492, 31;
	shr.u32 	%r494, %r493, 5;
	add.s32 	%r77, %r494, 1;
	and.b32  	%r78, %r77, 15;
	setp.lt.u32 	%p21, %r493, 480;
	mov.u32 	%r2169, %r443;
	@%p21 bra 	$L__BB11_42;
	and.b32  	%r495, %r77, 268435440;
	neg.s32 	%r2167, %r495;
	shl.b32 	%r497, %r443, 2;
	add.s32 	%r498, %r489, %r497;
	add.s32 	%r500, %r498, %r490;
	add.s32 	%r2166, %r500, 1024;
	mov.u32 	%r2169, %r443;
$L__BB11_41:
	.pragma "nounroll";
	mov.b32 	%r501, 0;
	st.shared.u32 	[%r2166+-1024], %r501;
	st.shared.u32 	[%r2166+-896], %r501;
	st.shared.u32 	[%r2166+-768], %r501;
	st.shared.u32 	[%r2166+-640], %r501;
	st.shared.u32 	[%r2166+-512], %r501;
	st.shared.u32 	[%r2166+-384], %r501;
	st.shared.u32 	[%r2166+-256], %r501;
	st.shared.u32 	[%r2166+-128], %r501;
	st.shared.u32 	[%r2166], %r501;
	st.shared.u32 	[%r2166+128], %r501;
	st.shared.u32 	[%r2166+256], %r501;
	st.shared.u32 	[%r2166+384], %r501;
	st.shared.u32 	[%r2166+512], %r501;
	st.shared.u32 	[%r2166+640], %r501;
	st.shared.u32 	[%r2166+768], %r501;
	st.shared.u32 	[%r2166+896], %r501;
	add.s32 	%r2169, %r2169, 512;
	add.s32 	%r2167, %r2167, 16;
	add.s32 	%r2166, %r2166, 2048;
	setp.ne.s32 	%p22, %r2167, 0;
	@%p22 bra 	$L__BB11_41;
$L__BB11_42:
	setp.eq.s32 	%p23, %r78, 0;
	@%p23 bra 	$L__BB11_51;
	and.b32  	%r88, %r77, 7;
	setp.lt.u32 	%p24, %r78, 8;
	@%p24 bra 	$L__BB11_45;
	shl.b32 	%r502, %r2169, 2;
	add.s32 	%r503, %r76, %r502;
	mov.b32 	%r504, 0;
	st.shared.u32 	[%r503], %r504;
	st.shared.u32 	[%r503+128], %r504;
	st.shared.u32 	[%r503+256], %r504;
	st.shared.u32 	[%r503+384], %r504;
	st.shared.u32 	[%r503+512], %r504;
	st.shared.u32 	[%r503+640], %r504;
	st.shared.u32 	[%r503+768], %r504;
	st.shared.u32 	[%r503+896], %r504;
	add.s32 	%r2169, %r2169, 256;
$L__BB11_45:
	setp.eq.s32 	%p25, %r88, 0;
	@%p25 bra 	$L__BB11_51;
	and.b32  	%r91, %r77, 3;
	setp.lt.u32 	%p26, %r88, 4;
	@%p26 bra 	$L__BB11_48;
	shl.b32 	%r505, %r2169, 2;
	add.s32 	%r506, %r76, %r505;
	mov.b32 	%r507, 0;
	st.shared.u32 	[%r506], %r507;
	st.shared.u32 	[%r506+128], %r507;
	st.shared.u32 	[%r506+256], %r507;
	st.shared.u32 	[%r506+384], %r507;
	add.s32 	%r2169, %r2169, 128;
$L__BB11_48:
	setp.eq.s32 	%p27, %r91, 0;
	@%p27 bra 	$L__BB11_51;
	shl.b32 	%r509, %r2169, 2;
	add.s32 	%r510, %r489, %r509;
	add.s32 	%r2173, %r490, %r510;
	neg.s32 	%r2172, %r91;
$L__BB11_50:
	.pragma "nounroll";
	mov.b32 	%r512, 0;
	st.shared.u32 	[%r2173], %r512;
	add.s32 	%r2173, %r2173, 128;
	add.s32 	%r2172, %r2172, 1;
	setp.ne.s32 	%p28, %r2172, 0;
	@%p28 bra 	$L__BB11_50;
$L__BB11_51:
	ld.param.u32 	%r2094, [_ZN3cub18CUB_300001_SM_10006detail10radix_sort29DeviceRadixSortOnesweepKernelINS1_5radix10policy_hubIiiyE10Policy1000ELNS0_9SortOrderE0EiiyiiNS1_21identity_decomposer_tEEEvPT5_SB_PT3_PKSC_PT1_PKSG_PT2_PKSK_T4_iiT6__param_9];
	bar.warp.sync 	-1;
	xor.b32  	%r514, %r2165, -2147483648;
	shr.u32 	%r515, %r514, %r2094;
	and.b32  	%r100, %r515, %r74;
	shl.b32 	%r516, %r100, 2;
	add.s32 	%r517, %r76, %r516;
	atom.shared.add.u32 	%r518, [%r517], 1;
	xor.b32  	%r2227, %r2164, -2147483648;
	shr.u32 	%r520, %r2227, %r2094;
	and.b32  	%r521, %r520, %r74;
	shl.b32 	%r522, %r521, 2;
	add.s32 	%r523, %r76, %r522;
	atom.shared.add.u32 	%r524, [%r523], 1;
	xor.b32  	%r2226, %r2163, -2147483648;
	shr.u32 	%r526, %r2226, %r2094;
	and.b32  	%r527, %r526, %r74;
	shl.b32 	%r528, %r527, 2;
	add.s32 	%r529, %r76, %r528;
	atom.shared.add.u32 	%r530, [%r529], 1;
	xor.b32  	%r2225, %r2162, -2147483648;
	shr.u32 	%r532, %r2225, %r2094;
	and.b32  	%r533, %r532, %r74;
	shl.b32 	%r534, %r533, 2;
	add.s32 	%r535, %r76, %r534;
	atom.shared.add.u32 	%r536, [%r535], 1;
	xor.b32  	%r537, %r2161, -2147483648;
	shr.u32 	%r538, %r537, %r2094;
	and.b32  	%r539, %r538, %r74;
	shl.b32 	%r540, %r539, 2;
	add.s32 	%r541, %r76, %r540;
	atom.shared.add.u32 	%r542, [%r541], 1;
	xor.b32  	%r543, %r2160, -2147483648;
	shr.u32 	%r544, %r543, %r2094;
	and.b32  	%r545, %r544, %r74;
	shl.b32 	%r546, %r545, 2;
	add.s32 	%r547, %r76, %r546;
	atom.shared.add.u32 	%r548, [%r547], 1;
	xor.b32  	%r549, %r2159, -2147483648;
	shr.u32 	%r550, %r549, %r2094;
	and.b32  	%r551, %r550, %r74;
	shl.b32 	%r552, %r551, 2;
	add.s32 	%r553, %r76, %r552;
	atom.shared.add.u32 	%r554, [%r553], 1;
	xor.b32  	%r555, %r2158, -2147483648;
	shr.u32 	%r556, %r555, %r2094;
	and.b32  	%r557, %r556, %r74;
	shl.b32 	%r558, %r557, 2;
	add.s32 	%r559, %r76, %r558;
	atom.shared.add.u32 	%r560, [%r559], 1;
	xor.b32  	%r561, %r2157, -2147483648;
	shr.u32 	%r562, %r561, %r2094;
	and.b32  	%r563, %r562, %r74;
	shl.b32 	%r564, %r563, 2;
	add.s32 	%r565, %r76, %r564;
	atom.shared.add.u32 	%r566, [%r565], 1;
	xor.b32  	%r567, %r2156, -2147483648;
	shr.u32 	%r568, %r567, %r2094;
	and.b32  	%r569, %r568, %r74;
	shl.b32 	%r570, %r569, 2;
	add.s32 	%r571, %r76, %r570;
	atom.shared.add.u32 	%r572, [%r571], 1;
	xor.b32  	%r573, %r2155, -2147483648;
	shr.u32 	%r574, %r573, %r2094;
	and.b32  	%r575, %r574, %r74;
	shl.b32 	%r576, %r575, 2;
	add.s32 	%r577, %r76, %r576;
	atom.shared.add.u32 	%r578, [%r577], 1;
	xor.b32  	%r579, %r2154, -2147483648;
	shr.u32 	%r580, %r579, %r2094;
	and.b32  	%r581, %r580, %r74;
	shl.b32 	%r582, %r581, 2;
	add.s32 	%r583, %r76, %r582;
	atom.shared.add.u32 	%r584, [%r583], 1;
	xor.b32  	%r585, %r2153, -2147483648;
	shr.u32 	%r586, %r585, %r2094;
	and.b32  	%r587, %r586, %r74;
	shl.b32 	%r588, %r587, 2;
	add.s32 	%r589, %r76, %r588;
	atom.shared.add.u32 	%r590, [%r589], 1;
	xor.b32  	%r591, %r2152, -2147483648;
	shr.u32 	%r592, %r591, %r2094;
	and.b32  	%r593, %r592, %r74;
	shl.b32 	%r594, %r593, 2;
	add.s32 	%r595, %r76, %r594;
	atom.shared.add.u32 	%r596, [%r595], 1;
	xor.b32  	%r597, %r2151, -2147483648;
	shr.u32 	%r598, %r597, %r2094;
	and.b32  	%r599, %r598, %r74;
	shl.b32 	%r600, %r599, 2;
	add.s32 	%r601, %r76, %r600;
	atom.shared.add.u32 	%r602, [%r601], 1;
	xor.b32  	%r603, %r2150, -2147483648;
	shr.u32 	%r604, %r603, %r2094;
	and.b32  	%r605, %r604, %r74;
	shl.b32 	%r606, %r605, 2;
	add.s32 	%r607, %r76, %r606;
	atom.shared.add.u32 	%r608, [%r607], 1;
	xor.b32  	%r2212, %r2149, -2147483648;
	shr.u32 	%r610, %r2212, %r2094;
	and.b32  	%r611, %r610, %r74;
	shl.b32 	%r612, %r611, 2;
	add.s32 	%r613, %r76, %r612;
	atom.shared.add.u32 	%r614, [%r613], 1;
	bar.sync 	0;
	setp.gt.u32 	%p29, %r1, 255;
	shl.b32 	%r615, %r1, 2;
	add.s32 	%r101, %r490, %r615;
	mov.b32 	%r2174, 0;
	@%p29 bra 	$L__BB11_53;
	ld.shared.u32 	%r617, [%r101];
	mov.b32 	%r618, 0;
	st.shared.u32 	[%r101], %r618;
	ld.shared.u32 	%r619, [%r101+1024];
	st.shared.u32 	[%r101+1024], %r617;
	add.s32 	%r620, %r619, %r617;
	ld.shared.u32 	%r621, [%r101+2048];
	st.shared.u32 	[%r101+2048], %r620;
	add.s32 	%r622, %r621, %r620;
	ld.shared.u32 	%r623, [%r101+3072];
	st.shared.u32 	[%r101+3072], %r622;
	add.s32 	%r624, %r623, %r622;
	ld.shared.u32 	%r625, [%r101+4096];
	st.shared.u32 	[%r101+4096], %r624;
	add.s32 	%r626, %r625, %r624;
	ld.shared.u32 	%r627, [%r101+5120];
	st.shared.u32 	[%r101+5120], %r626;
	add.s32 	%r628, %r627, %r626;
	ld.shared.u32 	%r629, [%r101+6144];
	st.shared.u32 	[%r101+6144], %r628;
	add.s32 	%r630, %r629, %r628;
	ld.shared.u32 	%r631, [%r101+7168];
	st.shared.u32 	[%r101+7168], %r630;
	add.s32 	%r632, %r631, %r630;
	ld.shared.u32 	%r633, [%r101+8192];
	st.shared.u32 	[%r101+8192], %r632;
	add.s32 	%r634, %r633, %r632;
	ld.shared.u32 	%r635, [%r101+9216];
	st.shared.u32 	[%r101+9216], %r634;
	add.s32 	%r636, %r635, %r634;
	ld.shared.u32 	%r637, [%r101+10240];
	st.shared.u32 	[%r101+10240], %r636;
	add.s32 	%r638, %r637, %r636;
	ld.shared.u32 	%r639, [%r101+11264];
	st.shared.u32 	[%r101+11264], %r638;
	add.s32 	%r2174, %r639, %r638;
$L__BB11_53:
	setp.gt.u32 	%p30, %r1, 255;
	shl.b32 	%r640, %r3, 8;
	add.s32 	%r641, %r640, %r1;
	mul.wide.s32 	%rd59, %r641, 4;
	add.s64 	%rd6, %rd2, %rd59;
	@%p30 bra 	$L__BB11_55;
	or.b32  	%r642, %r2174, 1073741824;
	st.volatile.global.u32 	[%rd6], %r642;
$L__BB11_55:
	ld.param.u64 	%rd442, [_ZN3cub18CUB_300001_SM_10006detail10radix_sort29DeviceRadixSortOnesweepKernelINS1_5radix10policy_hubIiiyE10Policy1000ELNS0_9SortOrderE0EiiyiiNS1_21identity_decomposer_tEEEvPT5_SB_PT3_PKSC_PT1_PKSG_PT2_PKSK_T4_iiT6__param_7];
	xor.b32  	%r2223, %r2160, -2147483648;
	xor.b32  	%r2224, %r2161, -2147483648;
	xor.b32  	%r2222, %r2159, -2147483648;
	xor.b32  	%r2221, %r2158, -2147483648;
	xor.b32  	%r2228, %r2165, -2147483648;
	xor.b32  	%r2218, %r2155, -2147483648;
	xor.b32  	%r2220, %r2157, -2147483648;
	xor.b32  	%r2217, %r2154, -2147483648;
	xor.b32  	%r2219, %r2156, -2147483648;
	xor.b32  	%r2215, %r2152, -2147483648;
	xor.b32  	%r2216, %r2153, -2147483648;
	xor.b32  	%r2213, %r2150, -2147483648;
	xor.b32  	%r2214, %r2151, -2147483648;
	setp.lt.u32 	%p31, %r1, 256;
	setp.eq.s32 	%p32, %r2174, 6528;
	and.pred  	%p33, %p31, %p32;
	selp.u32 	%r643, 1, 0, %p33;
	{ 
	.reg .pred 	%p1; 
	.reg .pred 	%p2; 
	setp.ne.u32 	%p1, %r643, 0; 
	bar.red.or.pred 	%p2, 0, %p1; 
	selp.u32 	%r644, 1, 0, %p2; 
	}
	setp.eq.s32 	%p34, %r644, 0;
	and.b32  	%r645, %r1, 992;
	and.b32  	%r646, %r1, 31;
	mul.lo.s32 	%r647, %r645, 17;
	or.b32  	%r648, %r647, %r646;
	cvt.u64.u32 	%rd7, %r648;
	mul.lo.s32 	%r649, %r3, 6528;
	cvt.s64.s32 	%rd60, %r649;
	add.s64 	%rd61, %rd7, %rd60;
	cvta.to.global.u64 	%rd62, %rd442;
	shl.b64 	%rd63, %rd61, 2;
	add.s64 	%rd8, %rd62, %rd63;
	cvt.u64.u32 	%rd9, %r1;
	@%p34 bra 	$L__BB11_175;
	setp.gt.u32 	%p35, %r1, 255;
	shl.b32 	%r650, %r1, 3;
	mov.u32 	%r651, _ZZN3cub18CUB_300001_SM_10006detail10radix_sort29DeviceRadixSortOnesweepKernelINS1_5radix10policy_hubIiiyE10Policy1000ELNS0_9SortOrderE0EiiyiiNS1_21identity_decomposer_tEEEvPT5_SB_PT3_PKSC_PT1_PKSG_PT2_PKSK_T4_iiT6_E1s;
	add.s32 	%r652, %r651, %r650;
	add.s32 	%r121, %r652, 26112;
	@%p35 bra 	$L__BB11_64;
	ld.param.u64 	%rd436, [_ZN3cub18CUB_300001_SM_10006detail10radix_sort29DeviceRadixSortOnesweepKernelINS1_5radix10policy_hubIiiyE10Policy1000ELNS0_9SortOrderE0EiiyiiNS1_21identity_decomposer_tEEEvPT5_SB_PT3_PKSC_PT1_PKSG_PT2_PKSK_T4_iiT6__param_3];
	cvta.to.global.u64 	%rd64, %rd436;
	shl.b64 	%rd65, %rd9, 3;
	add.s64 	%rd66, %rd64, %rd65;
	ld.global.u64 	%rd67, [%rd66];
	setp.gt.u32 	%p36, %r1, %r100;
	selp.b64 	%rd68, 6528, 0, %p36;
	sub.s64 	%rd455, %rd67, %rd68;
	st.shared.u64 	[%r121], %rd455;
	setp.lt.s32 	%p37, %r3, 1;
	mov.u32 	%r2178, %r2174;
	@%p37 bra 	$L__BB11_63;
	mov.b32 	%r2176, -1;
	mov.u32 	%r2175, %r3;
	mov.u32 	%r2178, %r2174;
$L__BB11_59:
	ld.param.u64 	%rd429, [_ZN3cub18CUB_300001_SM_10006detail10radix_sort29DeviceRadixSortOnesweepKernelINS1_5radix10policy_hubIiiyE10Policy1000ELNS0_9SortOrderE0EiiyiiNS1_21identity_decomposer_tEEEvPT5_SB_PT3_PKSC_PT1_PKSG_PT2_PKSK_T4_iiT6__param_0];
	add.s32 	%r125, %r2175, -1;
	shl.b32 	%r654, %r125, 8;
	add.s32 	%r655, %r654, %r1;
	cvta.to.global.u64 	%rd69, %rd429;
	mul.wide.s32 	%rd70, %r655, 4;
	add.s64 	%rd11, %rd69, %rd70;
$L__BB11_60:
	membar.cta;
	ld.volatile.global.u32 	%r126, [%rd11];
	setp.eq.s32 	%p38, %r126, 0;
	@%p38 bra 	$L__BB11_60;
	and.b32  	%r656, %r126, 1073741823;
	add.s32 	%r2178, %r656, %r2178;
	setp.gt.s32 	%p39, %r126, -1;
	vote.sync.ballot.b32 	%r2176, %p39, %r2176;
	setp.gt.u32 	%p41, %r2175, 1;
	and.pred  	%p42, %p39, %p41;
	mov.u32 	%r2175, %r125;
	@%p42 bra 	$L__BB11_59;
	ld.shared.u64 	%rd455, [%r121];
$L__BB11_63:
	or.b32  	%r657, %r2178, -2147483648;
	st.volatile.global.u32 	[%rd6], %r657;
	sub.s32 	%r658, %r2178, %r2174;
	cvt.s64.s32 	%rd71, %r658;
	add.s64 	%rd72, %rd455, %rd71;
	st.shared.u64 	[%r121], %rd72;
$L__BB11_64:
	ld.param.u32 	%r2080, [_ZN3cub18CUB_300001_SM_10006detail10radix_sort29DeviceRadixSortOnesweepKernelINS1_5radix10policy_hubIiiyE10Policy1000ELNS0_9SortOrderE0EiiyiiNS1_21identity_decomposer_tEEEvPT5_SB_PT3_PKSC_PT1_PKSG_PT2_PKSK_T4_iiT6__param_8];
	ld.param.u64 	%rd432, [_ZN3cub18CUB_300001_SM_10006detail10radix_sort29DeviceRadixSortOnesweepKernelINS1_5radix10policy_hubIiiyE10Policy1000ELNS0_9SortOrderE0EiiyiiNS1_21identity_decomposer_tEEEvPT5_SB_PT3_PKSC_PT1_PKSG_PT2_PKSK_T4_iiT6__param_2];
	setp.gt.u32 	%p43, %r1, 255;
	setp.lt.s32 	%p44, %r4, %r2080;
	setp.eq.s64 	%p45, %rd432, 0;
	or.pred  	%p46, %p45, %p44;
	or.pred  	%p47, %p43, %p46;
	@%p47 bra 	$L__BB11_66;
	ld.param.u64 	%rd433, [_ZN3cub18CUB_300001_SM_10006detail10radix_sort29DeviceRadixSortOnesweepKernelINS1_5radix10policy_hubIiiyE10Policy1000ELNS0_9SortOrderE0EiiyiiNS1_21identity_decomposer_tEEEvPT5_SB_PT3_PKSC_PT1_PKSG_PT2_PKSK_T4_iiT6__param_2];
	ld.shared.u64 	%rd73, [%r121];
	setp.gt.u32 	%p48, %r1, %r100;
	selp.b64 	%rd74, 6528, 0, %p48;
	cvt.s64.s32 	%rd75, %r2174;
	add.s64 	%rd76, %rd74, %rd75;
	add.s64 	%rd77, %rd76, %rd73;
	cvta.to.global.u64 	%rd78, %rd433;
	shl.b64 	%rd79, %rd9, 3;
	add.s64 	%rd80, %rd78, %rd79;
	st.global.u64 	[%rd80], %rd77;
$L__BB11_66:
	ld.param.u32 	%r2081, [_ZN3cub18CUB_300001_SM_10006detail10radix_sort29DeviceRadixSortOnesweepKernelINS1_5radix10policy_hubIiiyE10Policy1000ELNS0_9SortOrderE0EiiyiiNS1_21identity_decomposer_tEEEvPT5_SB_PT3_PKSC_PT1_PKSG_PT2_PKSK_T4_iiT6__param_8];
	setp.gt.s32 	%p49, %r4, %r2081;
	bar.sync 	0;
	shl.b32 	%r659, %r100, 3;
	add.s32 	%r661, %r651, %r659;
	ld.shared.u64 	%rd14, [%r661+26112];
	@%p49 bra 	$L__BB11_68;
	add.s64 	%rd81, %rd14, %rd7;
	shl.b64 	%rd82, %rd81, 2;
	add.s64 	%rd83, %rd1, %rd82;
	st.global.u32 	[%rd83], %r2165;
	st.global.u32 	[%rd83+128], %r2164;
	st.global.u32 	[%rd83+256], %r2163;
	st.global.u32 	[%rd83+384], %r2162;
	st.global.u32 	[%rd83+512], %r2161;
	st.global.u32 	[%rd83+640], %r2160;
	st.global.u32 	[%rd83+768], %r2159;
	st.global.u32 	[%rd83+896], %r2158;
	st.global.u32 	[%rd83+1024], %r2157;
	st.global.u32 	[%rd83+1152], %r2156;
	st.global.u32 	[%rd83+1280], %r2155;
	st.global.u32 	[%rd83+1408], %r2154;
	st.global.u32 	[%rd83+1536], %r2153;
	st.global.u32 	[%rd83+1664], %r2152;
	st.global.u32 	[%rd83+1792], %r2151;
	st.global.u32 	[%rd83+1920], %r2150;
	st.global.u32 	[%rd83+2048], %r2149;
	bra.uni 	$L__BB11_102;
$L__BB11_68:
	ld.param.u32 	%r2082, [_ZN3cub18CUB_300001_SM_10006detail10radix_sort29DeviceRadixSortOnesweepKernelINS1_5radix10policy_hubIiiyE10Policy1000ELNS0_9SortOrderE0EiiyiiNS1_21identity_decomposer_tEEEvPT5_SB_PT3_PKSC_PT1_PKSG_PT2_PKSK_T4_iiT6__param_8];
	cvt.u32.u64 	%r662, %rd7;
	mad.lo.s32 	%r130, %r3, -6528, %r2082;
	setp.ge.s32 	%p50, %r662, %r130;
	add.s64 	%rd84, %rd14, %rd7;
	shl.b64 	%rd85, %rd84, 2;
	add.s64 	%rd15, %rd1, %rd85;
	@%p50 bra 	$L__BB11_70;
	st.global.u32 	[%rd15], %r2165;
$L__BB11_70:
	add.s32 	%r664, %r662, 32;
	setp.ge.s32 	%p51, %r664, %r130;
	@%p51 bra 	$L__BB11_72;
	st.global.u32 	[%rd15+128], %r2164;
$L__BB11_72:
	add.s32 	%r666, %r662, 64;
	setp.ge.s32 	%p52, %r666, %r130;
	@%p52 bra 	$L__BB11_74;
	st.global.u32 	[%rd15+256], %r2163;
$L__BB11_74:
	add.s32 	%r668, %r662, 96;
	setp.ge.s32 	%p53, %r668, %r130;
	@%p53 bra 	$L__BB11_76;
	st.global.u32 	[%rd15+384], %r2162;
$L__BB11_76:
	add.s32 	%r670, %r662, 128;
	setp.ge.s32 	%p54, %r670, %r130;
	@%p54 bra 	$L__BB11_78;
	st.global.u32 	[%rd15+512], %r2161;
$L__BB11_78:
	add.s32 	%r672, %r662, 160;
	setp.ge.s32 	%p55, %r672, %r130;
	@%p55 bra 	$L__BB11_80;
	st.global.u32 	[%rd15+640], %r2160;
$L__BB11_80:
	add.s32 	%r674, %r662, 192;
	setp.ge.s32 	%p56, %r674, %r130;
	@%p56 bra 	$L__BB11_82;
	st.global.u32 	[%rd15+768], %r2159;
$L__BB11_82:
	add.s32 	%r676, %r662, 224;
	setp.ge.s32 	%p57, %r676, %r130;
	@%p57 bra 	$L__BB11_84;
	st.global.u32 	[%rd15+896], %r2158;
$L__BB11_84:
	add.s32 	%r678, %r662, 256;
	setp.ge.s32 	%p58, %r678, %r130;
	@%p58 bra 	$L__BB11_86;
	st.global.u32 	[%rd15+1024], %r2157;
$L__BB11_86:
	add.s32 	%r680, %r662, 288;
	setp.ge.s32 	%p59, %r680, %r130;
	@%p59 bra 	$L__BB11_88;
	st.global.u32 	[%rd15+1152], %r2156;
$L__BB11_88:
	add.s32 	%r682, %r662, 320;
	setp.ge.s32 	%p60, %r682, %r130;
	@%p60 bra 	$L__BB11_90;
	st.global.u32 	[%rd15+1280], %r2155;
$L__BB11_90:
	add.s32 	%r684, %r662, 352;
	setp.ge.s32 	%p61, %r684, %r130;
	@%p61 bra 	$L__BB11_92;
	st.global.u32 	[%rd15+1408], %r2154;
$L__BB11_92:
	add.s32 	%r686, %r662, 384;
	setp.ge.s32 	%p62, %r686, %r130;
	@%p62 bra 	$L__BB11_94;
	st.global.u32 	[%rd15+1536], %r2153;
$L__BB11_94:
	add.s32 	%r688, %r662, 416;
	setp.ge.s32 	%p63, %r688, %r130;
	@%p63 bra 	$L__BB11_96;
	st.global.u32 	[%rd15+1664], %r2152;
$L__BB11_96:
	add.s32 	%r690, %r662, 448;
	setp.ge.s32 	%p64, %r690, %r130;
	@%p64 bra 	$L__BB11_98;
	st.global.u32 	[%rd15+1792], %r2151;
$L__BB11_98:
	add.s32 	%r692, %r662, 480;
	setp.ge.s32 	%p65, %r692, %r130;
	@%p65 bra 	$L__BB11_100;
	st.global.u32 	[%rd15+1920], %r2150;
$L__BB11_100:
	add.s32 	%r694, %r662, 512;
	setp.ge.s32 	%p66, %r694, %r130;
	@%p66 bra 	$L__BB11_102;
	st.global.u32 	[%rd15+2048], %r2149;
$L__BB11_102:
	ld.param.u32 	%r2083, [_ZN3cub18CUB_300001_SM_10006detail10radix_sort29DeviceRadixSortOnesweepKernelINS1_5radix10policy_hubIiiyE10Policy1000ELNS0_9SortOrderE0EiiyiiNS1_21identity_decomposer_tEEEvPT5_SB_PT3_PKSC_PT1_PKSG_PT2_PKSK_T4_iiT6__param_8];
	setp.gt.s32 	%p67, %r4, %r2083;
	@%p67 bra 	$L__BB11_104;
	ld.global.u32 	%r2211, [%rd8];
	ld.global.u32 	%r2210, [%rd8+128];
	ld.global.u32 	%r2209, [%rd8+256];
	ld.global.u32 	%r2208, [%rd8+384];
	ld.global.u32 	%r2207, [%rd8+512];
	ld.global.u32 	%r2206, [%rd8+640];
	ld.global.u32 	%r2205, [%rd8+768];
	ld.global.u32 	%r2204, [%rd8+896];
	ld.global.u32 	%r2203, [%rd8+1024];
	ld.global.u32 	%r2202, [%rd8+1152];
	ld.global.u32 	%r2201, [%rd8+1280];
	ld.global.u32 	%r2200, [%rd8+1408];
	ld.global.u32 	%r2199, [%rd8+1536];
	ld.global.u32 	%r2198, [%rd8+1664];
	ld.global.u32 	%r2197, [%rd8+1792];
	ld.global.u32 	%r2196, [%rd8+1920];
	ld.global.u32 	%r2195, [%rd8+2048];
	bra.uni 	$L__BB11_138;
$L__BB11_104:
	ld.param.u32 	%r2084, [_ZN3cub18CUB_300001_SM_10006detail10radix_sort29DeviceRadixSortOnesweepKernelINS1_5radix10policy_hubIiiyE10Policy1000ELNS0_9SortOrderE0EiiyiiNS1_21identity_decomposer_tEEEvPT5_SB_PT3_PKSC_PT1_PKSG_PT2_PKSK_T4_iiT6__param_8];
	cvt.u32.u64 	%r696, %rd7;
	sub.s32 	%r148, %r2084, %r649;
	setp.ge.s32 	%p68, %r696, %r148;
	@%p68 bra 	$L__BB11_106;
	ld.global.u32 	%r2211, [%rd8];
$L__BB11_106:
	add.s32 	%r700, %r696, 32;
	setp.ge.s32 	%p69, %r700, %r148;
	@%p69 bra 	$L__BB11_108;
	ld.global.u32 	%r2210, [%rd8+128];
$L__BB11_108:
	add.s32 	%r703, %r696, 64;
	setp.ge.s32 	%p70, %r703, %r148;
	@%p70 bra 	$L__BB11_110;
	ld.global.u32 	%r2209, [%rd8+256];
$L__BB11_110:
	add.s32 	%r706, %r696, 96;
	setp.ge.s32 	%p71, %r706, %r148;
	@%p71 bra 	$L__BB11_112;
	ld.global.u32 	%r2208, [%rd8+384];
$L__BB11_112:
	add.s32 	%r709, %r696, 128;
	setp.ge.s32 	%p72, %r709, %r148;
	@%p72 bra 	$L__BB11_114;
	ld.global.u32 	%r2207, [%rd8+512];
$L__BB11_114:
	add.s32 	%r712, %r696, 160;
	setp.ge.s32 	%p73, %r712, %r148;
	@%p73 bra 	$L__BB11_116;
	ld.global.u32 	%r2206, [%rd8+640];
$L__BB11_116:
	add.s32 	%r715, %r696, 192;
	setp.ge.s32 	%p74, %r715, %r148;
	@%p74 bra 	$L__BB11_118;
	ld.global.u32 	%r2205, [%rd8+768];
$L__BB11_118:
	add.s32 	%r718, %r696, 224;
	setp.ge.s32 	%p75, %r718, %r148;
	@%p75 bra 	$L__BB11_120;
	ld.global.u32 	%r2204, [%rd8+896];
$L__BB11_120:
	add.s32 	%r721, %r696, 256;
	setp.ge.s32 	%p76, %r721, %r148;
	@%p76 bra 	$L__BB11_122;
	ld.global.u32 	%r2203, [%rd8+1024];
$L__BB11_122:
	add.s32 	%r724, %r696, 288;
	setp.ge.s32 	%p77, %r724, %r148;
	@%p77 bra 	$L__BB11_124;
	ld.global.u32 	%r2202, [%rd8+1152];
$L__BB11_124:
	add.s32 	%r727, %r696, 320;
	setp.ge.s32 	%p78, %r727, %r148;
	@%p78 bra 	$L__BB11_126;
	ld.global.u32 	%r2201, [%rd8+1280];
$L__BB11_126:
	add.s32 	%r730, %r696, 352;
	setp.ge.s32 	%p79, %r730, %r148;
	@%p79 bra 	$L__BB11_128;
	ld.global.u32 	%r2200, [%rd8+1408];
$L__BB11_128:
	add.s32 	%r733, %r696, 384;
	setp.ge.s32 	%p80, %r733, %r148;
	@%p80 bra 	$L__BB11_130;
	ld.global.u32 	%r2199, [%rd8+1536];
$L__BB11_130:
	add.s32 	%r736, %r696, 416;
	setp.ge.s32 	%p81, %r736, %r148;
	@%p81 bra 	$L__BB11_132;
	ld.global.u32 	%r2198, [%rd8+1664];
$L__BB11_132:
	add.s32 	%r739, %r696, 448;
	setp.ge.s32 	%p82, %r739, %r148;
	@%p82 bra 	$L__BB11_134;
	ld.global.u32 	%r2197, [%rd8+1792];
$L__BB11_134:
	add.s32 	%r742, %r696, 480;
	setp.ge.s32 	%p83, %r742, %r148;
	@%p83 bra 	$L__BB11_136;
	ld.global.u32 	%r2196, [%rd8+1920];
$L__BB11_136:
	add.s32 	%r745, %r696, 512;
	setp.ge.s32 	%p84, %r745, %r148;
	@%p84 bra 	$L__BB11_138;
	ld.global.u32 	%r2195, [%rd8+2048];
$L__BB11_138:
	ld.param.u32 	%r2085, [_ZN3cub18CUB_300001_SM_10006detail10radix_sort29DeviceRadixSortOnesweepKernelINS1_5radix10policy_hubIiiyE10Policy1000ELNS0_9SortOrderE0EiiyiiNS1_21identity_decomposer_tEEEvPT5_SB_PT3_PKSC_PT1_PKSG_PT2_PKSK_T4_iiT6__param_8];
	mad.lo.s32 	%r746, %r3, 6528, 6528;
	setp.gt.s32 	%p85, %r746, %r2085;
	@%p85 bra 	$L__BB11_140;
	ld.param.u64 	%rd439, [_ZN3cub18CUB_300001_SM_10006detail10radix_sort29DeviceRadixSortOnesweepKernelINS1_5radix10policy_hubIiiyE10Policy1000ELNS0_9SortOrderE0EiiyiiNS1_21identity_decomposer_tEEEvPT5_SB_PT3_PKSC_PT1_PKSG_PT2_PKSK_T4_iiT6__param_6];
	add.s64 	%rd86, %rd14, %rd7;
	cvta.to.global.u64 	%rd87, %rd439;
	shl.b64 	%rd88, %rd86, 2;
	add.s64 	%rd89, %rd87, %rd88;
	st.global.u32 	[%rd89], %r2211;
	st.global.u32 	[%rd89+128], %r2210;
	st.global.u32 	[%rd89+256], %r2209;
	st.global.u32 	[%rd89+384], %r2208;
	st.global.u32 	[%rd89+512], %r2207;
	st.global.u32 	[%rd89+640], %r2206;
	st.global.u32 	[%rd89+768], %r2205;
	st.global.u32 	[%rd89+896], %r2204;
	st.global.u32 	[%rd89+1024], %r2203;
	st.global.u32 	[%rd89+1152], %r2202;
	st.global.u32 	[%rd89+1280], %r2201;
	st.global.u32 	[%rd89+1408], %r2200;
	st.global.u32 	[%rd89+1536], %r2199;
	st.global.u32 	[%rd89+1664], %r2198;
	st.global.u32 	[%rd89+1792], %r2197;
	st.global.u32 	[%rd89+1920], %r2196;
	st.global.u32 	[%rd89+2048], %r2195;
	bra.uni 	$L__BB11_174;
$L__BB11_140:
	ld.param.u32 	%r2086, [_ZN3cub18CUB_300001_SM_10006detail10radix_sort29DeviceRadixSortOnesweepKernelINS1_5radix10policy_hubIiiyE10Policy1000ELNS0_9SortOrderE0EiiyiiNS1_21identity_decomposer_tEEEvPT5_SB_PT3_PKSC_PT1_PKSG_PT2_PKSK_T4_iiT6__param_8];
	ld.param.u64 	%rd440, [_ZN3cub18CUB_300001_SM_10006detail10radix_sort29DeviceRadixSortOnesweepKernelINS1_5radix10policy_hubIiiyE10Policy1000ELNS0_9SortOrderE0EiiyiiNS1_21identity_decomposer_tEEEvPT5_SB_PT3_PKSC_PT1_PKSG_PT2_PKSK_T4_iiT6__param_6];
	cvt.u32.u64 	%r747, %rd7;
	mad.lo.s32 	%r199, %r3, -6528, %r2086;
	setp.ge.s32 	%p86, %r747, %r199;
	add.s64 	%rd90, %rd14, %rd7;
	cvta.to.global.u64 	%rd91, %rd440;
	shl.b64 	%rd92, %rd90, 2;
	add.s64 	%rd16, %rd91, %rd92;
	@%p86 bra 	$L__BB11_142;
	st.global.u32 	[%rd16], %r2211;
$L__BB11_142:
	add.s32 	%r749, %r747, 32;
	setp.ge.s32 	%p87, %r749, %r199;
	@%p87 bra 	$L__BB11_144;
	st.global.u32 	[%rd16+128], %r2210;
$L__BB11_144:
	add.s32 	%r751, %r747, 64;
	setp.ge.s32 	%p88, %r751, %r199;
	@%p88 bra 	$L__BB11_146;
	st.global.u32 	[%rd16+256], %r2209;
$L__BB11_146:
	add.s32 	%r753, %r747, 96;
	setp.ge.s32 	%p89, %r753, %r199;
	@%p89 bra 	$L__BB11_148;
	st.global.u32 	[%rd16+384], %r2208;
$L__BB11_148:
	add.s32 	%r755, %r747, 128;
	setp.ge.s32 	%p90, %r755, %r199;
	@%p90 bra 	$L__BB11_150;
	st.global.u32 	[%rd16+512], %r2207;
$L__BB11_150:
	add.s32 	%r757, %r747, 160;
	setp.ge.s32 	%p91, %r757, %r199;
	@%p91 bra 	$L__BB11_152;
	st.global.u32 	[%rd16+640], %r2206;
$L__BB11_152:
	add.s32 	%r759, %r747, 192;
	setp.ge.s32 	%p92, %r759, %r199;
	@%p92 bra 	$L__BB11_154;
	st.global.u32 	[%rd16+768], %r2205;
$L__BB11_154:
	add.s32 	%r761, %r747, 224;
	setp.ge.s32 	%p93, %r761, %r199;
	@%p93 bra 	$L__BB11_156;
	st.global.u32 	[%rd16+896], %r2204;
$L__BB11_156:
	add.s32 	%r763, %r747, 256;
	setp.ge.s32 	%p94, %r763, %r199;
	@%p94 bra 	$L__BB11_158;
	st.global.u32 	[%rd16+1024], %r2203;
$L__BB11_158:
	add.s32 	%r765, %r747, 288;
	setp.ge.s32 	%p95, %r765, %r199;
	@%p95 bra 	$L__BB11_160;
	st.global.u32 	[%rd16+1152], %r2202;
$L__BB11_160:
	add.s32 	%r767, %r747, 320;
	setp.ge.s32 	%p96, %r767, %r199;
	@%p96 bra 	$L__BB11_162;
	st.global.u32 	[%rd16+1280], %r2201;
$L__BB11_162:
	add.s32 	%r769, %r747, 352;
	setp.ge.s32 	%p97, %r769, %r199;
	@%p97 bra 	$L__BB11_164;
	st.global.u32 	[%rd16+1408], %r2200;
$L__BB11_164:
	add.s32 	%r771, %r747, 384;
	setp.ge.s32 	%p98, %r771, %r199;
	@%p98 bra 	$L__BB11_166;
	st.global.u32 	[%rd16+1536], %r2199;
$L__BB11_166:
	add.s32 	%r773, %r747, 416;
	setp.ge.s32 	%p99, %r773, %r199;
	@%p99 bra 	$L__BB11_168;
	st.global.u32 	[%rd16+1664], %r2198;
$L__BB11_168:
	add.s32 	%r775, %r747, 448;
	setp.ge.s32 	%p100, %r775, %r199;
	@%p100 bra 	$L__BB11_170;
	st.global.u32 	[%rd16+1792], %r2197;
$L__BB11_170:
	add.s32 	%r777, %r747, 480;
	setp.ge.s32 	%p101, %r777, %r199;
	@%p101 bra 	$L__BB11_172;
	st.global.u32 	[%rd16+1920], %r2196;
$L__BB11_172:
	add.s32 	%r779, %r747, 512;
	setp.ge.s32 	%p102, %r779, %r199;
	@%p102 bra 	$L__BB11_174;
	st.global.u32 	[%rd16+2048], %r2195;
$L__BB11_174:
	// begin inline asm
	exit;
	// end inline asm
	mov.u32 	%r2212, %r2149;
	mov.u32 	%r2213, %r2150;
	mov.u32 	%r2214, %r2151;
	mov.u32 	%r2215, %r2152;
	mov.u32 	%r2216, %r2153;
	mov.u32 	%r2217, %r2154;
	mov.u32 	%r2218, %r2155;
	mov.u32 	%r2219, %r2156;
	mov.u32 	%r2220, %r2157;
	mov.u32 	%r2221, %r2158;
	mov.u32 	%r2222, %r2159;
	mov.u32 	%r2223, %r2160;
	mov.u32 	%r2224, %r2161;
	mov.u32 	%r2225, %r2162;
	mov.u32 	%r2226, %r2163;
	mov.u32 	%r2227, %r2164;
	mov.u32 	%r2228, %r2165;
$L__BB11_175:
	mul.hi.u32 	%r780, %r1, 357913942;
	add.s32 	%r781, %r780, %r1;
	shl.b32 	%r782, %r781, 2;
	mov.u32 	%r783, _ZZN3cub18CUB_300001_SM_10006detail10radix_sort29DeviceRadixSortOnesweepKernelINS1_5radix10policy_hubIiiyE10Policy1000ELNS0_9SortOrderE0EiiyiiNS1_21identity_decomposer_tEEEvPT5_SB_PT3_PKSC_PT1_PKSG_PT2_PKSK_T4_iiT6_E1s;
	add.s32 	%r784, %r783, %r782;
	add.s32 	%r217, %r784, 13328;
	st.shared.u32 	[%r784+13328], %r2174;
	bar.sync 	0;
	setp.gt.u32 	%p103, %r1, 31;
	@%p103 bra 	$L__BB11_177;
	mad.lo.s32 	%r816, %r1, 52, %r783;
	ld.shared.u32 	%r817, [%r816+13328];
	ld.shared.u32 	%r818, [%r816+13332];
	ld.shared.u32 	%r819, [%r816+13336];
	ld.shared.u32 	%r820, [%r816+13340];
	ld.shared.u32 	%r821, [%r816+13344];
	ld.shared.u32 	%r822, [%r816+13348];
	ld.shared.u32 	%r823, [%r816+13352];
	ld.shared.u32 	%r824, [%r816+13356];
	ld.shared.u32 	%r825, [%r816+13360];
	ld.shared.u32 	%r826, [%r816+13364];
	ld.shared.u32 	%r827, [%r816+13368];
	ld.shared.u32 	%r828, [%r816+13372];
	add.s32 	%r829, %r818, %r817;
	add.s32 	%r830, %r829, %r819;
	add.s32 	%r831, %r830, %r820;
	add.s32 	%r832, %r831, %r821;
	add.s32 	%r833, %r832, %r822;
	add.s32 	%r834, %r833, %r823;
	add.s32 	%r835, %r834, %r824;
	add.s32 	%r836, %r835, %r825;
	add.s32 	%r837, %r836, %r826;
	add.s32 	%r838, %r837, %r827;
	add.s32 	%r789, %r838, %r828;
	mov.b32 	%r787, 1;
	mov.b32 	%r812, 0;
	mov.b32 	%r814, -1;
	// begin inline asm
	{  .reg .s32 r0;  .reg .pred p;  shfl.sync.up.b32 r0|p, %r789, %r787, %r812, %r814;  @p add.s32 r0, r0, %r789;  mov.s32 %r785, r0;}
	// end inline asm
	mov.b32 	%r793, 2;
	// begin inline asm
	{  .reg .s32 r0;  .reg .pred p;  shfl.sync.up.b32 r0|p, %r785, %r793, %r812, %r814;  @p add.s32 r0, r0, %r785;  mov.s32 %r791, r0;}
	// end inline asm
	mov.b32 	%r799, 4;
	// begin inline asm
	{  .reg .s32 r0;  .reg .pred p;  shfl.sync.up.b32 r0|p, %r791, %r799, %r812, %r814;  @p add.s32 r0, r0, %r791;  mov.s32 %r797, r0;}
	// end inline asm
	mov.b32 	%r805, 8;
	// begin inline asm
	{  .reg .s32 r0;  .reg .pred p;  shfl.sync.up.b32 r0|p, %r797, %r805, %r812, %r814;  @p add.s32 r0, r0, %r797;  mov.s32 %r803, r0;}
	// end inline asm
	mov.b32 	%r811, 16;
	// begin inline asm
	{  .reg .s32 r0;  .reg .pred p;  shfl.sync.up.b32 r0|p, %r803, %r811, %r812, %r814;  @p add.s32 r0, r0, %r803;  mov.s32 %r809, r0;}
	// end inline asm
	sub.s32 	%r839, %r809, %r789;
	add.s32 	%r840, %r817, %r839;
	add.s32 	%r841, %r818, %r840;
	add.s32 	%r842, %r819, %r841;
	add.s32 	%r843, %r820, %r842;
	add.s32 	%r844, %r821, %r843;
	add.s32 	%r845, %r822, %r844;
	add.s32 	%r846, %r823, %r845;
	add.s32 	%r847, %r824, %r846;
	add.s32 	%r848, %r825, %r847;
	add.s32 	%r849, %r826, %r848;
	add.s32 	%r850, %r827, %r849;
	st.shared.u32 	[%r816+13328], %r839;
	st.shared.u32 	[%r816+13332], %r840;
	st.shared.u32 	[%r816+13336], %r841;
	st.shared.u32 	[%r816+13340], %r842;
	st.shared.u32 	[%r816+13344], %r843;
	st.shared.u32 	[%r816+13348], %r844;
	st.shared.u32 	[%r816+13352], %r845;
	st.shared.u32 	[%r816+13356], %r846;
	st.shared.u32 	[%r816+13360], %r847;
	st.shared.u32 	[%r816+13364], %r848;
	st.shared.u32 	[%r816+13368], %r849;
	st.shared.u32 	[%r816+13372], %r850;
$L__BB11_177:
	setp.gt.u32 	%p104, %r1, 255;
	bar.sync 	0;
	ld.shared.u32 	%r218, [%r217];
	@%p104 bra 	$L__BB11_179;
	shl.b32 	%r851, %r1, 2;
	add.s32 	%r853, %r783, %r851;
	ld.shared.u32 	%r854, [%r853];
	add.s32 	%r855, %r854, %r218;
	st.shared.u32 	[%r853], %r855;
	ld.shared.u32 	%r856, [%r853+1024];
	add.s32 	%r857, %r856, %r218;
	st.shared.u32 	[%r853+1024], %r857;
	ld.shared.u32 	%r858, [%r853+2048];
	add.s32 	%r859, %r858, %r218;
	st.shared.u32 	[%r853+2048], %r859;
	ld.shared.u32 	%r860, [%r853+3072];
	add.s32 	%r861, %r860, %r218;
	st.shared.u32 	[%r853+3072], %r861;
	ld.shared.u32 	%r862, [%r853+4096];
	add.s32 	%r863, %r862, %r218;
	st.shared.u32 	[%r853+4096], %r863;
	ld.shared.u32 	%r864, [%r853+5120];
	add.s32 	%r865, %r864, %r218;
	st.shared.u32 	[%r853+5120], %r865;
	ld.shared.u32 	%r866, [%r853+6144];
	add.s32 	%r867, %r866, %r218;
	st.shared.u32 	[%r853+6144], %r867;
	ld.shared.u32 	%r868, [%r853+7168];
	add.s32 	%r869, %r868, %r218;
	st.shared.u32 	[%r853+7168], %r869;
	ld.shared.u32 	%r870, [%r853+8192];
	add.s32 	%r871, %r870, %r218;
	st.shared.u32 	[%r853+8192], %r871;
	ld.shared.u32 	%r872, [%r853+9216];
	add.s32 	%r873, %r872, %r218;
	st.shared.u32 	[%r853+9216], %r873;
	ld.shared.u32 	%r874, [%r853+10240];
	add.s32 	%r875, %r874, %r218;
	st.shared.u32 	[%r853+10240], %r875;
	ld.shared.u32 	%r876, [%r853+11264];
	add.s32 	%r877, %r876, %r218;
	st.shared.u32 	[%r853+11264], %r877;
$L__BB11_179:
	ld.param.u32 	%r2132, [_ZN3cub18CUB_300001_SM_10006detail10radix_sort29DeviceRadixSortOnesweepKernelINS1_5radix10policy_hubIiiyE10Policy1000ELNS0_9SortOrderE0EiiyiiNS1_21identity_decomposer_tEEEvPT5_SB_PT3_PKSC_PT1_PKSG_PT2_PKSK_T4_iiT6__param_10];
	ld.param.u32 	%r2095, [_ZN3cub18CUB_300001_SM_10006detail10radix_sort29DeviceRadixSortOnesweepKernelINS1_5radix10policy_hubIiiyE10Policy1000ELNS0_9SortOrderE0EiiyiiNS1_21identity_decomposer_tEEEvPT5_SB_PT3_PKSC_PT1_PKSG_PT2_PKSK_T4_iiT6__param_9];
	shl.b32 	%r904, %r1, 5;
	and.b32  	%r905, %r904, 31744;
	add.s32 	%r219, %r783, %r905;
	bar.sync 	0;
	// begin inline asm
	mov.u32 %r878, %lanemask_le;
	// end inline asm
	shr.u32 	%r907, %r2228, %r2095;
	mov.b32 	%r908, -1;
	shl.b32 	%r909, %r908, %r2132;
	not.b32 	%r221, %r909;
	and.b32  	%r901, %r907, %r221;
	mov.b32 	%r881, 1;
	// begin inline asm
	{
    .reg .pred p;
    and.b32 %r879, %r901, %r881;    setp.ne.u32 p, %r879, 0;
    vote.ballot.sync.b32 %r879, p, 0xffffffff;
    @!p not.b32 %r879, %r879;
}

	// end inline asm
	mov.b32 	%r884, 2;
	// begin inline asm
	{
    .reg .pred p;
    and.b32 %r882, %r901, %r884;    setp.ne.u32 p, %r882, 0;
    vote.ballot.sync.b32 %r882, p, 0xffffffff;
    @!p not.b32 %r882, %r882;
}

	// end inline asm
	and.b32  	%r910, %r882, %r879;
	mov.b32 	%r887, 4;
	// begin inline asm
	{
    .reg .pred p;
    and.b32 %r885, %r901, %r887;    setp.ne.u32 p, %r885, 0;
    vote.ballot.sync.b32 %r885, p, 0xffffffff;
    @!p not.b32 %r885, %r885;
}

	// end inline asm
	and.b32  	%r911, %r885, %r910;
	mov.b32 	%r890, 8;
	// begin inline asm
	{
    .reg .pred p;
    and.b32 %r888, %r901, %r890;    setp.ne.u32 p, %r888, 0;
    vote.ballot.sync.b32 %r888, p, 0xffffffff;
    @!p not.b32 %r888, %r888;
}

	// end inline asm
	and.b32  	%r912, %r888, %r911;
	mov.b32 	%r893, 16;
	// begin inline asm
	{
    .reg .pred p;
    and.b32 %r891, %r901, %r893;    setp.ne.u32 p, %r891, 0;
    vote.ballot.sync.b32 %r891, p, 0xffffffff;
    @!p not.b32 %r891, %r891;
}

	// end inline asm
	and.b32  	%r913, %r891, %r912;
	mov.b32 	%r896, 32;
	// begin inline asm
	{
    .reg .pred p;
    and.b32 %r894, %r901, %r896;    setp.ne.u32 p, %r894, 0;
    vote.ballot.sync.b32 %r894, p, 0xffffffff;
    @!p not.b32 %r894, %r894;
}

	// end inline asm
	and.b32  	%r914, %r894, %r913;
	mov.b32 	%r899, 64;
	// begin inline asm
	{
    .reg .pred p;
    and.b32 %r897, %r901, %r899;    setp.ne.u32 p, %r897, 0;
    vote.ballot.sync.b32 %r897, p, 0xffffffff;
    @!p not.b32 %r897, %r897;
}

	// end inline asm
	and.b32  	%r915, %r897, %r914;
	mov.b32 	%r902, 128;
	// begin inline asm
	{
    .reg .pred p;
    and.b32 %r900, %r901, %r902;    setp.ne.u32 p, %r900, 0;
    vote.ballot.sync.b32 %r900, p, 0xffffffff;
    @!p not.b32 %r900, %r900;
}

	// end inline asm
	and.b32  	%r916, %r900, %r915;
	clz.b32 	%r917, %r916;
	sub.s32 	%r223, 31, %r917;
	and.b32  	%r918, %r878, %r916;
	popc.b32 	%r224, %r918;
	setp.ne.s32 	%p105, %r443, %r223;
	mov.b32 	%r2229, 0;
	@%p105 bra 	$L__BB11_181;
	shl.b32 	%r919, %r901, 2;
	add.s32 	%r920, %r219, %r919;
	atom.shared.add.u32 	%r2229, [%r920], %r224;
$L__BB11_181:
	ld.param.u32 	%r2096, [_ZN3cub18CUB_300001_SM_10006detail10radix_sort29DeviceRadixSortOnesweepKernelINS1_5radix10policy_hubIiiyE10Policy1000ELNS0_9SortOrderE0EiiyiiNS1_21identity_decomposer_tEEEvPT5_SB_PT3_PKSC_PT1_PKSG_PT2_PKSK_T4_iiT6__param_9];
	shfl.sync.idx.b32	%r946|%p106, %r2229, %r223, 31, -1;
	add.s32 	%r227, %r224, %r946;
	shr.u32 	%r947, %r2227, %r2096;
	and.b32  	%r943, %r947, %r221;
	mov.b32 	%r923, 1;
	// begin inline asm
	{
    .reg .pred p;
    and.b32 %r921, %r943, %r923;    setp.ne.u32 p, %r921, 0;
    vote.ballot.sync.b32 %r921, p, 0xffffffff;
    @!p not.b32 %r921, %r921;
}

	// end inline asm
	mov.b32 	%r926, 2;
	// begin inline asm
	{
    .reg .pred p;
    and.b32 %r924, %r943, %r926;    setp.ne.u32 p, %r924, 0;
    vote.ballot.sync.b32 %r924, p, 0xffffffff;
    @!p not.b32 %r924, %r924;
}

	// end inline asm
	and.b32  	%r948, %r924, %r921;
	mov.b32 	%r929, 4;
	// begin inline asm
	{
    .reg .pred p;
    and.b32 %r927, %r943, %r929;    setp.ne.u32 p, %r927, 0;
    vote.ballot.sync.b32 %r927, p, 0xffffffff;
    @!p not.b32 %r927, %r927;
}

	// end inline asm
	and.b32  	%r949, %r927, %r948;
	mov.b32 	%r932, 8;
	// begin inline asm
	{
    .reg .pred p;
    and.b32 %r930, %r943, %r932;    setp.ne.u32 p, %r930, 0;
    vote.ballot.sync.b32 %r930, p, 0xffffffff;
    @!p not.b32 %r930, %r930;
}

	// end inline asm
	and.b32  	%r950, %r930, %r949;
	mov.b32 	%r935, 16;
	// begin inline asm
	{
    .reg .pred p;
    and.b32 %r933, %r943, %r935;    setp.ne.u32 p, %r933, 0;
    vote.ballot.sync.b32 %r933, p, 0xffffffff;
    @!p not.b32 %r933, %r933;
}

	// end inline asm
	and.b32  	%r951, %r933, %r950;
	mov.b32 	%r938, 32;
	// begin inline asm
	{
    .reg .pred p;
    and.b32 %r936, %r943, %r938;    setp.ne.u32 p, %r936, 0;
    vote.ballot.sync.b32 %r936, p, 0xffffffff;
    @!p not.b32 %r936, %r936;
}

	// end inline asm
	and.b32  	%r952, %r936, %r951;
	mov.b32 	%r941, 64;
	// begin inline asm
	{
    .reg .pred p;
    and.b32 %r939, %r943, %r941;    setp.ne.u32 p, %r939, 0;
    vote.ballot.sync.b32 %r939, p, 0xffffffff;
    @!p not.b32 %r939, %r939;
}

	// end inline asm
	and.b32  	%r953, %r939, %r952;
	mov.b32 	%r944, 128;
	// begin inline asm
	{
    .reg .pred p;
    and.b32 %r942, %r943, %r944;    setp.ne.u32 p, %r942, 0;
    vote.ballot.sync.b32 %r942, p, 0xffffffff;
    @!p not.b32 %r942, %r942;
}

	// end inline asm
	and.b32  	%r954, %r942, %r953;
	clz.b32 	%r955, %r954;
	sub.s32 	%r229, 31, %r955;
	and.b32  	%r956, %r878, %r954;
	popc.b32 	%r230, %r956;
	setp.ne.s32 	%p107, %r443, %r229;
	mov.b32 	%r2230, 0;
	@%p107 bra 	$L__BB11_183;
	shl.b32 	%r957, %r943, 2;
	add.s32 	%r958, %r219, %r957;
	atom.shared.add.u32 	%r2230, [%r958], %r230;
$L__BB11_183:
	ld.param.u32 	%r2097, [_ZN3cub18CUB_300001_SM_10006detail10radix_sort29DeviceRadixSortOnesweepKernelINS1_5radix10policy_hubIiiyE10Policy1000ELNS0_9SortOrderE0EiiyiiNS1_21identity_decomposer_tEEEvPT5_SB_PT3_PKSC_PT1_PKSG_PT2_PKSK_T4_iiT6__param_9];
	shfl.sync.idx.b32	%r984|%p108, %r2230, %r229, 31, -1;
	add.s32 	%r233, %r230, %r984;
	shr.u32 	%r985, %r2226, %r2097;
	and.b32  	%r981, %r985, %r221;
	mov.b32 	%r961, 1;
	// begin inline asm
	{
    .reg .pred p;
    and.b32 %r959, %r981, %r961;    setp.ne.u32 p, %r959, 0;
    vote.ballot.sync.b32 %r959, p, 0xffffffff;
    @!p not.b32 %r959, %r959;
}

	// end inline asm
	mov.b32 	%r964, 2;
	// begin inline asm
	{
    .reg .pred p;
    and.b32 %r962, %r981, %r964;    setp.ne.u32 p, %r962, 0;
    vote.ballot.sync.b32 %r962, p, 0xffffffff;
    @!p not.b32 %r962, %r962;
}

	// end inline asm
	and.b32  	%r986, %r962, %r959;
	mov.b32 	%r967, 4;
	// begin inline asm
	{
    .reg .pred p;
    and.b32 %r965, %r981, %r967;    setp.ne.u32 p, %r965, 0;
    vote.ballot.sync.b32 %r965, p, 0xffffffff;
    @!p not.b32 %r965, %r965;
}

	// end inline asm
	and.b32  	%r987, %r965, %r986;
	mov.b32 	%r970, 8;
	// begin inline asm
	{
    .reg .pred p;
    and.b32 %r968, %r981, %r970;    setp.ne.u32 p, %r968, 0;
    vote.ballot.sync.b32 %r968, p, 0xffffffff;
    @!p not.b32 %r968, %r968;
}

	// end inline asm
	and.b32  	%r988, %r968, %r987;
	mov.b32 	%r973, 16;
	// begin inline asm
	{
    .reg .pred p;
    and.b32 %r971, %r981, %r973;    setp.ne.u32 p, %r971, 0;
    vote.ballot.sync.b32 %r971, p, 0xffffffff;
    @!p not.b32 %r971, %r971;
}

	// end inline asm
	and.b32  	%r989, %r971, %r988;
	mov.b32 	%r976, 32;
	// begin inline asm
	{
    .reg .pred p;
    and.b32 %r974, %r981, %r976;    setp.ne.u32 p, %r974, 0;
    vote.ballot.sync.b32 %r974, p, 0xffffffff;
    @!p not.b32 %r974, %r974;
}

	// end inline asm
	and.b32  	%r990, %r974, %r989;
	mov.b32 	%r979, 64;
	// begin inline asm
	{
    .reg .pred p;
    and.b32 %r977, %r981, %r979;    setp.ne.u32 p, %r977, 0;
    vote.ballot.sync.b32 %r977, p, 0xffffffff;
    @!p not.b32 %r977, %r977;
}

	// end inline asm
	and.b32  	%r991, %r977, %r990;
	mov.b32 	%r982, 128;
	// begin inline asm
	{
    .reg .pred p;
    and.b32 %r980, %r981, %r982;    setp.ne.u32 p, %r980, 0;
    vote.ballot.sync.b32 %r980, p, 0xffffffff;
    @!p not.b32 %r980, %r980;
}

	// end inline asm
	and.b32  	%r992, %r980, %r991;
	clz.b32 	%r993, %r992;
	sub.s32 	%r235, 31, %r993;
	and.b32  	%r994, %r878, %r992;
	popc.b32 	%r236, %r994;
	setp.ne.s32 	%p109, %r443, %r235;
	mov.b32 	%r2231, 0;
	@%p109 bra 	$L__BB11_185;
	shl.b32 	%r995, %r981, 2;
	add.s32 	%r996, %r219, %r995;
	atom.shared.add.u32 	%r2231, [%r996], %r236;
$L__BB11_185:
	ld.param.u32 	%r2098, [_ZN3cub18CUB_300001_SM_10006detail10radix_sort29DeviceRadixSortOnesweepKernelINS1_5radix10policy_hubIiiyE10Policy1000ELNS0_9SortOrderE0EiiyiiNS1_21identity_decomposer_tEEEvPT5_SB_PT3_PKSC_PT1_PKSG_PT2_PKSK_T4_iiT6__param_9];
	shfl.sync.idx.b32	%r1022|%p110, %r2231, %r235, 31, -1;
	add.s32 	%r239, %r236, %r1022;
	shr.u32 	%r1023, %r2225, %r2098;
	and.b32  	%r1019, %r1023, %r221;
	mov.b32 	%r999, 1;
	// begin inline asm
	{
    .reg .pred p;
    and.b32 %r997, %r1019, %r999;    setp.ne.u32 p, %r997, 0;
    vote.ballot.sync.b32 %r997, p, 0xffffffff;
    @!p not.b32 %r997, %r997;
}

	// end inline asm
	mov.b32 	%r1002, 2;
	// begin inline asm
	{
    .reg .pred p;
    and.b32 %r1000, %r1019, %r1002;    setp.ne.u32 p, %r1000, 0;
    vote.ballot.sync.b32 %r1000, p, 0xffffffff;
    @!p not.b32 %r1000, %r1000;
}

	// end inline asm
	and.b32  	%r1024, %r1000, %r997;
	mov.b32 	%r1005, 4;
	// begin inline asm
	{
    .reg .pred p;
    and.b32 %r1003, %r1019, %r1005;    setp.ne.u32 p, %r1003, 0;
    vote.ballot.sync.b32 %r1003, p, 0xffffffff;
    @!p not.b32 %r1003, %r1003;
}

	// end inline asm
	and.b32  	%r1025, %r1003, %r1024;
	mov.b32 	%r1008, 8;
	// begin inline asm
	{
    .reg .pred p;
    and.b32 %r1006, %r1019, %r1008;    setp.ne.u32 p, %r1006, 0;
    vote.ballot.sync.b32 %r1006, p, 0xffffffff;
    @!p not.b32 %r1006, %r1006;
}

	// end inline asm
	and.b32  	%r1026, %r1006, %r1025;
	mov.b32 	%r1011, 16;
	// begin inline asm
	{
    .reg .pred p;
    and.b32 %r1009, %r1019, %r1011;    setp.ne.u32 p, %r1009, 0;
    vote.ballot.sync.b32 %r1009, p, 0xffffffff;
    @!p not.b32 %r1009, %r1009;
}

	// end inline asm
	and.b32  	%r1027, %r1009, %r1026;
	mov.b32 	%r1014, 32;
	// begin inline asm
	{
    .reg .pred p;
    and.b32 %r1012, %r1019, %r1014;    setp.ne.u32 p, %r1012, 0;
    vote.ballot.sync.b32 %r1012, p, 0xffffffff;
    @!p not.b32 %r1012, %r1012;
}

	// end inline asm
	and.b32  	%r1028, %r1012, %r1027;
	mov.b32 	%r1017, 64;
	// begin inline asm
	{
    .reg .pred p;
    and.b32 %r1015, %r1019, %r1017;    setp.ne.u32 p, %r1015, 0;
    vote.ballot.sync.b32 %r1015, p, 0xffffffff;
    @!p not.b32 %r1015, %r1015;
}

	// end inline asm
	and.b32  	%r1029, %r1015, %r1028;
	mov.b32 	%r1020, 128;
	// begin inline asm
	{
    .reg .pred p;
    and.b32 %r1018, %r1019, %r1020;    setp.ne.u32 p, %r1018, 0;
    vote.ballot.sync.b32 %r1018, p, 0xffffffff;
    @!p not.b32 %r1018, %r1018;
}

	// end inline asm
	and.b32  	%r1030, %r1018, %r1029;
	clz.b32 	%r1031, %r1030;
	sub.s32 	%r241, 31, %r1031;
	and.b32  	%r1032, %r878, %r1030;
	popc.b32 	%r242, %r1032;
	setp.ne.s32 	%p111, %r443, %r241;
	mov.b32 	%r2232, 0;
	@%p111 bra 	$L__BB11_187;
	shl.b32 	%r1033, %r1019, 2;
	add.s32 	%r1034, %r219, %r1033;
	atom.shared.add.u32 	%r2232, [%r1034], %r242;
$L__BB11_187:
	ld.param.u32 	%r2099, [_ZN3cub18CUB_300001_SM_10006detail10radix_sort29DeviceRadixSortOnesweepKernelINS1_5radix10policy_hubIiiyE10Policy1000ELNS0_9SortOrderE0EiiyiiNS1_21identity_decomposer_tEEEvPT5_SB_PT3_PKSC_PT1_PKSG_PT2_PKSK_T4_iiT6__param_9];
	shfl.sync.idx.b32	%r1060|%p112, %r2232, %r241, 31, -1;
	add.s32 	%r245, %r242, %r1060;
	shr.u32 	%r1061, %r2224, %r2099;
	and.b32  	%r1057, %r1061, %r221;
	mov.b32 	%r1037, 1;
	// begin inline asm
	{
    .reg .pred p;
    and.b32 %r1035, %r1057, %r1037;    setp.ne.u32 p, %r1035, 0;
    vote.ballot.sync.b32 %r1035, p, 0xffffffff;
    @!p not.b32 %r1035, %r1035;
}

	// end inline asm
	mov.b32 	%r1040, 2;
	// begin inline asm
	{
    .reg .pred p;
    and.b32 %r1038, %r1057, %r1040;    setp.ne.u32 p, %r1038, 0;
    vote.ballot.sync.b32 %r1038, p, 0xffffffff;
    @!p not.b32 %r1038, %r1038;
}

	// end inline asm
	and.b32  	%r1062, %r1038, %r1035;
	mov.b32 	%r1043, 4;
	// begin inline asm
	{
    .reg .pred p;
    and.b32 %r1041, %r1057, %r1043;    setp.ne.u32 p, %r1041, 0;
    vote.ballot.sync.b32 %r1041, p, 0xffffffff;
    @!p not.b32 %r1041, %r1041;
}

	// end inline asm
	and.b32  	%r1063, %r1041, %r1062;
	mov.b32 	%r1046, 8;
	// begin inline asm
	{
    .reg .pred p;
    and.b32 %r1044, %r1057, %r1046;    setp.ne.u32 p, %r1044, 0;
    vote.ballot.sync.b32 %r1044, p, 0xffffffff;
    @!p not.b32 %r1044, %r1044;
}

	// end inline asm
	and.b32  	%r1064, %r1044, %r1063;
	mov.b32 	%r1049, 16;
	// begin inline asm
	{
    .reg .pred p;
    and.b32 %r1047, %r1057, %r1049;    setp.ne.u32 p, %r1047, 0;
    vote.ballot.sync.b32 %r1047, p, 0xffffffff;
    @!p not.b32 %r1047, %r1047;
}

	// end inline asm
	and.b32  	%r1065, %r1047, %r1064;
	mov.b32 	%r1052, 32;
	// begin inline asm
	{
    .reg .pred p;
    and.b32 %r1050, %r1057, %r1052;    setp.ne.u32 p, %r1050, 0;
    vote.ballot.sync.b32 %r1050, p, 0xffffffff;
    @!p not.b32 %r1050, %r1050;
}

	// end inline asm
	and.b32  	%r1066, %r1050, %r1065;
	mov.b32 	%r1055, 64;
	// begin inline asm
	{
    .reg .pred p;
    and.b32 %r1053, %r1057, %r1055;    setp.ne.u32 p, %r1053, 0;
    vote.ballot.sync.b32 %r1053, p, 0xffffffff;
    @!p not.b32 %r1053, %r1053;
}

	// end inline asm
	and.b32  	%r1067, %r1053, %r1066;
	mov.b32 	%r1058, 128;
	// begin inline asm
	{
    .reg .pred p;
    and.b32 %r1056, %r1057, %r1058;    setp.ne.u32 p, %r1056, 0;
    vote.ballot.sync.b32 %r1056, p, 0xffffffff;
    @!p not.b32 %r1056, %r1056;
}

	// end inline asm
	and.b32  	%r1068, %r1056, %r1067;
	clz.b32 	%r1069, %r1068;
	sub.s32 	%r247, 31, %r1069;
	and.b32  	%r1070, %r878, %r1068;
	popc.b32 	%r248, %r1070;
	setp.ne.s32 	%p113, %r443, %r247;
	mov.b32 	%r2233, 0;
	@%p113 bra 	$L__BB11_189;
	shl.b32 	%r1071, %r1057, 2;
	add.s32 	%r1072, %r219, %r1071;
	atom.shared.add.u32 	%r2233, [%r1072], %r248;
$L__BB11_189:
	ld.param.u32 	%r2100, [_ZN3cub18CUB_300001_SM_10006detail10radix_sort29DeviceRadixSortOnesweepKernelINS1_5radix10policy_hubIiiyE10Policy1000ELNS0_9SortOrderE0EiiyiiNS1_21identity_decomposer_tEEEvPT5_SB_PT3_PKSC_PT1_PKSG_PT2_PKSK_T4_iiT6__param_9];
	shfl.sync.idx.b32	%r1098|%p114, %r2233, %r247, 31, -1;
	add.s32 	%r251, %r248, %r1098;
	shr.u32 	%r1099, %r2223, %r2100;
	and.b32  	%r1095, %r1099, %r221;
	mov.b32 	%r1075, 1;
	// begin inline asm
	{
    .reg .pred p;
    and.b32 %r1073, %r1095, %r1075;    setp.ne.u32 p, %r1073, 0;
    vote.ballot.sync.b32 %r1073, p, 0xffffffff;
    @!p not.b32 %r1073, %r1073;
}

	// end inline asm
	mov.b32 	%r1078, 2;
	// begin inline asm
	{
    .reg .pred p;
    and.b32 %r1076, %r1095, %r1078;    setp.ne.u32 p, %r1076, 0;
    vote.ballot.sync.b32 %r1076, p, 0xffffffff;
    @!p not.b32 %r1076, %r1076;
}

	// end inline asm
	and.b32  	%r1100, %r1076, %r1073;
	mov.b32 	%r1081, 4;
	// begin inline asm
	{
    .reg .pred p;
    and.b32 %r1079, %r1095, %r1081;    setp.ne.u32 p, %r1079, 0;
    vote.ballot.sync.b32 %r1079, p, 0xffffffff;
    @!p not.b32 %r1079, %r1079;
}

	// end inline asm
	and.b32  	%r1101, %r1079, %r1100;
	mov.b32 	%r1084, 8;
	// begin inline asm
	{
    .reg .pred p;
    and.b32 %r1082, %r1095, %r1084;    setp.ne.u32 p, %r1082, 0;
    vote.ballot.sync.b32 %r1082, p, 0xffffffff;
    @!p not.b32 %r1082, %r1082;
}

	// end inline asm
	and.b32  	%r1102, %r1082, %r1101;
	mov.b32 	%r1087, 16;
	// begin inline asm
	{
    .reg .pred p;
    and.b32 %r1085, %r1095, %r1087;    setp.ne.u32 p, %r1085, 0;
    vote.ballot.sync.b32 %r1085, p, 0xffffffff;
    @!p not.b32 %r1085, %r1085;
}

	// end inline asm
	and.b32  	%r1103, %r1085, %r1102;
	mov.b32 	%r1090, 32;
	// begin inline asm
	{
    .reg .pred p;
    and.b32 %r1088, %r1095, %r1090;    setp.ne.u32 p, %r1088, 0;
    vote.ballot.sync.b32 %r1088, p, 0xffffffff;
    @!p not.b32 %r1088, %r1088;
}

	// end inline asm
	and.b32  	%r1104, %r1088, %r1103;
	mov.b32 	%r1093, 64;
	// begin inline asm
	{
    .reg .pred p;
    and.b32 %r1091, %r1095, %r1093;    setp.ne.u32 p, %r1091, 0;
    vote.ballot.sync.b32 %r1091, p, 0xffffffff;
    @!p not.b32 %r1091, %r1091;
}

	// end inline asm
	and.b32  	%r1105, %r1091, %r1104;
	mov.b32 	%r1096, 128;
	// begin inline asm
	{
    .reg .pred p;
    and.b32 %r1094, %r1095, %r1096;    setp.ne.u32 p, %r1094, 0;
    vote.ballot.sync.b32 %r1094, p, 0xffffffff;
    @!p not.b32 %r1094, %r1094;
}

	// end inline asm
	and.b32  	%r1106, %r1094, %r1105;
	clz.b32 	%r1107, %r1106;
	sub.s32 	%r253, 31, %r1107;
	and.b32  	%r1108, %r878, %r1106;
	popc.b32 	%r254, %r1108;
	setp.ne.s32 	%p115, %r443, %r253;
	mov.b32 	%r2234, 0;
	@%p115 bra 	$L__BB11_191;
	shl.b32 	%r1109, %r1095, 2;
	add.s32 	%r1110, %r219, %r1109;
	atom.shared.add.u32 	%r2234, [%r1110], %r254;
$L__BB11_191:
	ld.param.u32 	%r2101, [_ZN3cub18CUB_300001_SM_10006detail10radix_sort29DeviceRadixSortOnesweepKernelINS1_5radix10policy_hubIiiyE10Policy1000ELNS0_9SortOrderE0EiiyiiNS1_21identity_decomposer_tEEEvPT5_SB_PT3_PKSC_PT1_PKSG_PT2_PKSK_T4_iiT6__param_9];
	shfl.sync.idx.b32	%r1136|%p116, %r2234, %r253, 31, -1;
	add.s32 	%r257, %r254, %r1136;
	shr.u32 	%r1137, %r2222, %r2101;
	and.b32  	%r1133, %r1137, %r221;
	mov.b32 	%r1113, 1;
	// begin inline asm
	{
    .reg .pred p;
    and.b32 %r1111, %r1133, %r1113;    setp.ne.u32 p, %r1111, 0;
    vote.ballot.sync.b32 %r1111, p, 0xffffffff;
    @!p not.b32 %r1111, %r1111;
}

	// end inline asm
	mov.b32 	%r1116, 2;
	// begin inline asm
	{
    .reg .pred p;
    and.b32 %r1114, %r1133, %r1116;    setp.ne.u32 p, %r1114, 0;
    vote.ballot.sync.b32 %r1114, p, 0xffffffff;
    @!p not.b32 %r1114, %r1114;
}

	// end inline asm
	and.b32  	%r1138, %r1114, %r1111;
	mov.b32 	%r1119, 4;
	// begin inline asm
	{
    .reg .pred p;
    and.b32 %r1117, %r1133, %r1119;    setp.ne.u32 p, %r1117, 0;
    vote.ballot.sync.b32 %r1117, p, 0xffffffff;
    @!p not.b32 %r1117, %r1117;
}

	// end inline asm
	and.b32  	%r1139, %r1117, %r1138;
	mov.b32 	%r1122, 8;
	// begin inline asm
	{
    .reg .pred p;
    and.b32 %r1120, %r1133, %r1122;    setp.ne.u32 p, %r1120, 0;
    vote.ballot.sync.b32 %r1120, p, 0xffffffff;
    @!p not.b32 %r1120, %r1120;
}

	// end inline asm
	and.b32  	%r1140, %r1120, %r1139;
	mov.b32 	%r1125, 16;
	// begin inline asm
	{
    .reg .pred p;
    and.b32 %r1123, %r1133, %r1125;    setp.ne.u32 p, %r1123, 0;
    vote.ballot.sync.b32 %r1123, p, 0xffffffff;
    @!p not.b32 %r1123, %r1123;
}

	// end inline asm
	and.b32  	%r1141, %r1123, %r1140;
	mov.b32 	%r1128, 32;
	// begin inline asm
	{
    .reg .pred p;
    and.b32 %r1126, %r1133, %r1128;    setp.ne.u32 p, %r1126, 0;
    vote.ballot.sync.b32 %r1126, p, 0xffffffff;
    @!p not.b32 %r1126, %r1126;
}

	// end inline asm
	and.b32  	%r1142, %r1126, %r1141;
	mov.b32 	%r1131, 64;
	// begin inline asm
	{
    .reg .pred p;
    and.b32 %r1129, %r1133, %r1131;    setp.ne.u32 p, %r1129, 0;
    vote.ballot.sync.b32 %r1129, p, 0xffffffff;
    @!p not.b32 %r1129, %r1129;
}

	// end inline asm
	and.b32  	%r1143, %r1129, %r1142;
	mov.b32 	%r1134, 128;
	// begin inline asm
	{
    .reg .pred p;
    and.b32 %r1132, %r1133, %r1134;    setp.ne.u32 p, %r1132, 0;
    vote.ballot.sync.b32 %r1132, p, 0xffffffff;
    @!p not.b32 %r1132, %r1132;
}

	// end inline asm
	and.b32  	%r1144, %r1132, %r1143;
	clz.b32 	%r1145, %r1144;
	sub.s32 	%r259, 31, %r1145;
	and.b32  	%r1146, %r878, %r1144;
	popc.b32 	%r260, %r1146;
	setp.ne.s32 	%p117, %r443, %r259;
	mov.b32 	%r2235, 0;
	@%p117 bra 	$L__BB11_193;
	shl.b32 	%r1147, %r1133, 2;
	add.s32 	%r1148, %r219, %r1147;
	atom.shared.add.u32 	%r2235, [%r1148], %r260;
$L__BB11_193:
	ld.param.u32 	%r2102, [_ZN3cub18CUB_300001_SM_10006detail10radix_sort29DeviceRadixSortOnesweepKernelINS1_5radix10policy_hubIiiyE10Policy1000ELNS0_9SortOrderE0EiiyiiNS1_21identity_decomposer_tEEEvPT5_SB_PT3_PKSC_PT1_PKSG_PT2_PKSK_T4_iiT6__param_9];
	shfl.sync.idx.b32	%r1174|%p118, %r2235, %r259, 31, -1;
	add.s32 	%r263, %r260, %r1174;
	shr.u32 	%r1175, %r2221, %r2102;
	and.b32  	%r1171, %r1175, %r221;
	mov.b32 	%r1151, 1;
	// begin inline asm
	{
    .reg .pred p;
    and.b32 %r1149, %r1171, %r1151;    setp.ne.u32 p, %r1149, 0;
    vote.ballot.sync.b32 %r1149, p, 0xffffffff;
    @!p not.b32 %r1149, %r1149;
}

	// end inline asm
	mov.b32 	%r1154, 2;
	// begin inline asm
	{
    .reg .pred p;
    and.b32 %r1152, %r1171, %r1154;    setp.ne.u32 p, %r1152, 0;
    vote.ballot.sync.b32 %r1152, p, 0xffffffff;
    @!p not.b32 %r1152, %r1152;
}

	// end inline asm
	and.b32  	%r1176, %r1152, %r1149;
	mov.b32 	%r1157, 4;
	// begin inline asm
	{
    .reg .pred p;
    and.b32 %r1155, %r1171, %r1157;    setp.ne.u32 p, %r1155, 0;
    vote.ballot.sync.b32 %r1155, p, 0xffffffff;
    @!p not.b32 %r1155, %r1155;
}

	// end inline asm
	and.b32  	%r1177, %r1155, %r1176;
	mov.b32 	%r1160, 8;
	// begin inline asm
	{
    .reg .pred p;
    and.b32 %r1158, %r1171, %r1160;    setp.ne.u32 p, %r1158, 0;
    vote.ballot.sync.b32 %r1158, p, 0xffffffff;
    @!p not.b32 %r1158, %r1158;
}

	// end inline asm
	and.b32  	%r1178, %r1158, %r1177;
	mov.b32 	%r1163, 16;
	// begin inline asm
	{
    .reg .pred p;
    and.b32 %r1161, %r1171, %r1163;    setp.ne.u32 p, %r1161, 0;
    vote.ballot.sync.b32 %r1161, p, 0xffffffff;
    @!p not.b32 %r1161, %r1161;
}

	// end inline asm
	and.b32  	%r1179, %r1161, %r1178;
	mov.b32 	%r1166, 32;
	// begin inline asm
	{
    .reg .pred p;
    and.b32 %r1164, %r1171, %r1166;    setp.ne.u32 p, %r1164, 0;
    vote.ballot.sync.b32 %r1164, p, 0xffffffff;
    @!p not.b32 %r1164, %r1164;
}

	// end inline asm
	and.b32  	%r1180, %r1164, %r1179;
	mov.b32 	%r1169, 64;
	// begin inline asm
	{
    .reg .pred p;
    and.b32 %r1167, %r1171, %r1169;    setp.ne.u32 p, %r1167, 0;
    vote.ballot.sync.b32 %r1167, p, 0xffffffff;
    @!p not.b32 %r1167, %r1167;
}

	// end inline asm
	and.b32  	%r1181, %r1167, %r1180;
	mov.b32 	%r1172, 128;
	// begin inline asm
	{
    .reg .pred p;
    and.b32 %r1170, %r1171, %r1172;    setp.ne.u32 p, %r1170, 0;
    vote.ballot.sync.b32 %r1170, p, 0xffffffff;
    @!p not.b32 %r1170, %r1170;
}

	// end inline asm
	and.b32  	%r1182, %r1170, %r1181;
	clz.b32 	%r1183, %r1182;
	sub.s32 	%r265, 31, %r1183;
	and.b32  	%r1184, %r878, %r1182;
	popc.b32 	%r266, %r1184;
	setp.ne.s32 	%p119, %r443, %r265;
	mov.b32 	%r2236, 0;
	@%p119 bra 	$L__BB11_195;
	shl.b32 	%r1185, %r1171, 2;
	add.s32 	%r1186, %r219, %r1185;
	atom.shared.add.u32 	%r2236, [%r1186], %r266;
$L__BB11_195:
	ld.param.u32 	%r2103, [_ZN3cub18CUB_300001_SM_10006detail10radix_sort29DeviceRadixSortOnesweepKernelINS1_5radix10policy_hubIiiyE10Policy1000ELNS0_9SortOrderE0EiiyiiNS1_21identity_decomposer_tEEEvPT5_SB_PT3_PKSC_PT1_PKSG_PT2_PKSK_T4_iiT6__param_9];
	shfl.sync.idx.b32	%r1212|%p120, %r2236, %r265, 31, -1;
	add.s32 	%r269, %r266, %r1212;
	shr.u32 	%r1213, %r2220, %r2103;
	and.b32  	%r1209, %r1213, %r221;
	mov.b32 	%r1189, 1;
	// begin inline asm
	{
    .reg .pred p;
    and.b32 %r1187, %r1209, %r1189;    setp.ne.u32 p, %r1187, 0;
    vote.ballot.sync.b32 %r1187, p, 0xffffffff;
    @!p not.b32 %r1187, %r1187;
}

	// end inline asm
	mov.b32 	%r1192, 2;
	// begin inline asm
	{
    .reg .pred p;
    and.b32 %r1190, %r1209, %r1192;    setp.ne.u32 p, %r1190, 0;
    vote.ballot.sync.b32 %r1190, p, 0xffffffff;
    @!p not.b32 %r1190, %r1190;
}

	// end inline asm
	and.b32  	%r1214, %r1190, %r1187;
	mov.b32 	%r1195, 4;
	// begin inline asm
	{
    .reg .pred p;
    and.b32 %r1193, %r1209, %r1195;    setp.ne.u32 p, %r1193, 0;
    vote.ballot.sync.b32 %r1193, p, 0xffffffff;
    @!p not.b32 %r1193, %r1193;
}

	// end inline asm
	and.b32  	%r1215, %r1193, %r1214;
	mov.b32 	%r1198, 8;
	// begin inline asm
	{
    .reg .pred p;
    and.b32 %r1196, %r1209, %r1198;    setp.ne.u32 p, %r1196, 0;
    vote.ballot.sync.b32 %r1196, p, 0xffffffff;
    @!p not.b32 %r1196, %r1196;
}

	// end inline asm
	and.b32  	%r1216, %r1196, %r1215;
	mov.b32 	%r1201, 16;
	// begin inline asm
	{
    .reg .pred p;
    and.b32 %r1199, %r1209, %r1201;    setp.ne.u32 p, %r1199, 0;
    vote.ballot.sync.b32 %r1199, p, 0xffffffff;
    @!p not.b32 %r1199, %r1199;
}

	// end inline asm
	and.b32  	%r1217, %r1199, %r1216;
	mov.b32 	%r1204, 32;
	// begin inline asm
	{
    .reg .pred p;
    and.b32 %r1202, %r1209, %r1204;    setp.ne.u32 p, %r1202, 0;
    vote.ballot.sync.b32 %r1202, p, 0xffffffff;
    @!p not.b32 %r1202, %r1202;
}

	// end inline asm
	and.b32  	%r1218, %r1202, %r1217;
	mov.b32 	%r1207, 64;
	// begin inline asm
	{
    .reg .pred p;
    and.b32 %r1205, %r1209, %r1207;    setp.ne.u32 p, %r1205, 0;
    vote.ballot.sync.b32 %r1205, p, 0xffffffff;
    @!p not.b32 %r1205, %r1205;
}

	// end inline asm
	and.b32  	%r1219, %r1205, %r1218;
	mov.b32 	%r1210, 128;
	// begin inline asm
	{
    .reg .pred p;
    and.b32 %r1208, %r1209, %r1210;    setp.ne.u32 p, %r1208, 0;
    vote.ballot.sync.b32 %r1208, p, 0xffffffff;
    @!p not.b32 %r1208, %r1208;
}

	// end inline asm
	and.b32  	%r1220, %r1208, %r1219;
	clz.b32 	%r1221, %r1220;
	sub.s32 	%r271, 31, %r1221;
	and.b32  	%r1222, %r878, %r1220;
	popc.b32 	%r272, %r1222;
	setp.ne.s32 	%p121, %r443, %r271;
	mov.b32 	%r2237, 0;
	@%p121 bra 	$L__BB11_197;
	shl.b32 	%r1223, %r1209, 2;
	add.s32 	%r1224, %r219, %r1223;
	atom.shared.add.u32 	%r2237, [%r1224], %r272;
$L__BB11_197:
	ld.param.u32 	%r2104, [_ZN3cub18CUB_300001_SM_10006detail10radix_sort29DeviceRadixSortOnesweepKernelINS1_5radix10policy_hubIiiyE10Policy1000ELNS0_9SortOrderE0EiiyiiNS1_21identity_decomposer_tEEEvPT5_SB_PT3_PKSC_PT1_PKSG_PT2_PKSK_T4_iiT6__param_9];
	shfl.sync.idx.b32	%r1250|%p122, %r2237, %r271, 31, -1;
	add.s32 	%r275, %r272, %r1250;
	shr.u32 	%r1251, %r2219, %r2104;
	and.b32  	%r1247, %r1251, %r221;
	mov.b32 	%r1227, 1;
	// begin inline asm
	{
    .reg .pred p;
    and.b32 %r1225, %r1247, %r1227;    setp.ne.u32 p, %r1225, 0;
    vote.ballot.sync.b32 %r1225, p, 0xffffffff;
    @!p not.b32 %r1225, %r1225;
}

	// end inline asm
	mov.b32 	%r1230, 2;
	// begin inline asm
	{
    .reg .pred p;
    and.b32 %r1228, %r1247, %r1230;    setp.ne.u32 p, %r1228, 0;
    vote.ballot.sync.b32 %r1228, p, 0xffffffff;
    @!p not.b32 %r1228, %r1228;
}

	// end inline asm
	and.b32  	%r1252, %r1228, %r1225;
	mov.b32 	%r1233, 4;
	// begin inline asm
	{
    .reg .pred p;
    and.b32 %r1231, %r1247, %r1233;    setp.ne.u32 p, %r1231, 0;
    vote.ballot.sync.b32 %r1231, p, 0xffffffff;
    @!p not.b32 %r1231, %r1231;
}

	// end inline asm
	and.b32  	%r1253, %r1231, %r1252;
	mov.b32 	%r1236, 8;
	// begin inline asm
	{
    .reg .pred p;
    and.b32 %r1234, %r1247, %r1236;    setp.ne.u32 p, %r1234, 0;
    vote.ballot.sync.b32 %r1234, p, 0xffffffff;
    @!p not.b32 %r1234, %r1234;
}

	// end inline asm
	and.b32  	%r1254, %r1234, %r1253;
	mov.b32 	%r1239, 16;
	// begin inline asm
	{
    .reg .pred p;
    and.b32 %r1237, %r1247, %r1239;    setp.ne.u32 p, %r1237, 0;
    vote.ballot.sync.b32 %r1237, p, 0xffffffff;
    @!p not.b32 %r1237, %r1237;
}

	// end inline asm
	and.b32  	%r1255, %r1237, %r1254;
	mov.b32 	%r1242, 32;
	// begin inline asm
	{
    .reg .pred p;
    and.b32 %r1240, %r1247, %r1242;    setp.ne.u32 p, %r1240, 0;
    vote.ballot.sync.b32 %r1240, p, 0xffffffff;
    @!p not.b32 %r1240, %r1240;
}

	// end inline asm
	and.b32  	%r1256, %r1240, %r1255;
	mov.b32 	%r1245, 64;
	// begin inline asm
	{
    .reg .pred p;
    and.b32 %r1243, %r1247, %r1245;    setp.ne.u32 p, %r1243, 0;
    vote.ballot.sync.b32 %r1243, p, 0xffffffff;
    @!p not.b32 %r1243, %r1243;
}

	// end inline asm
	and.b32  	%r1257, %r1243, %r1256;
	mov.b32 	%r1248, 128;
	// begin inline asm
	{
    .reg .pred p;
    and.b32 %r1246, %r1247, %r1248;    setp.ne.u32 p, %r1246, 0;
    vote.ballot.sync.b32 %r1246, p, 0xffffffff;
    @!p not.b32 %r1246, %r1246;
}

	// end inline asm
	and.b32  	%r1258, %r1246, %r1257;
	clz.b32 	%r1259, %r1258;
	sub.s32 	%r277, 31, %r1259;
	and.b32  	%r1260, %r878, %r1258;
	popc.b32 	%r278, %r1260;
	setp.ne.s32 	%p123, %r443, %r277;
	mov.b32 	%r2238, 0;
	@%p123 bra 	$L__BB11_199;
	shl.b32 	%r1265, %r1247, 2;
	add.s32 	%r1266, %r219, %r1265;
	atom.shared.add.u32 	%r2238, [%r1266], %r278;
$L__BB11_199:
	ld.param.u32 	%r2105, [_ZN3cub18CUB_300001_SM_10006detail10radix_sort29DeviceRadixSortOnesweepKernelINS1_5radix10policy_hubIiiyE10Policy1000ELNS0_9SortOrderE0EiiyiiNS1_21identity_decomposer_tEEEvPT5_SB_PT3_PKSC_PT1_PKSG_PT2_PKSK_T4_iiT6__param_9];
	shfl.sync.idx.b32	%r1292|%p124, %r2238, %r277, 31, -1;
	add.s32 	%r281, %r278, %r1292;
	shr.u32 	%r1293, %r2218, %r2105;
	and.b32  	%r1289, %r1293, %r221;
	mov.b32 	%r1269, 1;
	// begin inline asm
	{
    .reg .pred p;
    and.b32 %r1267, %r1289, %r1269;    setp.ne.u32 p, %r1267, 0;
    vote.ballot.sync.b32 %r1267, p, 0xffffffff;
    @!p not.b32 %r1267, %r1267;
}

	// end inline asm
	mov.b32 	%r1272, 2;
	// begin inline asm
	{
    .reg .pred p;
    and.b32 %r1270, %r1289, %r1272;    setp.ne.u32 p, %r1270, 0;
    vote.ballot.sync.b32 %r1270, p, 0xffffffff;
    @!p not.b32 %r1270, %r1270;
}

	// end inline asm
	and.b32  	%r1294, %r1270, %r1267;
	mov.b32 	%r1275, 4;
	// begin inline asm
	{
    .reg .pred p;
    and.b32 %r1273, %r1289, %r1275;    setp.ne.u32 p, %r1273, 0;
    vote.ballot.sync.b32 %r1273, p, 0xffffffff;
    @!p not.b32 %r1273, %r1273;
}

	// end inline asm
	and.b32  	%r1295, %r1273, %r1294;
	mov.b32 	%r1278, 8;
	// begin inline asm
	{
    .reg .pred p;
    and.b32 %r1276, %r1289, %r1278;    setp.ne.u32 p, %r1276, 0;
    vote.ballot.sync.b32 %r1276, p, 0xffffffff;
    @!p not.b32 %r1276, %r1276;
}

	// end inline asm
	and.b32  	%r1296, %r1276, %r1295;
	mov.b32 	%r1281, 16;
	// begin inline asm
	{
    .reg .pred p;
    and.b32 %r1279, %r1289, %r1281;    setp.ne.u32 p, %r1279, 0;
    vote.ballot.sync.b32 %r1279, p, 0xffffffff;
    @!p not.b32 %r1279, %r1279;
}

	// end inline asm
	and.b32  	%r1297, %r1279, %r1296;
	mov.b32 	%r1284, 32;
	// begin inline asm
	{
    .reg .pred p;
    and.b32 %r1282, %r1289, %r1284;    setp.ne.u32 p, %r1282, 0;
    vote.ballot.sync.b32 %r1282, p, 0xffffffff;
    @!p not.b32 %r1282, %r1282;
}

	// end inline asm
	and.b32  	%r1298, %r1282, %r1297;
	mov.b32 	%r1287, 64;
	// begin inline asm
	{
    .reg .pred p;
    and.b32 %r1285, %r1289, %r1287;    setp.ne.u32 p, %r1285, 0;
    vote.ballot.sync.b32 %r1285, p, 0xffffffff;
    @!p not.b32 %r1285, %r1285;
}

	// end inline asm
	and.b32  	%r1299, %r1285, %r1298;
	mov.b32 	%r1290, 128;
	// begin inline asm
	{
    .reg .pred p;
    and.b32 %r1288, %r1289, %r1290;    setp.ne.u32 p, %r1288, 0;
    vote.ballot.sync.b32 %r1288, p, 0xffffffff;
    @!p not.b32 %r1288, %r1288;
}

	// end inline asm
	and.b32  	%r1300, %r1288, %r1299;
	clz.b32 	%r1301, %r1300;
	sub.s32 	%r283, 31, %r1301;
	and.b32  	%r1302, %r878, %r1300;
	popc.b32 	%r284, %r1302;
	setp.ne.s32 	%p125, %r443, %r283;
	mov.b32 	%r2239, 0;
	@%p125 bra 	$L__BB11_201;
	shl.b32 	%r1307, %r1289, 2;
	add.s32 	%r1308, %r219, %r1307;
	atom.shared.add.u32 	%r2239, [%r1308], %r284;
$L__BB11_201:
	ld.param.u32 	%r2106, [_ZN3cub18CUB_300001_SM_10006detail10radix_sort29DeviceRadixSortOnesweepKernelINS1_5radix10policy_hubIiiyE10Policy1000ELNS0_9SortOrderE0EiiyiiNS1_21identity_decomposer_tEEEvPT5_SB_PT3_PKSC_PT1_PKSG_PT2_PKSK_T4_iiT6__param_9];
	shfl.sync.idx.b32	%r1334|%p126, %r2239, %r283, 31, -1;
	add.s32 	%r287, %r284, %r1334;
	shr.u32 	%r1335, %r2217, %r2106;
	and.b32  	%r1331, %r1335, %r221;
	mov.b32 	%r1311, 1;
	// begin inline asm
	{
    .reg .pred p;
    and.b32 %r1309, %r1331, %r1311;    setp.ne.u32 p, %r1309, 0;
    vote.ballot.sync.b32 %r1309, p, 0xffffffff;
    @!p not.b32 %r1309, %r1309;
}

	// end inline asm
	mov.b32 	%r1314, 2;
	// begin inline asm
	{
    .reg .pred p;
    and.b32 %r1312, %r1331, %r1314;    setp.ne.u32 p, %r1312, 0;
    vote.ballot.sync.b32 %r1312, p, 0xffffffff;
    @!p not.b32 %r1312, %r1312;
}

	// end inline asm
	and.b32  	%r1336, %r1312, %r1309;
	mov.b32 	%r1317, 4;
	// begin inline asm
	{
    .reg .pred p;
    and.b32 %r1315, %r1331, %r1317;    setp.ne.u32 p, %r1315, 0;
    vote.ballot.sync.b32 %r1315, p, 0xffffffff;
    @!p not.b32 %r1315, %r1315;
}

	// end inline asm
	and.b32  	%r1337, %r1315, %r1336;
	mov.b32 	%r1320, 8;
	// begin inline asm
	{
    .reg .pred p;
    and.b32 %r1318, %r1331, %r1320;    setp.ne.u32 p, %r1318, 0;
    vote.ballot.sync.b32 %r1318, p, 0xffffffff;
    @!p not.b32 %r1318, %r1318;
}

	// end inline asm
	and.b32  	%r1338, %r1318, %r1337;
	mov.b32 	%r1323, 16;
	// begin inline asm
	{
    .reg .pred p;
    and.b32 %r1321, %r1331, %r1323;    setp.ne.u32 p, %r1321, 0;
    vote.ballot.sync.b32 %r1321, p, 0xffffffff;
    @!p not.b32 %r1321, %r1321;
}

	// end inline asm
	and.b32  	%r1339, %r1321, %r1338;
	mov.b32 	%r1326, 32;
	// begin inline asm
	{
    .reg .pred p;
    and.b32 %r1324, %r1331, %r1326;    setp.ne.u32 p, %r1324, 0;
    vote.ballot.sync.b32 %r1324, p, 0xffffffff;
    @!p not.b32 %r1324, %r1324;
}

	// end inline asm
	and.b32  	%r1340, %r1324, %r1339;
	mov.b32 	%r1329, 64;
	// begin inline asm
	{
    .reg .pred p;
    and.b32 %r1327, %r1331, %r1329;    setp.ne.u32 p, %r1327, 0;
    vote.ballot.sync.b32 %r1327, p, 0xffffffff;
    @!p not.b32 %r1327, %r1327;
}

	// end inline asm
	and.b32  	%r1341, %r1327, %r1340;
	mov.b32 	%r1332, 128;
	// begin inline asm
	{
    .reg .pred p;
    and.b32 %r1330, %r1331, %r1332;    setp.ne.u32 p, %r1330, 0;
    vote.ballot.sync.b32 %r1330, p, 0xffffffff;
    @!p not.b32 %r1330, %r1330;
}

	// end inline asm
	and.b32  	%r1342, %r1330, %r1341;
	clz.b32 	%r1343, %r1342;
	sub.s32 	%r289, 31, %r1343;
	and.b32  	%r1344, %r878, %r1342;
	popc.b32 	%r290, %r1344;
	setp.ne.s32 	%p127, %r443, %r289;
	mov.b32 	%r2240, 0;
	@%p127 bra 	$L__BB11_203;
	shl.b32 	%r1349, %r1331, 2;
	add.s32 	%r1350, %r219, %r1349;
	atom.shared.add.u32 	%r2240, [%r1350], %r290;
$L__BB11_203:
	ld.param.u32 	%r2107, [_ZN3cub18CUB_300001_SM_10006detail10radix_sort29DeviceRadixSortOnesweepKernelINS1_5radix10policy_hubIiiyE10Policy1000ELNS0_9SortOrderE0EiiyiiNS1_21identity_decomposer_tEEEvPT5_SB_PT3_PKSC_PT1_PKSG_PT2_PKSK_T4_iiT6__param_9];
	shfl.sync.idx.b32	%r1376|%p128, %r2240, %r289, 31, -1;
	add.s32 	%r293, %r290, %r1376;
	shr.u32 	%r1377, %r2216, %r2107;
	and.b32  	%r1373, %r1377, %r221;
	mov.b32 	%r1353, 1;
	// begin inline asm
	{
    .reg .pred p;
    and.b32 %r1351, %r1373, %r1353;    setp.ne.u32 p, %r1351, 0;
    vote.ballot.sync.b32 %r1351, p, 0xffffffff;
    @!p not.b32 %r1351, %r1351;
}

	// end inline asm
	mov.b32 	%r1356, 2;
	// begin inline asm
	{
    .reg .pred p;
    and.b32 %r1354, %r1373, %r1356;    setp.ne.u32 p, %r1354, 0;
    vote.ballot.sync.b32 %r1354, p, 0xffffffff;
    @!p not.b32 %r1354, %r1354;
}

	// end inline asm
	and.b32  	%r1378, %r1354, %r1351;
	mov.b32 	%r1359, 4;
	// begin inline asm
	{
    .reg .pred p;
    and.b32 %r1357, %r1373, %r1359;    setp.ne.u32 p, %r1357, 0;
    vote.ballot.sync.b32 %r1357, p, 0xffffffff;
    @!p not.b32 %r1357, %r1357;
}

	// end inline asm
	and.b32  	%r1379, %r1357, %r1378;
	mov.b32 	%r1362, 8;
	// begin inline asm
	{
    .reg .pred p;
    and.b32 %r1360, %r1373, %r1362;    setp.ne.u32 p, %r1360, 0;
    vote.ballot.sync.b32 %r1360, p, 0xffffffff;
    @!p not.b32 %r1360, %r1360;
}

	// end inline asm
	and.b32  	%r1380, %r1360, %r1379;
	mov.b32 	%r1365, 16;
	// begin inline asm
	{
    .reg .pred p;
    and.b32 %r1363, %r1373, %r1365;    setp.ne.u32 p, %r1363, 0;
    vote.ballot.sync.b32 %r1363, p, 0xffffffff;
    @!p not.b32 %r1363, %r1363;
}

	// end inline asm
	and.b32  	%r1381, %r1363, %r1380;
	mov.b32 	%r1368, 32;
	// begin inline asm
	{
    .reg .pred p;
    and.b32 %r1366, %r1373, %r1368;    setp.ne.u32 p, %r1366, 0;
    vote.ballot.sync.b32 %r1366, p, 0xffffffff;
    @!p not.b32 %r1366, %r1366;
}

	// end inline asm
	and.b32  	%r1382, %r1366, %r1381;
	mov.b32 	%r1371, 64;
	// begin inline asm
	{
    .reg .pred p;
    and.b32 %r1369, %r1373, %r1371;    setp.ne.u32 p, %r1369, 0;
    vote.ballot.sync.b32 %r1369, p, 0xffffffff;
    @!p not.b32 %r1369, %r1369;
}

	// end inline asm
	and.b32  	%r1383, %r1369, %r1382;
	mov.b32 	%r1374, 128;
	// begin inline asm
	{
    .reg .pred p;
    and.b32 %r1372, %r1373, %r1374;    setp.ne.u32 p, %r1372, 0;
    vote.ballot.sync.b32 %r1372, p, 0xffffffff;
    @!p not.b32 %r1372, %r1372;
}

	// end inline asm
	and.b32  	%r1384, %r1372, %r1383;
	clz.b32 	%r1385, %r1384;
	sub.s32 	%r295, 31, %r1385;
	and.b32  	%r1386, %r878, %r1384;
	popc.b32 	%r296, %r1386;
	setp.ne.s32 	%p129, %r443, %r295;
	mov.b32 	%r2241, 0;
	@%p129 bra 	$L__BB11_205;
	shl.b32 	%r1391, %r1373, 2;
	add.s32 	%r1392, %r219, %r1391;
	atom.shared.add.u32 	%r2241, [%r1392], %r296;
$L__BB11_205:
	ld.param.u32 	%r2108, [_ZN3cub18CUB_300001_SM_10006detail10radix_sort29DeviceRadixSortOnesweepKernelINS1_5radix10policy_hubIiiyE10Policy1000ELNS0_9SortOrderE0EiiyiiNS1_21identity_decomposer_tEEEvPT5_SB_PT3_PKSC_PT1_PKSG_PT2_PKSK_T4_iiT6__param_9];
	shfl.sync.idx.b32	%r1418|%p130, %r2241, %r295, 31, -1;
	add.s32 	%r299, %r296, %r1418;
	shr.u32 	%r1419, %r2215, %r2108;
	and.b32  	%r1415, %r1419, %r221;
	mov.b32 	%r1395, 1;
	// begin inline asm
	{
    .reg .pred p;
    and.b32 %r1393, %r1415, %r1395;    setp.ne.u32 p, %r1393, 0;
    vote.ballot.sync.b32 %r1393, p, 0xffffffff;
    @!p not.b32 %r1393, %r1393;
}

	// end inline asm
	mov.b32 	%r1398, 2;
	// begin inline asm
	{
    .reg .pred p;
    and.b32 %r1396, %r1415, %r1398;    setp.ne.u32 p, %r1396, 0;
    vote.ballot.sync.b32 %r1396, p, 0xffffffff;
    @!p not.b32 %r1396, %r1396;
}

	// end inline asm
	and.b32  	%r1420, %r1396, %r1393;
	mov.b32 	%r1401, 4;
	// begin inline asm
	{
    .reg .pred p;
    and.b32 %r1399, %r1415, %r1401;    setp.ne.u32 p, %r1399, 0;
    vote.ballot.sync.b32 %r1399, p, 0xffffffff;
    @!p not.b32 %r1399, %r1399;
}

	// end inline asm
	and.b32  	%r1421, %r1399, %r1420;
	mov.b32 	%r1404, 8;
	// begin inline asm
	{
    .reg .pred p;
    and.b32 %r1402, %r1415, %r1404;    setp.ne.u32 p, %r1402, 0;
    vote.ballot.sync.b32 %r1402, p, 0xffffffff;
    @!p not.b32 %r1402, %r1402;
}

	// end inline asm
	and.b32  	%r1422, %r1402, %r1421;
	mov.b32 	%r1407, 16;
	// begin inline asm
	{
    .reg .pred p;
    and.b32 %r1405, %r1415, %r1407;    setp.ne.u32 p, %r1405, 0;
    vote.ballot.sync.b32 %r1405, p, 0xffffffff;
    @!p not.b32 %r1405, %r1405;
}

	// end inline asm
	and.b32  	%r1423, %r1405, %r1422;
	mov.b32 	%r1410, 32;
	// begin inline asm
	{
    .reg .pred p;
    and.b32 %r1408, %r1415, %r1410;    setp.ne.u32 p, %r1408, 0;
    vote.ballot.sync.b32 %r1408, p, 0xffffffff;
    @!p not.b32 %r1408, %r1408;
}

	// end inline asm
	and.b32  	%r1424, %r1408, %r1423;
	mov.b32 	%r1413, 64;
	// begin inline asm
	{
    .reg .pred p;
    and.b32 %r1411, %r1415, %r1413;    setp.ne.u32 p, %r1411, 0;
    vote.ballot.sync.b32 %r1411, p, 0xffffffff;
    @!p not.b32 %r1411, %r1411;
}

	// end inline asm
	and.b32  	%r1425, %r1411, %r1424;
	mov.b32 	%r1416, 128;
	// begin inline asm
	{
    .reg .pred p;
    and.b32 %r1414, %r1415, %r1416;    setp.ne.u32 p, %r1414, 0;
    vote.ballot.sync.b32 %r1414, p, 0xffffffff;
    @!p not.b32 %r1414, %r1414;
}

	// end inline asm
	and.b32  	%r1426, %r1414, %r1425;
	clz.b32 	%r1427, %r1426;
	sub.s32 	%r301, 31, %r1427;
	and.b32  	%r1428, %r878, %r1426;
	popc.b32 	%r302, %r1428;
	setp.ne.s32 	%p131, %r443, %r301;
	mov.b32 	%r2242, 0;
	@%p131 bra 	$L__BB11_207;
	shl.b32 	%r1433, %r1415, 2;
	add.s32 	%r1434, %r219, %r1433;
	atom.shared.add.u32 	%r2242, [%r1434], %r302;
$L__BB11_207:
	ld.param.u32 	%r2109, [_ZN3cub18CUB_300001_SM_10006detail10radix_sort29DeviceRadixSortOnesweepKernelINS1_5radix10policy_hubIiiyE10Policy1000ELNS0_9SortOrderE0EiiyiiNS1_21identity_decomposer_tEEEvPT5_SB_PT3_PKSC_PT1_PKSG_PT2_PKSK_T4_iiT6__param_9];
	shfl.sync.idx.b32	%r1460|%p132, %r2242, %r301, 31, -1;
	add.s32 	%r305, %r302, %r1460;
	shr.u32 	%r1461, %r2214, %r2109;
	and.b32  	%r1457, %r1461, %r221;
	mov.b32 	%r1437, 1;
	// begin inline asm
	{
    .reg .pred p;
    and.b32 %r1435, %r1457, %r1437;    setp.ne.u32 p, %r1435, 0;
    vote.ballot.sync.b32 %r1435, p, 0xffffffff;
    @!p not.b32 %r1435, %r1435;
}

	// end inline asm
	mov.b32 	%r1440, 2;
	// begin inline asm
	{
    .reg .pred p;
    and.b32 %r1438, %r1457, %r1440;    setp.ne.u32 p, %r1438, 0;
    vote.ballot.sync.b32 %r1438, p, 0xffffffff;
    @!p not.b32 %r1438, %r1438;
}

	// end inline asm
	and.b32  	%r1462, %r1438, %r1435;
	mov.b32 	%r1443, 4;
	// begin inline asm
	{
    .reg .pred p;
    and.b32 %r1441, %r1457, %r1443;    setp.ne.u32 p, %r1441, 0;
    vote.ballot.sync.b32 %r1441, p, 0xffffffff;
    @!p not.b32 %r1441, %r1441;
}

	// end inline asm
	and.b32  	%r1463, %r1441, %r1462;
	mov.b32 	%r1446, 8;
	// begin inline asm
	{
    .reg .pred p;
    and.b32 %r1444, %r1457, %r1446;    setp.ne.u32 p, %r1444, 0;
    vote.ballot.sync.b32 %r1444, p, 0xffffffff;
    @!p not.b32 %r1444, %r1444;
}

	// end inline asm
	and.b32  	%r1464, %r1444, %r1463;
	mov.b32 	%r1449, 16;
	// begin inline asm
	{
    .reg .pred p;
    and.b32 %r1447, %r1457, %r1449;    setp.ne.u32 p, %r1447, 0;
    vote.ballot.sync.b32 %r1447, p, 0xffffffff;
    @!p not.b32 %r1447, %r1447;
}

	// end inline asm
	and.b32  	%r1465, %r1447, %r1464;
	mov.b32 	%r1452, 32;
	// begin inline asm
	{
    .reg .pred p;
    and.b32 %r1450, %r1457, %r1452;    setp.ne.u32 p, %r1450, 0;
    vote.ballot.sync.b32 %r1450, p, 0xffffffff;
    @!p not.b32 %r1450, %r1450;
}

	// end inline asm
	and.b32  	%r1466, %r1450, %r1465;
	mov.b32 	%r1455, 64;
	// begin inline asm
	{
    .reg .pred p;
    and.b32 %r1453, %r1457, %r1455;    setp.ne.u32 p, %r1453, 0;
    vote.ballot.sync.b32 %r1453, p, 0xffffffff;
    @!p not.b32 %r1453, %r1453;
}

	// end inline asm
	and.b32  	%r1467, %r1453, %r1466;
	mov.b32 	%r1458, 128;
	// begin inline asm
	{
    .reg .pred p;
    and.b32 %r1456, %r1457, %r1458;    setp.ne.u32 p, %r1456, 0;
    vote.ballot.sync.b32 %r1456, p, 0xffffffff;
    @!p not.b32 %r1456, %r1456;
}

	// end inline asm
	and.b32  	%r1468, %r1456, %r1467;
	clz.b32 	%r1469, %r1468;
	sub.s32 	%r307, 31, %r1469;
	and.b32  	%r1470, %r878, %r1468;
	popc.b32 	%r308, %r1470;
	setp.ne.s32 	%p133, %r443, %r307;
	mov.b32 	%r2243, 0;
	@%p133 bra 	$L__BB11_209;
	shl.b32 	%r1475, %r1457, 2;
	add.s32 	%r1476, %r219, %r1475;
	atom.shared.add.u32 	%r2243, [%r1476], %r308;
$L__BB11_209:
	ld.param.u32 	%r2110, [_ZN3cub18CUB_300001_SM_10006detail10radix_sort29DeviceRadixSortOnesweepKernelINS1_5radix10policy_hubIiiyE10Policy1000ELNS0_9SortOrderE0EiiyiiNS1_21identity_decomposer_tEEEvPT5_SB_PT3_PKSC_PT1_PKSG_PT2_PKSK_T4_iiT6__param_9];
	shfl.sync.idx.b32	%r1502|%p134, %r2243, %r307, 31, -1;
	add.s32 	%r311, %r308, %r1502;
	shr.u32 	%r1503, %r2213, %r2110;
	and.b32  	%r1499, %r1503, %r221;
	mov.b32 	%r1479, 1;
	// begin inline asm
	{
    .reg .pred p;
    and.b32 %r1477, %r1499, %r1479;    setp.ne.u32 p, %r1477, 0;
    vote.ballot.sync.b32 %r1477, p, 0xffffffff;
    @!p not.b32 %r1477, %r1477;
}

	// end inline asm
	mov.b32 	%r1482, 2;
	// begin inline asm
	{
    .reg .pred p;
    and.b32 %r1480, %r1499, %r1482;    setp.ne.u32 p, %r1480, 0;
    vote.ballot.sync.b32 %r1480, p, 0xffffffff;
    @!p not.b32 %r1480, %r1480;
}

	// end inline asm
	and.b32  	%r1504, %r1480, %r1477;
	mov.b32 	%r1485, 4;
	// begin inline asm
	{
    .reg .pred p;
    and.b32 %r1483, %r1499, %r1485;    setp.ne.u32 p, %r1483, 0;
    vote.ballot.sync.b32 %r1483, p, 0xffffffff;
    @!p not.b32 %r1483, %r1483;
}

	// end inline asm
	and.b32  	%r1505, %r1483, %r1504;
	mov.b32 	%r1488, 8;
	// begin inline asm
	{
    .reg .pred p;
    and.b32 %r1486, %r1499, %r1488;    setp.ne.u32 p, %r1486, 0;
    vote.ballot.sync.b32 %r1486, p, 0xffffffff;
    @!p not.b32 %r1486, %r1486;
}

	// end inline asm
	and.b32  	%r1506, %r1486, %r1505;
	mov.b32 	%r1491, 16;
	// begin inline asm
	{
    .reg .pred p;
    and.b32 %r1489, %r1499, %r1491;    setp.ne.u32 p, %r1489, 0;
    vote.ballot.sync.b32 %r1489, p, 0xffffffff;
    @!p not.b32 %r1489, %r1489;
}

	// end inline asm
	and.b32  	%r1507, %r1489, %r1506;
	mov.b32 	%r1494, 32;
	// begin inline asm
	{
    .reg .pred p;
    and.b32 %r1492, %r1499, %r1494;    setp.ne.u32 p, %r1492, 0;
    vote.ballot.sync.b32 %r1492, p, 0xffffffff;
    @!p not.b32 %r1492, %r1492;
}

	// end inline asm
	and.b32  	%r1508, %r1492, %r1507;
	mov.b32 	%r1497, 64;
	// begin inline asm
	{
    .reg .pred p;
    and.b32 %r1495, %r1499, %r1497;    setp.ne.u32 p, %r1495, 0;
    vote.ballot.sync.b32 %r1495, p, 0xffffffff;
    @!p not.b32 %r1495, %r1495;
}

	// end inline asm
	and.b32  	%r1509, %r1495, %r1508;
	mov.b32 	%r1500, 128;
	// begin inline asm
	{
    .reg .pred p;
    and.b32 %r1498, %r1499, %r1500;    setp.ne.u32 p, %r1498, 0;
    vote.ballot.sync.b32 %r1498, p, 0xffffffff;
    @!p not.b32 %r1498, %r1498;
}

	// end inline asm
	and.b32  	%r1510, %r1498, %r1509;
	clz.b32 	%r1511, %r1510;
	sub.s32 	%r313, 31, %r1511;
	and.b32  	%r1512, %r878, %r1510;
	popc.b32 	%r314, %r1512;
	setp.ne.s32 	%p135, %r443, %r313;
	mov.b32 	%r2244, 0;
	@%p135 bra 	$L__BB11_211;
	shl.b32 	%r1517, %r1499, 2;
	add.s32 	%r1518, %r219, %r1517;
	atom.shared.add.u32 	%r2244, [%r1518], %r314;
$L__BB11_211:
	ld.param.u32 	%r2111, [_ZN3cub18CUB_300001_SM_10006detail10radix_sort29DeviceRadixSortOnesweepKernelINS1_5radix10policy_hubIiiyE10Policy1000ELNS0_9SortOrderE0EiiyiiNS1_21identity_decomposer_tEEEvPT5_SB_PT3_PKSC_PT1_PKSG_PT2_PKSK_T4_iiT6__param_9];
	shfl.sync.idx.b32	%r1544|%p136, %r2244, %r313, 31, -1;
	add.s32 	%r317, %r314, %r1544;
	shr.u32 	%r1545, %r2212, %r2111;
	and.b32  	%r1541, %r1545, %r221;
	mov.b32 	%r1521, 1;
	// begin inline asm
	{
    .reg .pred p;
    and.b32 %r1519, %r1541, %r1521;    setp.ne.u32 p, %r1519, 0;
    vote.ballot.sync.b32 %r1519, p, 0xffffffff;
    @!p not.b32 %r1519, %r1519;
}

	// end inline asm
	mov.b32 	%r1524, 2;
	// begin inline asm
	{
    .reg .pred p;
    and.b32 %r1522, %r1541, %r1524;    setp.ne.u32 p, %r1522, 0;
    vote.ballot.sync.b32 %r1522, p, 0xffffffff;
    @!p not.b32 %r1522, %r1522;
}

	// end inline asm
	and.b32  	%r1546, %r1522, %r1519;
	mov.b32 	%r1527, 4;
	// begin inline asm
	{
    .reg .pred p;
    and.b32 %r1525, %r1541, %r1527;    setp.ne.u32 p, %r1525, 0;
    vote.ballot.sync.b32 %r1525, p, 0xffffffff;
    @!p not.b32 %r1525, %r1525;
}

	// end inline asm
	and.b32  	%r1547, %r1525, %r1546;
	mov.b32 	%r1530, 8;
	// begin inline asm
	{
    .reg .pred p;
    and.b32 %r1528, %r1541, %r1530;    setp.ne.u32 p, %r1528, 0;
    vote.ballot.sync.b32 %r1528, p, 0xffffffff;
    @!p not.b32 %r1528, %r1528;
}

	// end inline asm
	and.b32  	%r1548, %r1528, %r1547;
	mov.b32 	%r1533, 16;
	// begin inline asm
	{
    .reg .pred p;
    and.b32 %r1531, %r1541, %r1533;    setp.ne.u32 p, %r1531, 0;
    vote.ballot.sync.b32 %r1531, p, 0xffffffff;
    @!p not.b32 %r1531, %r1531;
}

	// end inline asm
	and.b32  	%r1549, %r1531, %r1548;
	mov.b32 	%r1536, 32;
	// begin inline asm
	{
    .reg .pred p;
    and.b32 %r1534, %r1541, %r1536;    setp.ne.u32 p, %r1534, 0;
    vote.ballot.sync.b32 %r1534, p, 0xffffffff;
    @!p not.b32 %r1534, %r1534;
}

	// end inline asm
	and.b32  	%r1550, %r1534, %r1549;
	mov.b32 	%r1539, 64;
	// begin inline asm
	{
    .reg .pred p;
    and.b32 %r1537, %r1541, %r1539;    setp.ne.u32 p, %r1537, 0;
    vote.ballot.sync.b32 %r1537, p, 0xffffffff;
    @!p not.b32 %r1537, %r1537;
}

	// end inline asm
	and.b32  	%r1551, %r1537, %r1550;
	mov.b32 	%r1542, 128;
	// begin inline asm
	{
    .reg .pred p;
    and.b32 %r1540, %r1541, %r1542;    setp.ne.u32 p, %r1540, 0;
    vote.ballot.sync.b32 %r1540, p, 0xffffffff;
    @!p not.b32 %r1540, %r1540;
}

	// end inline asm
	and.b32  	%r1552, %r1540, %r1551;
	clz.b32 	%r1553, %r1552;
	sub.s32 	%r319, 31, %r1553;
	and.b32  	%r1554, %r878, %r1552;
	popc.b32 	%r320, %r1554;
	setp.ne.s32 	%p137, %r443, %r319;
	mov.b32 	%r2245, 0;
	@%p137 bra 	$L__BB11_213;
	shl.b32 	%r1559, %r1541, 2;
	add.s32 	%r1560, %r219, %r1559;
	atom.shared.add.u32 	%r2245, [%r1560], %r320;
$L__BB11_213:
	setp.gt.u32 	%p138, %r1, 255;
	shfl.sync.idx.b32	%r1561|%p139, %r2245, %r319, 31, -1;
	add.s32 	%r1562, %r320, %r1561;
	bar.sync 	0;
	shl.b32 	%r1563, %r227, 2;
	add.s32 	%r323, %r783, %r1563;
	st.shared.u32 	[%r323+-4], %r2228;
	shl.b32 	%r1565, %r233, 2;
	add.s32 	%r324, %r783, %r1565;
	st.shared.u32 	[%r324+-4], %r2227;
	shl.b32 	%r1566, %r239, 2;
	add.s32 	%r325, %r783, %r1566;
	st.shared.u32 	[%r325+-4], %r2226;
	shl.b32 	%r1567, %r245, 2;
	add.s32 	%r326, %r783, %r1567;
	st.shared.u32 	[%r326+-4], %r2225;
	shl.b32 	%r1568, %r251, 2;
	add.s32 	%r327, %r783, %r1568;
	st.shared.u32 	[%r327+-4], %r2224;
	shl.b32 	%r1569, %r257, 2;
	add.s32 	%r328, %r783, %r1569;
	st.shared.u32 	[%r328+-4], %r2223;
	shl.b32 	%r1570, %r263, 2;
	add.s32 	%r329, %r783, %r1570;
	st.shared.u32 	[%r329+-4], %r2222;
	shl.b32 	%r1571, %r269, 2;
	add.s32 	%r330, %r783, %r1571;
	st.shared.u32 	[%r330+-4], %r2221;
	shl.b32 	%r1572, %r275, 2;
	add.s32 	%r331, %r783, %r1572;
	st.shared.u32 	[%r331+-4], %r2220;
	shl.b32 	%r1573, %r281, 2;
	add.s32 	%r332, %r783, %r1573;
	st.shared.u32 	[%r332+-4], %r2219;
	shl.b32 	%r1574, %r287, 2;
	add.s32 	%r333, %r783, %r1574;
	st.shared.u32 	[%r333+-4], %r2218;
	shl.b32 	%r1575, %r293, 2;
	add.s32 	%r334, %r783, %r1575;
	st.shared.u32 	[%r334+-4], %r2217;
	shl.b32 	%r1576, %r299, 2;
	add.s32 	%r335, %r783, %r1576;
	st.shared.u32 	[%r335+-4], %r2216;
	shl.b32 	%r1577, %r305, 2;
	add.s32 	%r336, %r783, %r1577;
	st.shared.u32 	[%r336+-4], %r2215;
	shl.b32 	%r1578, %r311, 2;
	add.s32 	%r337, %r783, %r1578;
	st.shared.u32 	[%r337+-4], %r2214;
	shl.b32 	%r1579, %r317, 2;
	add.s32 	%r338, %r783, %r1579;
	st.shared.u32 	[%r338+-4], %r2213;
	shl.b32 	%r1580, %r1562, 2;
	add.s32 	%r339, %r783, %r1580;
	st.shared.u32 	[%r339+-4], %r2212;
	shl.b32 	%r1581, %r1, 3;
	add.s32 	%r1582, %r783, %r1581;
	add.s32 	%r340, %r1582, 26112;
	@%p138 bra 	$L__BB11_221;
	ld.param.u64 	%rd437, [_ZN3cub18CUB_300001_SM_10006detail10radix_sort29DeviceRadixSortOnesweepKernelINS1_5radix10policy_hubIiiyE10Policy1000ELNS0_9SortOrderE0EiiyiiNS1_21identity_decomposer_tEEEvPT5_SB_PT3_PKSC_PT1_PKSG_PT2_PKSK_T4_iiT6__param_3];
	cvta.to.global.u64 	%rd93, %rd437;
	shl.b64 	%rd94, %rd9, 3;
	add.s64 	%rd95, %rd93, %rd94;
	ld.global.u64 	%rd96, [%rd95];
	cvt.s64.s32 	%rd97, %r218;
	sub.s64 	%rd456, %rd96, %rd97;
	st.shared.u64 	[%r340], %rd456;
	setp.lt.s32 	%p140, %r3, 1;
	mov.u32 	%r2249, %r2174;
	@%p140 bra 	$L__BB11_220;
	mov.b32 	%r2247, -1;
	mov.u32 	%r2246, %r3;
	mov.u32 	%r2249, %r2174;
$L__BB11_216:
	ld.param.u64 	%rd430, [_ZN3cub18CUB_300001_SM_10006detail10radix_sort29DeviceRadixSortOnesweepKernelINS1_5radix10policy_hubIiiyE10Policy1000ELNS0_9SortOrderE0EiiyiiNS1_21identity_decomposer_tEEEvPT5_SB_PT3_PKSC_PT1_PKSG_PT2_PKSK_T4_iiT6__param_0];
	add.s32 	%r344, %r2246, -1;
	shl.b32 	%r1584, %r344, 8;
	add.s32 	%r1585, %r1584, %r1;
	cvta.to.global.u64 	%rd98, %rd430;
	mul.wide.s32 	%rd99, %r1585, 4;
	add.s64 	%rd19, %rd98, %rd99;
$L__BB11_217:
	membar.cta;
	ld.volatile.global.u32 	%r345, [%rd19];
	setp.eq.s32 	%p141, %r345, 0;
	@%p141 bra 	$L__BB11_217;
	and.b32  	%r1586, %r345, 1073741823;
	add.s32 	%r2249, %r1586, %r2249;
	setp.gt.s32 	%p142, %r345, -1;
	vote.sync.ballot.b32 	%r2247, %p142, %r2247;
	setp.gt.u32 	%p144, %r2246, 1;
	and.pred  	%p145, %p142, %p144;
	mov.u32 	%r2246, %r344;
	@%p145 bra 	$L__BB11_216;
	ld.shared.u64 	%rd456, [%r340];
$L__BB11_220:
	ld.param.u64 	%rd431, [_ZN3cub18CUB_300001_SM_10006detail10radix_sort29DeviceRadixSortOnesweepKernelINS1_5radix10policy_hubIiiyE10Policy1000ELNS0_9SortOrderE0EiiyiiNS1_21identity_decomposer_tEEEvPT5_SB_PT3_PKSC_PT1_PKSG_PT2_PKSK_T4_iiT6__param_0];
	or.b32  	%r1587, %r2249, -2147483648;
	cvta.to.global.u64 	%rd100, %rd431;
	shl.b32 	%r1588, %r3, 8;
	add.s32 	%r1589, %r1588, %r1;
	mul.wide.s32 	%rd101, %r1589, 4;
	add.s64 	%rd102, %rd100, %rd101;
	st.volatile.global.u32 	[%rd102], %r1587;
	sub.s32 	%r1590, %r2249, %r2174;
	cvt.s64.s32 	%rd103, %r1590;
	add.s64 	%rd104, %rd456, %rd103;
	st.shared.u64 	[%r340], %rd104;
$L__BB11_221:
	ld.param.u32 	%r2087, [_ZN3cub18CUB_300001_SM_10006detail10radix_sort29DeviceRadixSortOnesweepKernelINS1_5radix10policy_hubIiiyE10Policy1000ELNS0_9SortOrderE0EiiyiiNS1_21identity_decomposer_tEEEvPT5_SB_PT3_PKSC_PT1_PKSG_PT2_PKSK_T4_iiT6__param_8];
	ld.param.u64 	%rd434, [_ZN3cub18CUB_300001_SM_10006detail10radix_sort29DeviceRadixSortOnesweepKernelINS1_5radix10policy_hubIiiyE10Policy1000ELNS0_9SortOrderE0EiiyiiNS1_21identity_decomposer_tEEEvPT5_SB_PT3_PKSC_PT1_PKSG_PT2_PKSK_T4_iiT6__param_2];
	setp.gt.u32 	%p146, %r1, 255;
	mad.lo.s32 	%r349, %r3, 6528, 6528;
	setp.lt.s32 	%p147, %r349, %r2087;
	setp.eq.s64 	%p148, %rd434, 0;
	or.pred  	%p149, %p148, %p147;
	or.pred  	%p150, %p146, %p149;
	@%p150 bra 	$L__BB11_223;
	ld.param.u64 	%rd435, [_ZN3cub18CUB_300001_SM_10006detail10radix_sort29DeviceRadixSortOnesweepKernelINS1_5radix10policy_hubIiiyE10Policy1000ELNS0_9SortOrderE0EiiyiiNS1_21identity_decomposer_tEEEvPT5_SB_PT3_PKSC_PT1_PKSG_PT2_PKSK_T4_iiT6__param_2];
	ld.shared.u64 	%rd105, [%r340];
	cvt.s64.s32 	%rd106, %r2174;
	cvt.s64.s32 	%rd107, %r218;
	add.s64 	%rd108, %rd107, %rd106;
	add.s64 	%rd109, %rd108, %rd105;
	cvta.to.global.u64 	%rd110, %rd435;
	shl.b64 	%rd111, %rd9, 3;
	add.s64 	%rd112, %rd110, %rd111;
	st.global.u64 	[%rd112], %rd109;
$L__BB11_223:
	ld.param.u32 	%r2088, [_ZN3cub18CUB_300001_SM_10006detail10radix_sort29DeviceRadixSortOnesweepKernelINS1_5radix10policy_hubIiiyE10Policy1000ELNS0_9SortOrderE0EiiyiiNS1_21identity_decomposer_tEEEvPT5_SB_PT3_PKSC_PT1_PKSG_PT2_PKSK_T4_iiT6__param_8];
	ld.param.u64 	%rd438, [_ZN3cub18CUB_300001_SM_10006detail10radix_sort29DeviceRadixSortOnesweepKernelINS1_5radix10policy_hubIiiyE10Policy1000ELNS0_9SortOrderE0EiiyiiNS1_21identity_decomposer_tEEEvPT5_SB_PT3_PKSC_PT1_PKSG_PT2_PKSK_T4_iiT6__param_4];
	cvta.to.global.u64 	%rd22, %rd438;
	shl.b32 	%r1591, %r1, 2;
	add.s32 	%r350, %r783, %r1591;
	setp.gt.s32 	%p151, %r349, %r2088;
	bar.sync 	0;
	@%p151 bra 	$L__BB11_225;
	ld.param.u32 	%r2112, [_ZN3cub18CUB_300001_SM_10006detail10radix_sort29DeviceRadixSortOnesweepKernelINS1_5radix10policy_hubIiiyE10Policy1000ELNS0_9SortOrderE0EiiyiiNS1_21identity_decomposer_tEEEvPT5_SB_PT3_PKSC_PT1_PKSG_PT2_PKSK_T4_iiT6__param_9];
	ld.shared.u32 	%r1593, [%r350];
	shr.u32 	%r1594, %r1593, %r2112;
	and.b32  	%r1595, %r1594, %r221;
	shl.b32 	%r1596, %r1595, 3;
	add.s32 	%r1598, %r783, 26112;
	add.s32 	%r1599, %r1598, %r1596;
	ld.shared.u64 	%rd113, [%r1599];
	add.s64 	%rd114, %rd113, %rd9;
	xor.b32  	%r1600, %r1593, -2147483648;
	shl.b64 	%rd115, %rd114, 2;
	add.s64 	%rd116, %rd22, %rd115;
	st.global.u32 	[%rd116], %r1600;
	bar.warp.sync 	-1;
	ld.shared.u32 	%r1601, [%r350+1536];
	shr.u32 	%r1602, %r1601, %r2112;
	and.b32  	%r1603, %r1602, %r221;
	shl.b32 	%r1604, %r1603, 3;
	add.s32 	%r1605, %r1598, %r1604;
	ld.shared.u64 	%rd117, [%r1605];
	add.s64 	%rd118, %rd117, %rd9;
	xor.b32  	%r1606, %r1601, -2147483648;
	shl.b64 	%rd119, %rd118, 2;
	add.s64 	%rd120, %rd22, %rd119;
	st.global.u32 	[%rd120+1536], %r1606;
	bar.warp.sync 	-1;
	ld.shared.u32 	%r1607, [%r350+3072];
	shr.u32 	%r1608, %r1607, %r2112;
	and.b32  	%r1609, %r1608, %r221;
	shl.b32 	%r1610, %r1609, 3;
	add.s32 	%r1611, %r1598, %r1610;
	ld.shared.u64 	%rd121, [%r1611];
	add.s64 	%rd122, %rd121, %rd9;
	xor.b32  	%r1612, %r1607, -2147483648;
	shl.b64 	%rd123, %rd122, 2;
	add.s64 	%rd124, %rd22, %rd123;
	st.global.u32 	[%rd124+3072], %r1612;
	bar.warp.sync 	-1;
	ld.shared.u32 	%r1613, [%r350+4608];
	shr.u32 	%r1614, %r1613, %r2112;
	and.b32  	%r1615, %r1614, %r221;
	shl.b32 	%r1616, %r1615, 3;
	add.s32 	%r1617, %r1598, %r1616;
	ld.shared.u64 	%rd125, [%r1617];
	add.s64 	%rd126, %rd125, %rd9;
	xor.b32  	%r1618, %r1613, -2147483648;
	shl.b64 	%rd127, %rd126, 2;
	add.s64 	%rd128, %rd22, %rd127;
	st.global.u32 	[%rd128+4608], %r1618;
	bar.warp.sync 	-1;
	ld.shared.u32 	%r1619, [%r350+6144];
	shr.u32 	%r1620, %r1619, %r2112;
	and.b32  	%r1621, %r1620, %r221;
	shl.b32 	%r1622, %r1621, 3;
	add.s32 	%r1623, %r1598, %r1622;
	ld.shared.u64 	%rd129, [%r1623];
	add.s64 	%rd130, %rd129, %rd9;
	xor.b32  	%r1624, %r1619, -2147483648;
	shl.b64 	%rd131, %rd130, 2;
	add.s64 	%rd132, %rd22, %rd131;
	st.global.u32 	[%rd132+6144], %r1624;
	bar.warp.sync 	-1;
	ld.shared.u32 	%r1625, [%r350+7680];
	shr.u32 	%r1626, %r1625, %r2112;
	and.b32  	%r1627, %r1626, %r221;
	shl.b32 	%r1628, %r1627, 3;
	add.s32 	%r1629, %r1598, %r1628;
	ld.shared.u64 	%rd133, [%r1629];
	add.s64 	%rd134, %rd133, %rd9;
	xor.b32  	%r1630, %r1625, -2147483648;
	shl.b64 	%rd135, %rd134, 2;
	add.s64 	%rd136, %rd22, %rd135;
	st.global.u32 	[%rd136+7680], %r1630;
	bar.warp.sync 	-1;
	ld.shared.u32 	%r1631, [%r350+9216];
	shr.u32 	%r1632, %r1631, %r2112;
	and.b32  	%r1633, %r1632, %r221;
	shl.b32 	%r1634, %r1633, 3;
	add.s32 	%r1635, %r1598, %r1634;
	ld.shared.u64 	%rd137, [%r1635];
	add.s64 	%rd138, %rd137, %rd9;
	xor.b32  	%r1636, %r1631, -2147483648;
	shl.b64 	%rd139, %rd138, 2;
	add.s64 	%rd140, %rd22, %rd139;
	st.global.u32 	[%rd140+9216], %r1636;
	bar.warp.sync 	-1;
	ld.shared.u32 	%r1637, [%r350+10752];
	shr.u32 	%r1638, %r1637, %r2112;
	and.b32  	%r1639, %r1638, %r221;
	shl.b32 	%r1640, %r1639, 3;
	add.s32 	%r1641, %r1598, %r1640;
	ld.shared.u64 	%rd141, [%r1641];
	add.s64 	%rd142, %rd141, %rd9;
	xor.b32  	%r1642, %r1637, -2147483648;
	shl.b64 	%rd143, %rd142, 2;
	add.s64 	%rd144, %rd22, %rd143;
	st.global.u32 	[%rd144+10752], %r1642;
	bar.warp.sync 	-1;
	ld.shared.u32 	%r1643, [%r350+12288];
	shr.u32 	%r1644, %r1643, %r2112;
	and.b32  	%r1645, %r1644, %r221;
	shl.b32 	%r1646, %r1645, 3;
	add.s32 	%r1647, %r1598, %r1646;
	ld.shared.u64 	%rd145, [%r1647];
	add.s64 	%rd146, %rd145, %rd9;
	xor.b32  	%r1648, %r1643, -2147483648;
	shl.b64 	%rd147, %rd146, 2;
	add.s64 	%rd148, %rd22, %rd147;
	st.global.u32 	[%rd148+12288], %r1648;
	bar.warp.sync 	-1;
	ld.shared.u32 	%r1649, [%r350+13824];
	shr.u32 	%r1650, %r1649, %r2112;
	and.b32  	%r1651, %r1650, %r221;
	shl.b32 	%r1652, %r1651, 3;
	add.s32 	%r1653, %r1598, %r1652;
	ld.shared.u64 	%rd149, [%r1653];
	add.s64 	%rd150, %rd149, %rd9;
	xor.b32  	%r1654, %r1649, -2147483648;
	shl.b64 	%rd151, %rd150, 2;
	add.s64 	%rd152, %rd22, %rd151;
	st.global.u32 	[%rd152+13824], %r1654;
	bar.warp.sync 	-1;
	ld.shared.u32 	%r1655, [%r350+15360];
	shr.u32 	%r1656, %r1655, %r2112;
	and.b32  	%r1657, %r1656, %r221;
	shl.b32 	%r1658, %r1657, 3;
	add.s32 	%r1659, %r1598, %r1658;
	ld.shared.u64 	%rd153, [%r1659];
	add.s64 	%rd154, %rd153, %rd9;
	xor.b32  	%r1660, %r1655, -2147483648;
	shl.b64 	%rd155, %rd154, 2;
	add.s64 	%rd156, %rd22, %rd155;
	st.global.u32 	[%rd156+15360], %r1660;
	bar.warp.sync 	-1;
	ld.shared.u32 	%r1661, [%r350+16896];
	shr.u32 	%r1662, %r1661, %r2112;
	and.b32  	%r1663, %r1662, %r221;
	shl.b32 	%r1664, %r1663, 3;
	add.s32 	%r1665, %r1598, %r1664;
	ld.shared.u64 	%rd157, [%r1665];
	add.s64 	%rd158, %rd157, %rd9;
	xor.b32  	%r1666, %r1661, -2147483648;
	shl.b64 	%rd159, %rd158, 2;
	add.s64 	%rd160, %rd22, %rd159;
	st.global.u32 	[%rd160+16896], %r1666;
	bar.warp.sync 	-1;
	ld.shared.u32 	%r1667, [%r350+18432];
	shr.u32 	%r1668, %r1667, %r2112;
	and.b32  	%r1669, %r1668, %r221;
	shl.b32 	%r1670, %r1669, 3;
	add.s32 	%r1671, %r1598, %r1670;
	ld.shared.u64 	%rd161, [%r1671];
	add.s64 	%rd162, %rd161, %rd9;
	xor.b32  	%r1672, %r1667, -2147483648;
	shl.b64 	%rd163, %rd162, 2;
	add.s64 	%rd164, %rd22, %rd163;
	st.global.u32 	[%rd164+18432], %r1672;
	bar.warp.sync 	-1;
	ld.shared.u32 	%r1673, [%r350+19968];
	shr.u32 	%r1674, %r1673, %r2112;
	and.b32  	%r1675, %r1674, %r221;
	shl.b32 	%r1676, %r1675, 3;
	add.s32 	%r1677, %r1598, %r1676;
	ld.shared.u64 	%rd165, [%r1677];
	add.s64 	%rd166, %rd165, %rd9;
	xor.b32  	%r1678, %r1673, -2147483648;
	shl.b64 	%rd167, %rd166, 2;
	add.s64 	%rd168, %rd22, %rd167;
	st.global.u32 	[%rd168+19968], %r1678;
	bar.warp.sync 	-1;
	ld.shared.u32 	%r1679, [%r350+21504];
	shr.u32 	%r1680, %r1679, %r2112;
	and.b32  	%r1681, %r1680, %r221;
	shl.b32 	%r1682, %r1681, 3;
	add.s32 	%r1683, %r1598, %r1682;
	ld.shared.u64 	%rd169, [%r1683];
	add.s64 	%rd170, %rd169, %rd9;
	xor.b32  	%r1684, %r1679, -2147483648;
	shl.b64 	%rd171, %rd170, 2;
	add.s64 	%rd172, %rd22, %rd171;
	st.global.u32 	[%rd172+21504], %r1684;
	bar.warp.sync 	-1;
	ld.shared.u32 	%r1685, [%r350+23040];
	shr.u32 	%r1686, %r1685, %r2112;
	and.b32  	%r1687, %r1686, %r221;
	shl.b32 	%r1688, %r1687, 3;
	add.s32 	%r1689, %r1598, %r1688;
	ld.shared.u64 	%rd173, [%r1689];
	add.s64 	%rd174, %rd173, %rd9;
	xor.b32  	%r1690, %r1685, -2147483648;
	shl.b64 	%rd175, %rd174, 2;
	add.s64 	%rd176, %rd22, %rd175;
	st.global.u32 	[%rd176+23040], %r1690;
	bar.warp.sync 	-1;
	ld.shared.u32 	%r1691, [%r350+24576];
	shr.u32 	%r1692, %r1691, %r2112;
	and.b32  	%r1693, %r1692, %r221;
	shl.b32 	%r1694, %r1693, 3;
	add.s32 	%r1695, %r1598, %r1694;
	ld.shared.u64 	%rd177, [%r1695];
	add.s64 	%rd178, %rd177, %rd9;
	xor.b32  	%r1696, %r1691, -2147483648;
	shl.b64 	%rd179, %rd178, 2;
	add.s64 	%rd180, %rd22, %rd179;
	st.global.u32 	[%rd180+24576], %r1696;
	bar.warp.sync 	-1;
	bra.uni 	$L__BB11_260;
$L__BB11_225:
	ld.param.u32 	%r2089, [_ZN3cub18CUB_300001_SM_10006detail10radix_sort29DeviceRadixSortOnesweepKernelINS1_5radix10policy_hubIiiyE10Policy1000ELNS0_9SortOrderE0EiiyiiNS1_21identity_decomposer_tEEEvPT5_SB_PT3_PKSC_PT1_PKSG_PT2_PKSK_T4_iiT6__param_8];
	mad.lo.s32 	%r351, %r3, -6528, %r2089;
	setp.ge.s32 	%p152, %r1, %r351;
	@%p152 bra 	$L__BB11_227;
	ld.param.u32 	%r2113, [_ZN3cub18CUB_300001_SM_10006detail10radix_sort29DeviceRadixSortOnesweepKernelINS1_5radix10policy_hubIiiyE10Policy1000ELNS0_9SortOrderE0EiiyiiNS1_21identity_decomposer_tEEEvPT5_SB_PT3_PKSC_PT1_PKSG_PT2_PKSK_T4_iiT6__param_9];
	ld.shared.u32 	%r1697, [%r350];
	shr.u32 	%r1698, %r1697, %r2113;
	and.b32  	%r1699, %r1698, %r221;
	shl.b32 	%r1700, %r1699, 3;
	add.s32 	%r1702, %r783, %r1700;
	ld.shared.u64 	%rd181, [%r1702+26112];
	xor.b32  	%r1703, %r1697, -2147483648;
	add.s64 	%rd182, %rd181, %rd9;
	shl.b64 	%rd183, %rd182, 2;
	add.s64 	%rd184, %rd22, %rd183;
	st.global.u32 	[%rd184], %r1703;
$L__BB11_227:
	bar.warp.sync 	-1;
	add.s32 	%r1704, %r1, 384;
	setp.ge.s32 	%p153, %r1704, %r351;
	@%p153 bra 	$L__BB11_229;
	ld.param.u32 	%r2114, [_ZN3cub18CUB_300001_SM_10006detail10radix_sort29DeviceRadixSortOnesweepKernelINS1_5radix10policy_hubIiiyE10Policy1000ELNS0_9SortOrderE0EiiyiiNS1_21identity_decomposer_tEEEvPT5_SB_PT3_PKSC_PT1_PKSG_PT2_PKSK_T4_iiT6__param_9];
	ld.shared.u32 	%r1705, [%r350+1536];
	shr.u32 	%r1706, %r1705, %r2114;
	and.b32  	%r1707, %r1706, %r221;
	shl.b32 	%r1708, %r1707, 3;
	add.s32 	%r1710, %r783, %r1708;
	ld.shared.u64 	%rd185, [%r1710+26112];
	xor.b32  	%r1711, %r1705, -2147483648;
	add.s64 	%rd186, %rd185, %rd9;
	shl.b64 	%rd187, %rd186, 2;
	add.s64 	%rd188, %rd22, %rd187;
	st.global.u32 	[%rd188+1536], %r1711;
$L__BB11_229:
	bar.warp.sync 	-1;
	add.s32 	%r1712, %r1, 768;
	setp.ge.s32 	%p154, %r1712, %r351;
	@%p154 bra 	$L__BB11_231;
	ld.param.u32 	%r2115, [_ZN3cub18CUB_300001_SM_10006detail10radix_sort29DeviceRadixSortOnesweepKernelINS1_5radix10policy_hubIiiyE10Policy1000ELNS0_9SortOrderE0EiiyiiNS1_21identity_decomposer_tEEEvPT5_SB_PT3_PKSC_PT1_PKSG_PT2_PKSK_T4_iiT6__param_9];
	ld.shared.u32 	%r1713, [%r350+3072];
	shr.u32 	%r1714, %r1713, %r2115;
	and.b32  	%r1715, %r1714, %r221;
	shl.b32 	%r1716, %r1715, 3;
	add.s32 	%r1718, %r783, %r1716;
	ld.shared.u64 	%rd189, [%r1718+26112];
	xor.b32  	%r1719, %r1713, -2147483648;
	add.s64 	%rd190, %rd189, %rd9;
	shl.b64 	%rd191, %rd190, 2;
	add.s64 	%rd192, %rd22, %rd191;
	st.global.u32 	[%rd192+3072], %r1719;
$L__BB11_231:
	bar.warp.sync 	-1;
	add.s32 	%r1720, %r1, 1152;
	setp.ge.s32 	%p155, %r1720, %r351;
	@%p155 bra 	$L__BB11_233;
	ld.param.u32 	%r2116, [_ZN3cub18CUB_300001_SM_10006detail10radix_sort29DeviceRadixSortOnesweepKernelINS1_5radix10policy_hubIiiyE10Policy1000ELNS0_9SortOrderE0EiiyiiNS1_21identity_decomposer_tEEEvPT5_SB_PT3_PKSC_PT1_PKSG_PT2_PKSK_T4_iiT6__param_9];
	ld.shared.u32 	%r1721, [%r350+4608];
	shr.u32 	%r1722, %r1721, %r2116;
	and.b32  	%r1723, %r1722, %r221;
	shl.b32 	%r1724, %r1723, 3;
	add.s32 	%r1726, %r783, %r1724;
	ld.shared.u64 	%rd193, [%r1726+26112];
	xor.b32  	%r1727, %r1721, -2147483648;
	add.s64 	%rd194, %rd193, %rd9;
	shl.b64 	%rd195, %rd194, 2;
	add.s64 	%rd196, %rd22, %rd195;
	st.global.u32 	[%rd196+4608], %r1727;
$L__BB11_233:
	bar.warp.sync 	-1;
	add.s32 	%r1728, %r1, 1536;
	setp.ge.s32 	%p156, %r1728, %r351;
	@%p156 bra 	$L__BB11_235;
	ld.param.u32 	%r2117, [_ZN3cub18CUB_300001_SM_10006detail10radix_sort29DeviceRadixSortOnesweepKernelINS1_5radix10policy_hubIiiyE10Policy1000ELNS0_9SortOrderE0EiiyiiNS1_21identity_decomposer_tEEEvPT5_SB_PT3_PKSC_PT1_PKSG_PT2_PKSK_T4_iiT6__param_9];
	ld.shared.u32 	%r1729, [%r350+6144];
	shr.u32 	%r1730, %r1729, %r2117;
	and.b32  	%r1731, %r1730, %r221;
	shl.b32 	%r1732, %r1731, 3;
	add.s32 	%r1734, %r783, %r1732;
	ld.shared.u64 	%rd197, [%r1734+26112];
	xor.b32  	%r1735, %r1729, -2147483648;
	add.s64 	%rd198, %rd197, %rd9;
	shl.b64 	%rd199, %rd198, 2;
	add.s64 	%rd200, %rd22, %rd199;
	st.global.u32 	[%rd200+6144], %r1735;
$L__BB11_235:
	bar.warp.sync 	-1;
	add.s32 	%r1736, %r1, 1920;
	setp.ge.s32 	%p157, %r1736, %r351;
	@%p157 bra 	$L__BB11_237;
	ld.param.u32 	%r2118, [_ZN3cub18CUB_300001_SM_10006detail10radix_sort29DeviceRadixSortOnesweepKernelINS1_5radix10policy_hubIiiyE10Policy1000ELNS0_9SortOrderE0EiiyiiNS1_21identity_decomposer_tEEEvPT5_SB_PT3_PKSC_PT1_PKSG_PT2_PKSK_T4_iiT6__param_9];
	ld.shared.u32 	%r1737, [%r350+7680];
	shr.u32 	%r1738, %r1737, %r2118;
	and.b32  	%r1739, %r1738, %r221;
	shl.b32 	%r1740, %r1739, 3;
	add.s32 	%r1742, %r783, %r1740;
	ld.shared.u64 	%rd201, [%r1742+26112];
	xor.b32  	%r1743, %r1737, -2147483648;
	add.s64 	%rd202, %rd201, %rd9;
	shl.b64 	%rd203, %rd202, 2;
	add.s64 	%rd204, %rd22, %rd203;
	st.global.u32 	[%rd204+7680], %r1743;
$L__BB11_237:
	bar.warp.sync 	-1;
	add.s32 	%r1744, %r1, 2304;
	setp.ge.s32 	%p158, %r1744, %r351;
	@%p158 bra 	$L__BB11_239;
	ld.param.u32 	%r2119, [_ZN3cub18CUB_300001_SM_10006detail10radix_sort29DeviceRadixSortOnesweepKernelINS1_5radix10policy_hubIiiyE10Policy1000ELNS0_9SortOrderE0EiiyiiNS1_21identity_decomposer_tEEEvPT5_SB_PT3_PKSC_PT1_PKSG_PT2_PKSK_T4_iiT6__param_9];
	ld.shared.u32 	%r1745, [%r350+9216];
	shr.u32 	%r1746, %r1745, %r2119;
	and.b32  	%r1747, %r1746, %r221;
	shl.b32 	%r1748, %r1747, 3;
	add.s32 	%r1750, %r783, %r1748;
	ld.shared.u64 	%rd205, [%r1750+26112];
	xor.b32  	%r1751, %r1745, -2147483648;
	add.s64 	%rd206, %rd205, %rd9;
	shl.b64 	%rd207, %rd206, 2;
	add.s64 	%rd208, %rd22, %rd207;
	st.global.u32 	[%rd208+9216], %r1751;
$L__BB11_239:
	bar.warp.sync 	-1;
	add.s32 	%r1752, %r1, 2688;
	setp.ge.s32 	%p159, %r1752, %r351;
	@%p159 bra 	$L__BB11_241;
	ld.param.u32 	%r2120, [_ZN3cub18CUB_300001_SM_10006detail10radix_sort29DeviceRadixSortOnesweepKernelINS1_5radix10policy_hubIiiyE10Policy1000ELNS0_9SortOrderE0EiiyiiNS1_21identity_decomposer_tEEEvPT5_SB_PT3_PKSC_PT1_PKSG_PT2_PKSK_T4_iiT6__param_9];
	ld.shared.u32 	%r1753, [%r350+10752];
	shr.u32 	%r1754, %r1753, %r2120;
	and.b32  	%r1755, %r1754, %r221;
	shl.b32 	%r1756, %r1755, 3;
	add.s32 	%r1758, %r783, %r1756;
	ld.shared.u64 	%rd209, [%r1758+26112];
	xor.b32  	%r1759, %r1753, -2147483648;
	add.s64 	%rd210, %rd209, %rd9;
	shl.b64 	%rd211, %rd210, 2;
	add.s64 	%rd212, %rd22, %rd211;
	st.global.u32 	[%rd212+10752], %r1759;
$L__BB11_241:
	bar.warp.sync 	-1;
	or.b32  	%r1760, %r1, 3072;
	setp.ge.s32 	%p160, %r1760, %r351;
	@%p160 bra 	$L__BB11_243;
	ld.param.u32 	%r2121, [_ZN3cub18CUB_300001_SM_10006detail10radix_sort29DeviceRadixSortOnesweepKernelINS1_5radix10policy_hubIiiyE10Policy1000ELNS0_9SortOrderE0EiiyiiNS1_21identity_decomposer_tEEEvPT5_SB_PT3_PKSC_PT1_PKSG_PT2_PKSK_T4_iiT6__param_9];
	ld.shared.u32 	%r1761, [%r350+12288];
	shr.u32 	%r1762, %r1761, %r2121;
	and.b32  	%r1763, %r1762, %r221;
	shl.b32 	%r1764, %r1763, 3;
	add.s32 	%r1766, %r783, %r1764;
	ld.shared.u64 	%rd213, [%r1766+26112];
	xor.b32  	%r1767, %r1761, -2147483648;
	add.s64 	%rd214, %rd213, %rd9;
	shl.b64 	%rd215, %rd214, 2;
	add.s64 	%rd216, %rd22, %rd215;
	st.global.u32 	[%rd216+12288], %r1767;
$L__BB11_243:
	bar.warp.sync 	-1;
	add.s32 	%r1768, %r1, 3456;
	setp.ge.s32 	%p161, %r1768, %r351;
	@%p161 bra 	$L__BB11_245;
	ld.param.u32 	%r2122, [_ZN3cub18CUB_300001_SM_10006detail10radix_sort29DeviceRadixSortOnesweepKernelINS1_5radix10policy_hubIiiyE10Policy1000ELNS0_9SortOrderE0EiiyiiNS1_21identity_decomposer_tEEEvPT5_SB_PT3_PKSC_PT1_PKSG_PT2_PKSK_T4_iiT6__param_9];
	ld.shared.u32 	%r1769, [%r350+13824];
	shr.u32 	%r1770, %r1769, %r2122;
	and.b32  	%r1771, %r1770, %r221;
	shl.b32 	%r1772, %r1771, 3;
	add.s32 	%r1774, %r783, %r1772;
	ld.shared.u64 	%rd217, [%r1774+26112];
	xor.b32  	%r1775, %r1769, -2147483648;
	add.s64 	%rd218, %rd217, %rd9;
	shl.b64 	%rd219, %rd218, 2;
	add.s64 	%rd220, %rd22, %rd219;
	st.global.u32 	[%rd220+13824], %r1775;
$L__BB11_245:
	bar.warp.sync 	-1;
	add.s32 	%r1776, %r1, 3840;
	setp.ge.s32 	%p162, %r1776, %r351;
	@%p162 bra 	$L__BB11_247;
	ld.param.u32 	%r2123, [_ZN3cub18CUB_300001_SM_10006detail10radix_sort29DeviceRadixSortOnesweepKernelINS1_5radix10policy_hubIiiyE10Policy1000ELNS0_9SortOrderE0EiiyiiNS1_21identity_decomposer_tEEEvPT5_SB_PT3_PKSC_PT1_PKSG_PT2_PKSK_T4_iiT6__param_9];
	ld.shared.u32 	%r1777, [%r350+15360];
	shr.u32 	%r1778, %r1777, %r2123;
	and.b32  	%r1779, %r1778, %r221;
	shl.b32 	%r1780, %r1779, 3;
	add.s32 	%r1782, %r783, %r1780;
	ld.shared.u64 	%rd221, [%r1782+26112];
	xor.b32  	%r1783, %r1777, -2147483648;
	add.s64 	%rd222, %rd221, %rd9;
	shl.b64 	%rd223, %rd222, 2;
	add.s64 	%rd224, %rd22, %rd223;
	st.global.u32 	[%rd224+15360], %r1783;
$L__BB11_247:
	bar.warp.sync 	-1;
	add.s32 	%r1784, %r1, 4224;
	setp.ge.s32 	%p163, %r1784, %r351;
	@%p163 bra 	$L__BB11_249;
	ld.param.u32 	%r2124, [_ZN3cub18CUB_300001_SM_10006detail10radix_sort29DeviceRadixSortOnesweepKernelINS1_5radix10policy_hubIiiyE10Policy1000ELNS0_9SortOrderE0EiiyiiNS1_21identity_decomposer_tEEEvPT5_SB_PT3_PKSC_PT1_PKSG_PT2_PKSK_T4_iiT6__param_9];
	ld.shared.u32 	%r1785, [%r350+16896];
	shr.u32 	%r1786, %r1785, %r2124;
	and.b32  	%r1787, %r1786, %r221;
	shl.b32 	%r1788, %r1787, 3;
	add.s32 	%r1790, %r783, %r1788;
	ld.shared.u64 	%rd225, [%r1790+26112];
	xor.b32  	%r1791, %r1785, -2147483648;
	add.s64 	%rd226, %rd225, %rd9;
	shl.b64 	%rd227, %rd226, 2;
	add.s64 	%rd228, %rd22, %rd227;
	st.global.u32 	[%rd228+16896], %r1791;
$L__BB11_249:
	bar.warp.sync 	-1;
	add.s32 	%r1792, %r1, 4608;
	setp.ge.s32 	%p164, %r1792, %r351;
	@%p164 bra 	$L__BB11_251;
	ld.param.u32 	%r2125, [_ZN3cub18CUB_300001_SM_10006detail10radix_sort29DeviceRadixSortOnesweepKernelINS1_5radix10policy_hubIiiyE10Policy1000ELNS0_9SortOrderE0EiiyiiNS1_21identity_decomposer_tEEEvPT5_SB_PT3_PKSC_PT1_PKSG_PT2_PKSK_T4_iiT6__param_9];
	ld.shared.u32 	%r1793, [%r350+18432];
	shr.u32 	%r1794, %r1793, %r2125;
	and.b32  	%r1795, %r1794, %r221;
	shl.b32 	%r1796, %r1795, 3;
	add.s32 	%r1798, %r783, %r1796;
	ld.shared.u64 	%rd229, [%r1798+26112];
	xor.b32  	%r1799, %r1793, -2147483648;
	add.s64 	%rd230, %rd229, %rd9;
	shl.b64 	%rd231, %rd230, 2;
	add.s64 	%rd232, %rd22, %rd231;
	st.global.u32 	[%rd232+18432], %r1799;
$L__BB11_251:
	bar.warp.sync 	-1;
	add.s32 	%r1800, %r1, 4992;
	setp.ge.s32 	%p165, %r1800, %r351;
	@%p165 bra 	$L__BB11_253;
	ld.param.u32 	%r2126, [_ZN3cub18CUB_300001_SM_10006detail10radix_sort29DeviceRadixSortOnesweepKernelINS1_5radix10policy_hubIiiyE10Policy1000ELNS0_9SortOrderE0EiiyiiNS1_21identity_decomposer_tEEEvPT5_SB_PT3_PKSC_PT1_PKSG_PT2_PKSK_T4_iiT6__param_9];
	ld.shared.u32 	%r1801, [%r350+19968];
	shr.u32 	%r1802, %r1801, %r2126;
	and.b32  	%r1803, %r1802, %r221;
	shl.b32 	%r1804, %r1803, 3;
	add.s32 	%r1806, %r783, %r1804;
	ld.shared.u64 	%rd233, [%r1806+26112];
	xor.b32  	%r1807, %r1801, -2147483648;
	add.s64 	%rd234, %rd233, %rd9;
	shl.b64 	%rd235, %rd234, 2;
	add.s64 	%rd236, %rd22, %rd235;
	st.global.u32 	[%rd236+19968], %r1807;
$L__BB11_253:
	bar.warp.sync 	-1;
	add.s32 	%r1808, %r1, 5376;
	setp.ge.s32 	%p166, %r1808, %r351;
	@%p166 bra 	$L__BB11_255;
	ld.param.u32 	%r2127, [_ZN3cub18CUB_300001_SM_10006detail10radix_sort29DeviceRadixSortOnesweepKernelINS1_5radix10policy_hubIiiyE10Policy1000ELNS0_9SortOrderE0EiiyiiNS1_21identity_decomposer_tEEEvPT5_SB_PT3_PKSC_PT1_PKSG_PT2_PKSK_T4_iiT6__param_9];
	ld.shared.u32 	%r1809, [%r350+21504];
	shr.u32 	%r1810, %r1809, %r2127;
	and.b32  	%r1811, %r1810, %r221;
	shl.b32 	%r1812, %r1811, 3;
	add.s32 	%r1814, %r783, %r1812;
	ld.shared.u64 	%rd237, [%r1814+26112];
	xor.b32  	%r1815, %r1809, -2147483648;
	add.s64 	%rd238, %rd237, %rd9;
	shl.b64 	%rd239, %rd238, 2;
	add.s64 	%rd240, %rd22, %rd239;
	st.global.u32 	[%rd240+21504], %r1815;
$L__BB11_255:
	bar.warp.sync 	-1;
	add.s32 	%r1816, %r1, 5760;
	setp.ge.s32 	%p167, %r1816, %r351;
	@%p167 bra 	$L__BB11_257;
	ld.param.u32 	%r2128, [_ZN3cub18CUB_300001_SM_10006detail10radix_sort29DeviceRadixSortOnesweepKernelINS1_5radix10policy_hubIiiyE10Policy1000ELNS0_9SortOrderE0EiiyiiNS1_21identity_decomposer_tEEEvPT5_SB_PT3_PKSC_PT1_PKSG_PT2_PKSK_T4_iiT6__param_9];
	ld.shared.u32 	%r1817, [%r350+23040];
	shr.u32 	%r1818, %r1817, %r2128;
	and.b32  	%r1819, %r1818, %r221;
	shl.b32 	%r1820, %r1819, 3;
	add.s32 	%r1822, %r783, %r1820;
	ld.shared.u64 	%rd241, [%r1822+26112];
	xor.b32  	%r1823, %r1817, -2147483648;
	add.s64 	%rd242, %rd241, %rd9;
	shl.b64 	%rd243, %rd242, 2;
	add.s64 	%rd244, %rd22, %rd243;
	st.global.u32 	[%rd244+23040], %r1823;
$L__BB11_257:
	bar.warp.sync 	-1;
	or.b32  	%r1824, %r1, 6144;
	setp.ge.s32 	%p168, %r1824, %r351;
	@%p168 bra 	$L__BB11_259;
	ld.param.u32 	%r2129, [_ZN3cub18CUB_300001_SM_10006detail10radix_sort29DeviceRadixSortOnesweepKernelINS1_5radix10policy_hubIiiyE10Policy1000ELNS0_9SortOrderE0EiiyiiNS1_21identity_decomposer_tEEEvPT5_SB_PT3_PKSC_PT1_PKSG_PT2_PKSK_T4_iiT6__param_9];
	ld.shared.u32 	%r1825, [%r350+24576];
	shr.u32 	%r1826, %r1825, %r2129;
	and.b32  	%r1827, %r1826, %r221;
	shl.b32 	%r1828, %r1827, 3;
	add.s32 	%r1830, %r783, %r1828;
	ld.shared.u64 	%rd245, [%r1830+26112];
	xor.b32  	%r1831, %r1825, -2147483648;
	add.s64 	%rd246, %rd245, %rd9;
	shl.b64 	%rd247, %rd246, 2;
	add.s64 	%rd248, %rd22, %rd247;
	st.global.u32 	[%rd248+24576], %r1831;
$L__BB11_259:
	bar.warp.sync 	-1;
$L__BB11_260:
	ld.param.u32 	%r2130, [_ZN3cub18CUB_300001_SM_10006detail10radix_sort29DeviceRadixSortOnesweepKernelINS1_5radix10policy_hubIiiyE10Policy1000ELNS0_9SortOrderE0EiiyiiNS1_21identity_decomposer_tEEEvPT5_SB_PT3_PKSC_PT1_PKSG_PT2_PKSK_T4_iiT6__param_9];
	ld.param.u32 	%r2090, [_ZN3cub18CUB_300001_SM_10006detail10radix_sort29DeviceRadixSortOnesweepKernelINS1_5radix10policy_hubIiiyE10Policy1000ELNS0_9SortOrderE0EiiyiiNS1_21identity_decomposer_tEEEvPT5_SB_PT3_PKSC_PT1_PKSG_PT2_PKSK_T4_iiT6__param_8];
	setp.gt.s32 	%p169, %r349, %r2090;
	ld.shared.u32 	%r1832, [%r350];
	shr.u32 	%r1833, %r1832, %r2130;
	and.b32  	%r352, %r1833, %r221;
	ld.shared.u32 	%r1834, [%r350+1536];
	shr.u32 	%r1835, %r1834, %r2130;
	and.b32  	%r353, %r1835, %r221;
	ld.shared.u32 	%r1836, [%r350+3072];
	shr.u32 	%r1837, %r1836, %r2130;
	and.b32  	%r354, %r1837, %r221;
	ld.shared.u32 	%r1838, [%r350+4608];
	shr.u32 	%r1839, %r1838, %r2130;
	and.b32  	%r355, %r1839, %r221;
	ld.shared.u32 	%r1840, [%r350+6144];
	shr.u32 	%r1841, %r1840, %r2130;
	and.b32  	%r356, %r1841, %r221;
	ld.shared.u32 	%r1842, [%r350+7680];
	shr.u32 	%r1843, %r1842, %r2130;
	and.b32  	%r357, %r1843, %r221;
	ld.shared.u32 	%r1844, [%r350+9216];
	shr.u32 	%r1845, %r1844, %r2130;
	and.b32  	%r358, %r1845, %r221;
	ld.shared.u32 	%r1846, [%r350+10752];
	shr.u32 	%r1847, %r1846, %r2130;
	and.b32  	%r359, %r1847, %r221;
	ld.shared.u32 	%r1848, [%r350+12288];
	shr.u32 	%r1849, %r1848, %r2130;
	and.b32  	%r360, %r1849, %r221;
	ld.shared.u32 	%r1850, [%r350+13824];
	shr.u32 	%r1851, %r1850, %r2130;
	and.b32  	%r361, %r1851, %r221;
	ld.shared.u32 	%r1852, [%r350+15360];
	shr.u32 	%r1853, %r1852, %r2130;
	and.b32  	%r362, %r1853, %r221;
	ld.shared.u32 	%r1854, [%r350+16896];
	shr.u32 	%r1855, %r1854, %r2130;
	and.b32  	%r363, %r1855, %r221;
	ld.shared.u32 	%r1856, [%r350+18432];
	shr.u32 	%r1857, %r1856, %r2130;
	and.b32  	%r364, %r1857, %r221;
	ld.shared.u32 	%r1858, [%r350+19968];
	shr.u32 	%r1859, %r1858, %r2130;
	and.b32  	%r365, %r1859, %r221;
	ld.shared.u32 	%r1860, [%r350+21504];
	shr.u32 	%r1861, %r1860, %r2130;
	and.b32  	%r366, %r1861, %r221;
	ld.shared.u32 	%r1862, [%r350+23040];
	shr.u32 	%r1863, %r1862, %r2130;
	and.b32  	%r367, %r1863, %r221;
	ld.shared.u32 	%r1864, [%r350+24576];
	shr.u32 	%r1865, %r1864, %r2130;
	and.b32  	%r368, %r1865, %r221;
	@%p169 bra 	$L__BB11_262;
	ld.param.u64 	%rd443, [_ZN3cub18CUB_300001_SM_10006detail10radix_sort29DeviceRadixSortOnesweepKernelINS1_5radix10policy_hubIiiyE10Policy1000ELNS0_9SortOrderE0EiiyiiNS1_21identity_decomposer_tEEEvPT5_SB_PT3_PKSC_PT1_PKSG_PT2_PKSK_T4_iiT6__param_7];
	cvta.to.global.u64 	%rd249, %rd443;
	and.b32  	%r1869, %r1, 31;
	or.b32  	%r1870, %r647, %r1869;
	cvt.u64.u32 	%rd250, %r1870;
	mul.lo.s32 	%r1871, %r3, 6528;
	cvt.s64.s32 	%rd251, %r1871;
	add.s64 	%rd252, %rd250, %rd251;
	shl.b64 	%rd253, %rd252, 2;
	add.s64 	%rd254, %rd249, %rd253;
	ld.global.u32 	%r2266, [%rd254];
	ld.global.u32 	%r2267, [%rd254+128];
	ld.global.u32 	%r2268, [%rd254+256];
	ld.global.u32 	%r2269, [%rd254+384];
	ld.global.u32 	%r2270, [%rd254+512];
	ld.global.u32 	%r2271, [%rd254+640];
	ld.global.u32 	%r2272, [%rd254+768];
	ld.global.u32 	%r2273, [%rd254+896];
	ld.global.u32 	%r2274, [%rd254+1024];
	ld.global.u32 	%r2275, [%rd254+1152];
	ld.global.u32 	%r2276, [%rd254+1280];
	ld.global.u32 	%r2277, [%rd254+1408];
	ld.global.u32 	%r2278, [%rd254+1536];
	ld.global.u32 	%r2279, [%rd254+1664];
	ld.global.u32 	%r2280, [%rd254+1792];
	ld.global.u32 	%r2281, [%rd254+1920];
	ld.global.u32 	%r2282, [%rd254+2048];
	bra.uni 	$L__BB11_296;
$L__BB11_262:
	ld.param.u32 	%r2091, [_ZN3cub18CUB_300001_SM_10006detail10radix_sort29DeviceRadixSortOnesweepKernelINS1_5radix10policy_hubIiiyE10Policy1000ELNS0_9SortOrderE0EiiyiiNS1_21identity_decomposer_tEEEvPT5_SB_PT3_PKSC_PT1_PKSG_PT2_PKSK_T4_iiT6__param_8];
	ld.param.u64 	%rd444, [_ZN3cub18CUB_300001_SM_10006detail10radix_sort29DeviceRadixSortOnesweepKernelINS1_5radix10policy_hubIiiyE10Policy1000ELNS0_9SortOrderE0EiiyiiNS1_21identity_decomposer_tEEEvPT5_SB_PT3_PKSC_PT1_PKSG_PT2_PKSK_T4_iiT6__param_7];
	cvta.to.global.u64 	%rd255, %rd444;
	add.s64 	%rd23, %rd255, %rd63;
	cvt.u32.u64 	%r1874, %rd7;
	sub.s32 	%r386, %r2091, %r649;
	setp.ge.s32 	%p170, %r1874, %r386;
	@%p170 bra 	$L__BB11_264;
	ld.global.u32 	%r2266, [%rd23];
$L__BB11_264:
	add.s32 	%r1877, %r1874, 32;
	setp.ge.s32 	%p171, %r1877, %r386;
	@%p171 bra 	$L__BB11_266;
	ld.global.u32 	%r2267, [%rd23+128];
$L__BB11_266:
	add.s32 	%r1880, %r1874, 64;
	setp.ge.s32 	%p172, %r1880, %r386;
	@%p172 bra 	$L__BB11_268;
	ld.global.u32 	%r2268, [%rd23+256];
$L__BB11_268:
	add.s32 	%r1883, %r1874, 96;
	setp.ge.s32 	%p173, %r1883, %r386;
	@%p173 bra 	$L__BB11_270;
	ld.global.u32 	%r2269, [%rd23+384];
$L__BB11_270:
	add.s32 	%r1886, %r1874, 128;
	setp.ge.s32 	%p174, %r1886, %r386;
	@%p174 bra 	$L__BB11_272;
	ld.global.u32 	%r2270, [%rd23+512];
$L__BB11_272:
	add.s32 	%r1889, %r1874, 160;
	setp.ge.s32 	%p175, %r1889, %r386;
	@%p175 bra 	$L__BB11_274;
	ld.global.u32 	%r2271, [%rd23+640];
$L__BB11_274:
	add.s32 	%r1892, %r1874, 192;
	setp.ge.s32 	%p176, %r1892, %r386;
	@%p176 bra 	$L__BB11_276;
	ld.global.u32 	%r2272, [%rd23+768];
$L__BB11_276:
	add.s32 	%r1895, %r1874, 224;
	setp.ge.s32 	%p177, %r1895, %r386;
	@%p177 bra 	$L__BB11_278;
	ld.param.u64 	%rd445, [_ZN3cub18CUB_300001_SM_10006detail10radix_sort29DeviceRadixSortOnesweepKernelINS1_5radix10policy_hubIiiyE10Policy1000ELNS0_9SortOrderE0EiiyiiNS1_21identity_decomposer_tEEEvPT5_SB_PT3_PKSC_PT1_PKSG_PT2_PKSK_T4_iiT6__param_7];
	cvta.to.global.u64 	%rd259, %rd445;
	cvt.s64.s32 	%rd260, %r649;
	add.s64 	%rd261, %rd7, %rd260;
	shl.b64 	%rd262, %rd261, 2;
	add.s64 	%rd263, %rd259, %rd262;
	ld.global.u32 	%r2273, [%rd263+896];
$L__BB11_278:
	add.s32 	%r1899, %r1874, 256;
	setp.ge.s32 	%p178, %r1899, %r386;
	@%p178 bra 	$L__BB11_280;
	ld.param.u64 	%rd446, [_ZN3cub18CUB_300001_SM_10006detail10radix_sort29DeviceRadixSortOnesweepKernelINS1_5radix10policy_hubIiiyE10Policy1000ELNS0_9SortOrderE0EiiyiiNS1_21identity_decomposer_tEEEvPT5_SB_PT3_PKSC_PT1_PKSG_PT2_PKSK_T4_iiT6__param_7];
	cvta.to.global.u64 	%rd264, %rd446;
	cvt.s64.s32 	%rd265, %r649;
	add.s64 	%rd266, %rd7, %rd265;
	shl.b64 	%rd267, %rd266, 2;
	add.s64 	%rd268, %rd264, %rd267;
	ld.global.u32 	%r2274, [%rd268+1024];
$L__BB11_280:
	add.s32 	%r1903, %r1874, 288;
	setp.ge.s32 	%p179, %r1903, %r386;
	@%p179 bra 	$L__BB11_282;
	ld.param.u64 	%rd447, [_ZN3cub18CUB_300001_SM_10006detail10radix_sort29DeviceRadixSortOnesweepKernelINS1_5radix10policy_hubIiiyE10Policy1000ELNS0_9SortOrderE0EiiyiiNS1_21identity_decomposer_tEEEvPT5_SB_PT3_PKSC_PT1_PKSG_PT2_PKSK_T4_iiT6__param_7];
	cvta.to.global.u64 	%rd269, %rd447;
	cvt.s64.s32 	%rd270, %r649;
	add.s64 	%rd271, %rd7, %rd270;
	shl.b64 	%rd272, %rd271, 2;
	add.s64 	%rd273, %rd269, %rd272;
	ld.global.u32 	%r2275, [%rd273+1152];
$L__BB11_282:
	add.s32 	%r1907, %r1874, 320;
	setp.ge.s32 	%p180, %r1907, %r386;
	@%p180 bra 	$L__BB11_284;
	ld.param.u64 	%rd448, [_ZN3cub18CUB_300001_SM_10006detail10radix_sort29DeviceRadixSortOnesweepKernelINS1_5radix10policy_hubIiiyE10Policy1000ELNS0_9SortOrderE0EiiyiiNS1_21identity_decomposer_tEEEvPT5_SB_PT3_PKSC_PT1_PKSG_PT2_PKSK_T4_iiT6__param_7];
	cvta.to.global.u64 	%rd274, %rd448;
	cvt.s64.s32 	%rd275, %r649;
	add.s64 	%rd276, %rd7, %rd275;
	shl.b64 	%rd277, %rd276, 2;
	add.s64 	%rd278, %rd274, %rd277;
	ld.global.u32 	%r2276, [%rd278+1280];
$L__BB11_284:
	add.s32 	%r1911, %r1874, 352;
	setp.ge.s32 	%p181, %r1911, %r386;
	@%p181 bra 	$L__BB11_286;
	ld.param.u64 	%rd449, [_ZN3cub18CUB_300001_SM_10006detail10radix_sort29DeviceRadixSortOnesweepKernelINS1_5radix10policy_hubIiiyE10Policy1000ELNS0_9SortOrderE0EiiyiiNS1_21identity_decomposer_tEEEvPT5_SB_PT3_PKSC_PT1_PKSG_PT2_PKSK_T4_iiT6__param_7];
	cvta.to.global.u64 	%rd279, %rd449;
	mul.lo.s32 	%r1912, %r3, 6528;
	cvt.s64.s32 	%rd280, %r1912;
	add.s64 	%rd281, %rd7, %rd280;
	shl.b64 	%rd282, %rd281, 2;
	add.s64 	%rd283, %rd279, %rd282;
	ld.global.u32 	%r2277, [%rd283+1408];
$L__BB11_286:
	add.s32 	%r1915, %r1874, 384;
	setp.ge.s32 	%p182, %r1915, %r386;
	@%p182 bra 	$L__BB11_288;
	ld.param.u64 	%rd450, [_ZN3cub18CUB_300001_SM_10006detail10radix_sort29DeviceRadixSortOnesweepKernelINS1_5radix10policy_hubIiiyE10Policy1000ELNS0_9SortOrderE0EiiyiiNS1_21identity_decomposer_tEEEvPT5_SB_PT3_PKSC_PT1_PKSG_PT2_PKSK_T4_iiT6__param_7];
	cvta.to.global.u64 	%rd284, %rd450;
	mul.lo.s32 	%r1916, %r3, 6528;
	cvt.s64.s32 	%rd285, %r1916;
	add.s64 	%rd286, %rd7, %rd285;
	shl.b64 	%rd287, %rd286, 2;
	add.s64 	%rd288, %rd284, %rd287;
	ld.global.u32 	%r2278, [%rd288+1536];
$L__BB11_288:
	cvt.u32.u64 	%r1918, %rd7;
	add.s32 	%r1919, %r1918, 416;
	setp.ge.s32 	%p183, %r1919, %r386;
	@%p183 bra 	$L__BB11_290;
	ld.param.u64 	%rd451, [_ZN3cub18CUB_300001_SM_10006detail10radix_sort29DeviceRadixSortOnesweepKernelINS1_5radix10policy_hubIiiyE10Policy1000ELNS0_9SortOrderE0EiiyiiNS1_21identity_decomposer_tEEEvPT5_SB_PT3_PKSC_PT1_PKSG_PT2_PKSK_T4_iiT6__param_7];
	cvta.to.global.u64 	%rd289, %rd451;
	mul.lo.s32 	%r1920, %r3, 6528;
	cvt.s64.s32 	%rd290, %r1920;
	add.s64 	%rd291, %rd7, %rd290;
	shl.b64 	%rd292, %rd291, 2;
	add.s64 	%rd293, %rd289, %rd292;
	ld.global.u32 	%r2279, [%rd293+1664];
$L__BB11_290:
	cvt.u32.u64 	%r1922, %rd7;
	add.s32 	%r1923, %r1922, 448;
	setp.ge.s32 	%p184, %r1923, %r386;
	@%p184 bra 	$L__BB11_292;
	ld.param.u64 	%rd452, [_ZN3cub18CUB_300001_SM_10006detail10radix_sort29DeviceRadixSortOnesweepKernelINS1_5radix10policy_hubIiiyE10Policy1000ELNS0_9SortOrderE0EiiyiiNS1_21identity_decomposer_tEEEvPT5_SB_PT3_PKSC_PT1_PKSG_PT2_PKSK_T4_iiT6__param_7];
	cvta.to.global.u64 	%rd294, %rd452;
	mul.lo.s32 	%r1924, %r3, 6528;
	cvt.s64.s32 	%rd295, %r1924;
	add.s64 	%rd296, %rd7, %rd295;
	shl.b64 	%rd297, %rd296, 2;
	add.s64 	%rd298, %rd294, %rd297;
	ld.global.u32 	%r2280, [%rd298+1792];
$L__BB11_292:
	cvt.u32.u64 	%r1926, %rd7;
	add.s32 	%r1927, %r1926, 480;
	setp.ge.s32 	%p185, %r1927, %r386;
	@%p185 bra 	$L__BB11_294;
	ld.param.u64 	%rd453, [_ZN3cub18CUB_300001_SM_10006detail10radix_sort29DeviceRadixSortOnesweepKernelINS1_5radix10policy_hubIiiyE10Policy1000ELNS0_9SortOrderE0EiiyiiNS1_21identity_decomposer_tEEEvPT5_SB_PT3_PKSC_PT1_PKSG_PT2_PKSK_T4_iiT6__param_7];
	cvta.to.global.u64 	%rd299, %rd453;
	mul.lo.s32 	%r1928, %r3, 6528;
	cvt.s64.s32 	%rd300, %r1928;
	add.s64 	%rd301, %rd7, %rd300;
	shl.b64 	%rd302, %rd301, 2;
	add.s64 	%rd303, %rd299, %rd302;
	ld.global.u32 	%r2281, [%rd303+1920];
$L__BB11_294:
	cvt.u32.u64 	%r1930, %rd7;
	add.s32 	%r1931, %r1930, 512;
	setp.ge.s32 	%p186, %r1931, %r386;
	@%p186 bra 	$L__BB11_296;
	ld.param.u64 	%rd454, [_ZN3cub18CUB_300001_SM_10006detail10radix_sort29DeviceRadixSortOnesweepKernelINS1_5radix10policy_hubIiiyE10Policy1000ELNS0_9SortOrderE0EiiyiiNS1_21identity_decomposer_tEEEvPT5_SB_PT3_PKSC_PT1_PKSG_PT2_PKSK_T4_iiT6__param_7];
	cvta.to.global.u64 	%rd304, %rd454;
	mov.u32 	%r1932, %tid.x;
	and.b32  	%r1933, %r1932, 992;
	mul.lo.s32 	%r1934, %r1933, 17;
	and.b32  	%r1935, %r1932, 31;
	or.b32  	%r1936, %r1934, %r1935;
	cvt.u64.u32 	%rd305, %r1936;
	mul.lo.s32 	%r1937, %r3, 6528;
	cvt.s64.s32 	%rd306, %r1937;
	add.s64 	%rd307, %rd305, %rd306;
	shl.b64 	%rd308, %rd307, 2;
	add.s64 	%rd309, %rd304, %rd308;
	ld.global.u32 	%r2282, [%rd309+2048];
$L__BB11_296:
	ld.param.u32 	%r2092, [_ZN3cub18CUB_300001_SM_10006detail10radix_sort29DeviceRadixSortOnesweepKernelINS1_5radix10policy_hubIiiyE10Policy1000ELNS0_9SortOrderE0EiiyiiNS1_21identity_decomposer_tEEEvPT5_SB_PT3_PKSC_PT1_PKSG_PT2_PKSK_T4_iiT6__param_8];
	ld.param.u64 	%rd441, [_ZN3cub18CUB_300001_SM_10006detail10radix_sort29DeviceRadixSortOnesweepKernelINS1_5radix10policy_hubIiiyE10Policy1000ELNS0_9SortOrderE0EiiyiiNS1_21identity_decomposer_tEEEvPT5_SB_PT3_PKSC_PT1_PKSG_PT2_PKSK_T4_iiT6__param_6];
	cvta.to.global.u64 	%rd24, %rd441;
	mov.u32 	%r437, %tid.x;
	cvt.u64.u32 	%rd25, %r437;
	shl.b32 	%r1938, %r437, 2;
	mov.u32 	%r1939, _ZZN3cub18CUB_300001_SM_10006detail10radix_sort29DeviceRadixSortOnesweepKernelINS1_5radix10policy_hubIiiyE10Policy1000ELNS0_9SortOrderE0EiiyiiNS1_21identity_decomposer_tEEEvPT5_SB_PT3_PKSC_PT1_PKSG_PT2_PKSK_T4_iiT6_E1s;
	add.s32 	%r438, %r1939, %r1938;
	mad.lo.s32 	%r1940, %r3, 6528, 6528;
	setp.gt.s32 	%p187, %r1940, %r2092;
	bar.sync 	0;
	st.shared.u32 	[%r323+-4], %r2266;
	st.shared.u32 	[%r324+-4], %r2267;
	st.shared.u32 	[%r325+-4], %r2268;
	st.shared.u32 	[%r326+-4], %r2269;
	st.shared.u32 	[%r327+-4], %r2270;
	st.shared.u32 	[%r328+-4], %r2271;
	st.shared.u32 	[%r329+-4], %r2272;
	st.shared.u32 	[%r330+-4], %r2273;
	st.shared.u32 	[%r331+-4], %r2274;
	st.shared.u32 	[%r332+-4], %r2275;
	st.shared.u32 	[%r333+-4], %r2276;
	st.shared.u32 	[%r334+-4], %r2277;
	st.shared.u32 	[%r335+-4], %r2278;
	st.shared.u32 	[%r336+-4], %r2279;
	st.shared.u32 	[%r337+-4], %r2280;
	st.shared.u32 	[%r338+-4], %r2281;
	st.shared.u32 	[%r339+-4], %r2282;
	bar.sync 	0;
	@%p187 bra 	$L__BB11_298;
	ld.shared.u32 	%r1941, [%r438];
	shl.b32 	%r1942, %r352, 3;
	add.s32 	%r1944, %r1939, 26112;
	add.s32 	%r1945, %r1944, %r1942;
	ld.shared.u64 	%rd310, [%r1945];
	add.s64 	%rd311, %rd310, %rd25;
	shl.b64 	%rd312, %rd311, 2;
	add.s64 	%rd313, %rd24, %rd312;
	st.global.u32 	[%rd313], %r1941;
	bar.warp.sync 	-1;
	ld.shared.u32 	%r1946, [%r438+1536];
	shl.b32 	%r1947, %r353, 3;
	add.s32 	%r1948, %r1944, %r1947;
	ld.shared.u64 	%rd314, [%r1948];
	add.s64 	%rd315, %rd314, %rd25;
	shl.b64 	%rd316, %rd315, 2;
	add.s64 	%rd317, %rd24, %rd316;
	st.global.u32 	[%rd317+1536], %r1946;
	bar.warp.sync 	-1;
	ld.shared.u32 	%r1949, [%r438+3072];
	shl.b32 	%r1950, %r354, 3;
	add.s32 	%r1951, %r1944, %r1950;
	ld.shared.u64 	%rd318, [%r1951];
	add.s64 	%rd319, %rd318, %rd25;
	shl.b64 	%rd320, %rd319, 2;
	add.s64 	%rd321, %rd24, %rd320;
	st.global.u32 	[%rd321+3072], %r1949;
	bar.warp.sync 	-1;
	ld.shared.u32 	%r1952, [%r438+4608];
	shl.b32 	%r1953, %r355, 3;
	add.s32 	%r1954, %r1944, %r1953;
	ld.shared.u64 	%rd322, [%r1954];
	add.s64 	%rd323, %rd322, %rd25;
	shl.b64 	%rd324, %rd323, 2;
	add.s64 	%rd325, %rd24, %rd324;
	st.global.u32 	[%rd325+4608], %r1952;
	bar.warp.sync 	-1;
	ld.shared.u32 	%r1955, [%r438+6144];
	shl.b32 	%r1956, %r356, 3;
	add.s32 	%r1957, %r1944, %r1956;
	ld.shared.u64 	%rd326, [%r1957];
	add.s64 	%rd327, %rd326, %rd25;
	shl.b64 	%rd328, %rd327, 2;
	add.s64 	%rd329, %rd24, %rd328;
	st.global.u32 	[%rd329+6144], %r1955;
	bar.warp.sync 	-1;
	ld.shared.u32 	%r1958, [%r438+7680];
	shl.b32 	%r1959, %r357, 3;
	add.s32 	%r1960, %r1944, %r1959;
	ld.shared.u64 	%rd330, [%r1960];
	add.s64 	%rd331, %rd330, %rd25;
	shl.b64 	%rd332, %rd331, 2;
	add.s64 	%rd333, %rd24, %rd332;
	st.global.u32 	[%rd333+7680], %r1958;
	bar.warp.sync 	-1;
	ld.shared.u32 	%r1961, [%r438+9216];
	shl.b32 	%r1962, %r358, 3;
	add.s32 	%r1963, %r1944, %r1962;
	ld.shared.u64 	%rd334, [%r1963];
	add.s64 	%rd335, %rd334, %rd25;
	shl.b64 	%rd336, %rd335, 2;
	add.s64 	%rd337, %rd24, %rd336;
	st.global.u32 	[%rd337+9216], %r1961;
	bar.warp.sync 	-1;
	ld.shared.u32 	%r1964, [%r438+10752];
	shl.b32 	%r1965, %r359, 3;
	add.s32 	%r1966, %r1944, %r1965;
	ld.shared.u64 	%rd338, [%r1966];
	add.s64 	%rd339, %rd338, %rd25;
	shl.b64 	%rd340, %rd339, 2;
	add.s64 	%rd341, %rd24, %rd340;
	st.global.u32 	[%rd341+10752], %r1964;
	bar.warp.sync 	-1;
	ld.shared.u32 	%r1967, [%r438+12288];
	shl.b32 	%r1968, %r360, 3;
	add.s32 	%r1969, %r1944, %r1968;
	ld.shared.u64 	%rd342, [%r1969];
	add.s64 	%rd343, %rd342, %rd25;
	shl.b64 	%rd344, %rd343, 2;
	add.s64 	%rd345, %rd24, %rd344;
	st.global.u32 	[%rd345+12288], %r1967;
	bar.warp.sync 	-1;
	ld.shared.u32 	%r1970, [%r438+13824];
	shl.b32 	%r1971, %r361, 3;
	add.s32 	%r1972, %r1944, %r1971;
	ld.shared.u64 	%rd346, [%r1972];
	add.s64 	%rd347, %rd346, %rd25;
	shl.b64 	%rd348, %rd347, 2;
	add.s64 	%rd349, %rd24, %rd348;
	st.global.u32 	[%rd349+13824], %r1970;
	bar.warp.sync 	-1;
	ld.shared.u32 	%r1973, [%r438+15360];
	shl.b32 	%r1974, %r362, 3;
	add.s32 	%r1975, %r1944, %r1974;
	ld.shared.u64 	%rd350, [%r1975];
	add.s64 	%rd351, %rd350, %rd25;
	shl.b64 	%rd352, %rd351, 2;
	add.s64 	%rd353, %rd24, %rd352;
	st.global.u32 	[%rd353+15360], %r1973;
	bar.warp.sync 	-1;
	ld.shared.u32 	%r1976, [%r438+16896];
	shl.b32 	%r1977, %r363, 3;
	add.s32 	%r1978, %r1944, %r1977;
	ld.shared.u64 	%rd354, [%r1978];
	add.s64 	%rd355, %rd354, %rd25;
	shl.b64 	%rd356, %rd355, 2;
	add.s64 	%rd357, %rd24, %rd356;
	st.global.u32 	[%rd357+16896], %r1976;
	bar.warp.sync 	-1;
	ld.shared.u32 	%r1979, [%r438+18432];
	shl.b32 	%r1980, %r364, 3;
	add.s32 	%r1981, %r1944, %r1980;
	ld.shared.u64 	%rd358, [%r1981];
	add.s64 	%rd359, %rd358, %rd25;
	shl.b64 	%rd360, %rd359, 2;
	add.s64 	%rd361, %rd24, %rd360;
	st.global.u32 	[%rd361+18432], %r1979;
	bar.warp.sync 	-1;
	ld.shared.u32 	%r1982, [%r438+19968];
	shl.b32 	%r1983, %r365, 3;
	add.s32 	%r1984, %r1944, %r1983;
	ld.shared.u64 	%rd362, [%r1984];
	add.s64 	%rd363, %rd362, %rd25;
	shl.b64 	%rd364, %rd363, 2;
	add.s64 	%rd365, %rd24, %rd364;
	st.global.u32 	[%rd365+19968], %r1982;
	bar.warp.sync 	-1;
	ld.shared.u32 	%r1985, [%r438+21504];
	shl.b32 	%r1986, %r366, 3;
	add.s32 	%r1987, %r1944, %r1986;
	ld.shared.u64 	%rd366, [%r1987];
	add.s64 	%rd367, %rd366, %rd25;
	shl.b64 	%rd368, %rd367, 2;
	add.s64 	%rd369, %rd24, %rd368;
	st.global.u32 	[%rd369+21504], %r1985;
	bar.warp.sync 	-1;
	ld.shared.u32 	%r1988, [%r438+23040];
	shl.b32 	%r1989, %r367, 3;
	add.s32 	%r1990, %r1944, %r1989;
	ld.shared.u64 	%rd370, [%r1990];
	add.s64 	%rd371, %rd370, %rd25;
	shl.b64 	%rd372, %rd371, 2;
	add.s64 	%rd373, %rd24, %rd372;
	st.global.u32 	[%rd373+23040], %r1988;
	bar.warp.sync 	-1;
	ld.shared.u32 	%r1991, [%r438+24576];
	shl.b32 	%r1992, %r368, 3;
	add.s32 	%r1993, %r1944, %r1992;
	ld.shared.u64 	%rd374, [%r1993];
	add.s64 	%rd375, %rd374, %rd25;
	shl.b64 	%rd376, %rd375, 2;
	add.s64 	%rd377, %rd24, %rd376;
	st.global.u32 	[%rd377+24576], %r1991;
	bar.warp.sync 	-1;
	bra.uni 	$L__BB11_333;
$L__BB11_298:
	ld.param.u32 	%r2093, [_ZN3cub18CUB_300001_SM_10006detail10radix_sort29DeviceRadixSortOnesweepKernelINS1_5radix10policy_hubIiiyE10Policy1000ELNS0_9SortOrderE0EiiyiiNS1_21identity_decomposer_tEEEvPT5_SB_PT3_PKSC_PT1_PKSG_PT2_PKSK_T4_iiT6__param_8];
	mad.lo.s32 	%r439, %r3, -6528, %r2093;
	shl.b32 	%r1994, %r352, 3;
	add.s32 	%r1996, %r1939, %r1994;
	ld.shared.u64 	%rd26, [%r1996+26112];
	setp.ge.s32 	%p188, %r437, %r439;
	@%p188 bra 	$L__BB11_300;
	ld.shared.u32 	%r1997, [%r438];
	add.s64 	%rd378, %rd26, %rd25;
	shl.b64 	%rd379, %rd378, 2;
	add.s64 	%rd380, %rd24, %rd379;
	st.global.u32 	[%rd380], %r1997;
$L__BB11_300:
	bar.warp.sync 	-1;
	shl.b32 	%r1998, %r353, 3;
	add.s32 	%r2000, %r1939, %r1998;
	ld.shared.u64 	%rd27, [%r2000+26112];
	add.s32 	%r2001, %r437, 384;
	setp.ge.s32 	%p189, %r2001, %r439;
	@%p189 bra 	$L__BB11_302;
	ld.shared.u32 	%r2002, [%r438+1536];
	add.s64 	%rd381, %rd27, %rd25;
	shl.b64 	%rd382, %rd381, 2;
	add.s64 	%rd383, %rd24, %rd382;
	st.global.u32 	[%rd383+1536], %r2002;
$L__BB11_302:
	bar.warp.sync 	-1;
	shl.b32 	%r2003, %r354, 3;
	add.s32 	%r2005, %r1939, %r2003;
	ld.shared.u64 	%rd28, [%r2005+26112];
	add.s32 	%r2006, %r437, 768;
	setp.ge.s32 	%p190, %r2006, %r439;
	@%p190 bra 	$L__BB11_304;
	ld.shared.u32 	%r2007, [%r438+3072];
	add.s64 	%rd384, %rd28, %rd25;
	shl.b64 	%rd385, %rd384, 2;
	add.s64 	%rd386, %rd24, %rd385;
	st.global.u32 	[%rd386+3072], %r2007;
$L__BB11_304:
	bar.warp.sync 	-1;
	shl.b32 	%r2008, %r355, 3;
	add.s32 	%r2010, %r1939, %r2008;
	ld.shared.u64 	%rd29, [%r2010+26112];
	add.s32 	%r2011, %r437, 1152;
	setp.ge.s32 	%p191, %r2011, %r439;
	@%p191 bra 	$L__BB11_306;
	ld.shared.u32 	%r2012, [%r438+4608];
	add.s64 	%rd387, %rd29, %rd25;
	shl.b64 	%rd388, %rd387, 2;
	add.s64 	%rd389, %rd24, %rd388;
	st.global.u32 	[%rd389+4608], %r2012;
$L__BB11_306:
	bar.warp.sync 	-1;
	shl.b32 	%r2013, %r356, 3;
	add.s32 	%r2015, %r1939, %r2013;
	ld.shared.u64 	%rd30, [%r2015+26112];
	add.s32 	%r2016, %r437, 1536;
	setp.ge.s32 	%p192, %r2016, %r439;
	@%p192 bra 	$L__BB11_308;
	ld.shared.u32 	%r2017, [%r438+6144];
	add.s64 	%rd390, %rd30, %rd25;
	shl.b64 	%rd391, %rd390, 2;
	add.s64 	%rd392, %rd24, %rd391;
	st.global.u32 	[%rd392+6144], %r2017;
$L__BB11_308:
	bar.warp.sync 	-1;
	shl.b32 	%r2018, %r357, 3;
	add.s32 	%r2020, %r1939, %r2018;
	ld.shared.u64 	%rd31, [%r2020+26112];
	add.s32 	%r2021, %r437, 1920;
	setp.ge.s32 	%p193, %r2021, %r439;
	@%p193 bra 	$L__BB11_310;
	ld.shared.u32 	%r2022, [%r438+7680];
	add.s64 	%rd393, %rd31, %rd25;
	shl.b64 	%rd394, %rd393, 2;
	add.s64 	%rd395, %rd24, %rd394;
	st.global.u32 	[%rd395+7680], %r2022;
$L__BB11_310:
	bar.warp.sync 	-1;
	shl.b32 	%r2023, %r358, 3;
	add.s32 	%r2025, %r1939, %r2023;
	ld.shared.u64 	%rd32, [%r2025+26112];
	add.s32 	%r2026, %r437, 2304;
	setp.ge.s32 	%p194, %r2026, %r439;
	@%p194 bra 	$L__BB11_312;
	ld.shared.u32 	%r2027, [%r438+9216];
	add.s64 	%rd396, %rd32, %rd25;
	shl.b64 	%rd397, %rd396, 2;
	add.s64 	%rd398, %rd24, %rd397;
	st.global.u32 	[%rd398+9216], %r2027;
$L__BB11_312:
	bar.warp.sync 	-1;
	shl.b32 	%r2028, %r359, 3;
	add.s32 	%r2030, %r1939, %r2028;
	ld.shared.u64 	%rd33, [%r2030+26112];
	add.s32 	%r2031, %r437, 2688;
	setp.ge.s32 	%p195, %r2031, %r439;
	@%p195 bra 	$L__BB11_314;
	ld.shared.u32 	%r2032, [%r438+10752];
	add.s64 	%rd399, %rd33, %rd25;
	shl.b64 	%rd400, %rd399, 2;
	add.s64 	%rd401, %rd24, %rd400;
	st.global.u32 	[%rd401+10752], %r2032;
$L__BB11_314:
	bar.warp.sync 	-1;
	shl.b32 	%r2033, %r360, 3;
	add.s32 	%r2035, %r1939, %r2033;
	ld.shared.u64 	%rd34, [%r2035+26112];
	or.b32  	%r2036, %r437, 3072;
	setp.ge.s32 	%p196, %r2036, %r439;
	@%p196 bra 	$L__BB11_316;
	ld.shared.u32 	%r2037, [%r438+12288];
	add.s64 	%rd402, %rd34, %rd25;
	shl.b64 	%rd403, %rd402, 2;
	add.s64 	%rd404, %rd24, %rd403;
	st.global.u32 	[%rd404+12288], %r2037;
$L__BB11_316:
	bar.warp.sync 	-1;
	shl.b32 	%r2038, %r361, 3;
	add.s32 	%r2040, %r1939, %r2038;
	ld.shared.u64 	%rd35, [%r2040+26112];
	add.s32 	%r2041, %r437, 3456;
	setp.ge.s32 	%p197, %r2041, %r439;
	@%p197 bra 	$L__BB11_318;
	ld.shared.u32 	%r2042, [%r438+13824];
	add.s64 	%rd405, %rd35, %rd25;
	shl.b64 	%rd406, %rd405, 2;
	add.s64 	%rd407, %rd24, %rd406;
	st.global.u32 	[%rd407+13824], %r2042;
$L__BB11_318:
	bar.warp.sync 	-1;
	shl.b32 	%r2043, %r362, 3;
	add.s32 	%r2045, %r1939, %r2043;
	ld.shared.u64 	%rd36, [%r2045+26112];
	add.s32 	%r2046, %r437, 3840;
	setp.ge.s32 	%p198, %r2046, %r439;
	@%p198 bra 	$L__BB11_320;
	ld.shared.u32 	%r2047, [%r438+15360];
	add.s64 	%rd408, %rd36, %rd25;
	shl.b64 	%rd409, %rd408, 2;
	add.s64 	%rd410, %rd24, %rd409;
	st.global.u32 	[%rd410+15360], %r2047;
$L__BB11_320:
	bar.warp.sync 	-1;
	shl.b32 	%r2048, %r363, 3;
	add.s32 	%r2050, %r1939, %r2048;
	ld.shared.u64 	%rd37, [%r2050+26112];
	add.s32 	%r2051, %r437, 4224;
	setp.ge.s32 	%p199, %r2051, %r439;
	@%p199 bra 	$L__BB11_322;
	ld.shared.u32 	%r2052, [%r438+16896];
	add.s64 	%rd411, %rd37, %rd25;
	shl.b64 	%rd412, %rd411, 2;
	add.s64 	%rd413, %rd24, %rd412;
	st.global.u32 	[%rd413+16896], %r2052;
$L__BB11_322:
	bar.warp.sync 	-1;
	shl.b32 	%r2053, %r364, 3;
	add.s32 	%r2055, %r1939, %r2053;
	ld.shared.u64 	%rd38, [%r2055+26112];
	add.s32 	%r2056, %r437, 4608;
	setp.ge.s32 	%p200, %r2056, %r439;
	@%p200 bra 	$L__BB11_324;
	ld.shared.u32 	%r2057, [%r438+18432];
	add.s64 	%rd414, %rd38, %rd25;
	shl.b64 	%rd415, %rd414, 2;
	add.s64 	%rd416, %rd24, %rd415;
	st.global.u32 	[%rd416+18432], %r2057;
$L__BB11_324:
	bar.warp.sync 	-1;
	shl.b32 	%r2058, %r365, 3;
	add.s32 	%r2060, %r1939, %r2058;
	ld.shared.u64 	%rd39, [%r2060+26112];
	add.s32 	%r2061, %r437, 4992;
	setp.ge.s32 	%p201, %r2061, %r439;
	@%p201 bra 	$L__BB11_326;
	ld.shared.u32 	%r2062, [%r438+19968];
	add.s64 	%rd417, %rd39, %rd25;
	shl.b64 	%rd418, %rd417, 2;
	add.s64 	%rd419, %rd24, %rd418;
	st.global.u32 	[%rd419+19968], %r2062;
$L__BB11_326:
	bar.warp.sync 	-1;
	shl.b32 	%r2063, %r366, 3;
	add.s32 	%r2065, %r1939, %r2063;
	ld.shared.u64 	%rd40, [%r2065+26112];
	add.s32 	%r2066, %r437, 5376;
	setp.ge.s32 	%p202, %r2066, %r439;
	@%p202 bra 	$L__BB11_328;
	ld.shared.u32 	%r2067, [%r438+21504];
	add.s64 	%rd420, %rd40, %rd25;
	shl.b64 	%rd421, %rd420, 2;
	add.s64 	%rd422, %rd24, %rd421;
	st.global.u32 	[%rd422+21504], %r2067;
$L__BB11_328:
	bar.warp.sync 	-1;
	shl.b32 	%r2068, %r367, 3;
	add.s32 	%r2070, %r1939, %r2068;
	ld.shared.u64 	%rd41, [%r2070+26112];
	add.s32 	%r2071, %r437, 5760;
	setp.ge.s32 	%p203, %r2071, %r439;
	@%p203 bra 	$L__BB11_330;
	ld.shared.u32 	%r2072, [%r438+23040];
	add.s64 	%rd423, %rd41, %rd25;
	shl.b64 	%rd424, %rd423, 2;
	add.s64 	%rd425, %rd24, %rd424;
	st.global.u32 	[%rd425+23040], %r2072;
$L__BB11_330:
	bar.warp.sync 	-1;
	shl.b32 	%r2073, %r368, 3;
	add.s32 	%r2075, %r1939, %r2073;
	ld.shared.u64 	%rd426, [%r2075+26112];
	add.s64 	%rd42, %rd426, %rd25;
	or.b32  	%r2076, %r437, 6144;
	setp.ge.s32 	%p204, %r2076, %r439;
	@%p204 bra 	$L__BB11_332;
	ld.shared.u32 	%r2077, [%r438+24576];
	shl.b64 	%rd427, %rd42, 2;
	add.s64 	%rd428, %rd24, %rd427;
	st.global.u32 	[%rd428+24576], %r2077;
$L__BB11_332:
	bar.warp.sync 	-1;
$L__BB11_333:
	ret;

}


// ===== COMPILED SASS (sm_100) =====

	.target	sm_100

	.elftype	@"ET_EXEC"


//--------------------- .note.nv.tkinfo           --------------------------
	.section	.note.nv.tkinfo,"",@"SHT_NOTE"
	.sectionflags	@"SHF_NOTE_NV_TKINFO"
	.tkinfo
        /*0018*/ 	.word	0x00000002
        /*0030*/ 	.string	""
        /*0030*/ 	.string	"ptxas"
        /*0030*/ 	.string	"Cuda compilation tools, release 13.0, V13.0.88"
        /*0030*/ 	.string	"Build cuda_13.0.r13.0/compiler.36424714_0"
        /*0030*/ 	.string	"-arch sm_100 -m 64 "



//--------------------- .note.nv.cuinfo           --------------------------
	.section	.note.nv.cuinfo,"",@"SHT_NOTE"
	.sectionflags	@"SHF_NOTE_NV_CUINFO"
        /*0018*/ 	.short	0x0002
        /*001a*/ 	.short	0x0064
        /*001c*/ 	.short	0x0082
	.zero		2


//--------------------- .nv.info                  --------------------------
	.section	.nv.info,"",@"SHT_CUDA_INFO"
	.align	4


	//----- nvinfo : EIATTR_REGCOUNT
	.align		4
        /*0000*/ 	.byte	0x04, 0x2f
        /*0002*/ 	.short	(.L_46 - .L_45)
	.align		4
.L_45:
        /*0004*/ 	.word	index@(_Z16particleNNSearchP9particlesP11environment)
        /*0008*/ 	.word	0x00000018


	//----- nvinfo : EIATTR_FRAME_SIZE
	.align		4
.L_46:
        /*000c*/ 	.byte	0x04, 0x11
        /*000e*/ 	.short	(.L_48 - .L_47)
	.align		4
.L_47:
        /*0010*/ 	.word	index@(_Z16particleNNSearchP9particlesP11environment)
        /*0014*/ 	.word	0x00000000


	//----- nvinfo : EIATTR_REGCOUNT
	.align		4
.L_48:
        /*0018*/ 	.byte	0x04, 0x2f
        /*001a*/ 	.short	(.L_50 - .L_49)
	.align		4
.L_49:
        /*001c*/ 	.word	index@(_Z9keyValuesP9particlesP10key_values)
        /*0020*/ 	.word	0x0000000c


	//----- nvinfo : EIATTR_FRAME_SIZE
	.align		4
.L_50:
        /*0024*/ 	.byte	0x04, 0x11
        /*0026*/ 	.short	(.L_52 - .L_51)
	.align		4
.L_51:
        /*0028*/ 	.word	index@(_Z9keyValuesP9particlesP10key_values)
        /*002c*/ 	.word	0x00000000


	//----- nvinfo : EIATTR_REGCOUNT
	.align		4
.L_52:
        /*0030*/ 	.byte	0x04, 0x2f
        /*0032*/ 	.short	(.L_54 - .L_53)
	.align		4
.L_53:
        /*0034*/ 	.word	index@(_Z16reorderParticlesP10key_valuesP9particlesS2_)
        /*0038*/ 	.word	0x0000000c


	//----- nvinfo : EIATTR_FRAME_SIZE
	.align		4
.L_54:
        /*003c*/ 	.byte	0x04, 0x11
        /*003e*/ 	.short	(.L_56 - .L_55)
	.align		4
.L_55:
        /*0040*/ 	.word	index@(_Z16reorderParticlesP10key_valuesP9particlesS2_)
        /*0044*/ 	.word	0x00000000


	//----- nvinfo : EIATTR_REGCOUNT
	.align		4
.L_56:
        /*0048*/ 	.byte	0x04, 0x2f
        /*004a*/ 	.short	(.L_58 - .L_57)
	.align		4
.L_57:
        /*004c*/ 	.word	index@(_Z18histogramParticlesP9particlesP11environment)
        /*0050*/ 	.word	0x0000000c


	//----- nvinfo : EIATTR_FRAME_SIZE
	.align		4
.L_58:
        /*0054*/ 	.byte	0x04, 0x11
        /*0056*/ 	.short	(.L_60 - .L_59)
	.align		4
.L_59:
        /*0058*/ 	.word	index@(_Z18histogramParticlesP9particlesP11environment)
        /*005c*/ 	.word	0x00000000


	//----- nvinfo : EIATTR_REGCOUNT
	.align		4
.L_60:
        /*0060*/ 	.byte	0x04, 0x2f
        /*0062*/ 	.short	(.L_62 - .L_61)
	.align		4
.L_61:
        /*0064*/ 	.word	index@(_ZN3cub18CUB_300001_SM_10006detail11EmptyKernelIvEEvv)
        /*0068*/ 	.word	0x00000004


	//----- nvinfo : EIATTR_FRAME_SIZE
	.align		4
.L_62:
        /*006c*/ 	.byte	0x04, 0x11
        /*006e*/ 	.short	(.L_64 - .L_63)
	.align		4
.L_63:
        /*0070*/ 	.word	index@(_ZN3cub18CUB_300001_SM_10006detail11EmptyKernelIvEEvv)
        /*0074*/ 	.word	0x00000000


	//----- nvinfo : EIATTR_REGCOUNT
	.align		4
.L_64:
        /*0078*/ 	.byte	0x04, 0x2f
        /*007a*/ 	.short	(.L_66 - .L_65)
	.align		4
.L_65:
        /*007c*/ 	.word	index@(_ZN3cub18CUB_300001_SM_10006detail4scan20DeviceScanInitKernelINS0_13ScanTileStateIiLb1EEEEEvT_i)
        /*0080*/ 	.word	0x00000008


	//----- nvinfo : EIATTR_FRAME_SIZE
	.align		4
.L_66:
        /*0084*/ 	.byte	0x04, 0x11
        /*0086*/ 	.short	(.L_68 - .L_67)
	.align		4
.L_67:
        /*0088*/ 	.word	index@(_ZN3cub18CUB_300001_SM_10006detail4scan20DeviceScanInitKernelINS0_13ScanTileStateIiLb1EEEEEvT_i)
        /*008c*/ 	.word	0x00000000


	//----- nvinfo : EIATTR_REGCOUNT
	.align		4
.L_68:
        /*0090*/ 	.byte	0x04, 0x2f
        /*0092*/ 	.short	(.L_70 - .L_69)
	.align		4
.L_69:
        /*0094*/ 	.word	index@(_ZN3cub18CUB_300001_SM_10006detail4scan16DeviceScanKernelINS2_10policy_hubIiiijN4cuda3std3__44plusIvEEE10Policy1000EN6thrust24THRUST_300001_SM_1000_NS10device_ptrIiEESF_NS0_13ScanTileStateIiLb1EEES9_NS1_10InputValueIiPiEEjiLb0EiEEvT0_T1_T2_iT3_T4_T5_)
        /*0098*/ 	.word	0x00000038


	//----- nvinfo : EIATTR_FRAME_SIZE
	.align		4
.L_70:
        /*009c*/ 	.byte	0x04, 0x11
        /*009e*/ 	.short	(.L_72 - .L_71)
	.align		4
.L_71:
        /*00a0*/ 	.word	index@(_ZN3cub18CUB_300001_SM_10006detail4scan16DeviceScanKernelINS2_10policy_hubIiiijN4cuda3std3__44plusIvEEE10Policy1000EN6thrust24THRUST_300001_SM_1000_NS10device_ptrIiEESF_NS0_13ScanTileStateIiLb1EEES9_NS1_10InputValueIiPiEEjiLb0EiEEvT0_T1_T2_iT3_T4_T5_)
        /*00a4*/ 	.word	0x00000000


	//----- nvinfo : EIATTR_REGCOUNT
	.align		4
.L_72:
        /*00a8*/ 	.byte	0x04, 0x2f
        /*00aa*/ 	.short	(.L_74 - .L_73)
	.align		4
.L_73:
        /*00ac*/ 	.word	index@(_ZN3cub18CUB_300001_SM_10006detail4scan16DeviceScanKernelINS2_10policy_hubIiiimN4cuda3std3__44plusIvEEE10Policy1000EN6thrust24THRUST_300001_SM_1000_NS10device_ptrIiEESF_NS0_13ScanTileStateIiLb1EEES9_NS1_10InputValueIiPiEEmiLb0EiEEvT0_T1_T2_iT3_T4_T5_)
        /*00b0*/ 	.word	0x00000030


	//----- nvinfo : EIATTR_FRAME_SIZE
	.align		4
.L_74:
        /*00b4*/ 	.byte	0x04, 0x11
        /*00b6*/ 	.short	(.L_76 - .L_75)
	.align		4
.L_75:
        /*00b8*/ 	.word	index@(_ZN3cub18CUB_300001_SM_10006detail4scan16DeviceScanKernelINS2_10policy_hubIiiimN4cuda3std3__44plusIvEEE10Policy1000EN6thrust24THRUST_300001_SM_1000_NS10device_ptrIiEESF_NS0_13ScanTileStateIiLb1EEES9_NS1_10InputValueIiPiEEmiLb0EiEEvT0_T1_T2_iT3_T4_T5_)
        /*00bc*/ 	.word	0x00000000


	//----- nvinfo : EIATTR_REGCOUNT
	.align		4
.L_76:
        /*00c0*/ 	.byte	0x04, 0x2f
        /*00c2*/ 	.short	(.L_78 - .L_77)
	.align		4
.L_77:
        /*00c4*/ 	.word	index@(_ZN3cub18CUB_300001_SM_10006detail10radix_sort31DeviceRadixSortSingleTileKernelINS1_5radix10policy_hubIiiyE10Policy1000ELNS0_9SortOrderE0EiiyNS1_21identity_decomposer_tEEEvPKT1_PSA_PKT2_PSE_T3_iiT4_)
        /*00c8*/ 	.word	0x00000099


	//----- nvinfo : EIATTR_FRAME_SIZE
	.align		4
.L_78:
        /*00cc*/ 	.byte	0x04, 0x11
        /*00ce*/ 	.short	(.L_80 - .L_79)
	.align		4
.L_79:
        /*00d0*/ 	.word	index@(_ZN3cub18CUB_300001_SM_10006detail10radix_sort31DeviceRadixSortSingleTileKernelINS1_5radix10policy_hubIiiyE10Policy1000ELNS0_9SortOrderE0EiiyNS1_21identity_decomposer_tEEEvPKT1_PSA_PKT2_PSE_T3_iiT4_)
        /*00d4*/ 	.word	0x00000000


	//----- nvinfo : EIATTR_REGCOUNT
	.align		4
.L_80:
        /*00d8*/ 	.byte	0x04, 0x2f
        /*00da*/ 	.short	(.L_82 - .L_81)
	.align		4
.L_81:
        /*00dc*/ 	.word	index@(_ZN3cub18CUB_300001_SM_10006detail10radix_sort30DeviceRadixSortHistogramKernelINS1_5radix10policy_hubIiiyE10Policy1000ELNS0_9SortOrderE0EiyNS1_21identity_decomposer_tEEEvPT2_PKT1_SA_iiT3_)
        /*00e0*/ 	.word	0x00000020


	//----- nvinfo : EIATTR_FRAME_SIZE
	.align		4
.L_82:
        /*00e4*/ 	.byte	0x04, 0x11
        /*00e6*/ 	.short	(.L_84 - .L_83)
	.align		4
.L_83:
        /*00e8*/ 	.word	index@(_ZN3cub18CUB_300001_SM_10006detail10radix_sort30DeviceRadixSortHistogramKernelINS1_5radix10policy_hubIiiyE10Policy1000ELNS0_9SortOrderE0EiyNS1_21identity_decomposer_tEEEvPT2_PKT1_SA_iiT3_)
        /*00ec*/ 	.word	0x00000000


	//----- nvinfo : EIATTR_REGCOUNT
	.align		4
.L_84:
        /*00f0*/ 	.byte	0x04, 0x2f
        /*00f2*/ 	.short	(.L_86 - .L_85)
	.align		4
.L_85:
        /*00f4*/ 	.word	index@(_ZN3cub18CUB_300001_SM_10006detail10radix_sort33DeviceRadixSortExclusiveSumKernelINS1_5radix10policy_hubIiiyE10Policy1000EyEEvPT0_)
        /*00f8*/ 	.word	0x00000020


	//----- nvinfo : EIATTR_FRAME_SIZE
	.align		4
.L_86:
        /*00fc*/ 	.byte	0x04, 0x11
        /*00fe*/ 	.short	(.L_88 - .L_87)
	.align		4
.L_87:
        /*0100*/ 	.word	index@(_ZN3cub18CUB_300001_SM_10006detail10radix_sort33DeviceRadixSortExclusiveSumKernelINS1_5radix10policy_hubIiiyE10Policy1000EyEEvPT0_)
        /*0104*/ 	.word	0x00000000


	//----- nvinfo : EIATTR_REGCOUNT
	.align		4
.L_88:
        /*0108*/ 	.byte	0x04, 0x2f
        /*010a*/ 	.short	(.L_90 - .L_89)
	.align		4
.L_89:
        /*010c*/ 	.word	index@(_ZN3cub18CUB_300001_SM_10006detail10radix_sort29DeviceRadixSortOnesweepKernelINS1_5radix10policy_hubIiiyE10Policy1000ELNS0_9SortOrderE0EiiyiiNS1_21identity_decomposer_tEEEvPT5_SB_PT3_PKSC_PT1_PKSG_PT2_PKSK_T4_iiT6_)
        /*0110*/ 	.word	0x00000049


	//----- nvinfo : EIATTR_FRAME_SIZE
	.align		4
.L_90:
        /*0114*/ 	.byte	0x04, 0x11
        /*0116*/ 	.short	(.L_92 - .L_91)
	.align		4
.L_91:
        /*0118*/ 	.word	index@(_ZN3cub18CUB_300001_SM_10006detail10radix_sort29DeviceRadixSortOnesweepKernelINS1_5radix10policy_hubIiiyE10Policy1000ELNS0_9SortOrderE0EiiyiiNS1_21identity_decomposer_tEEEvPT5_SB_PT3_PKSC_PT1_PKSG_PT2_PKSK_T4_iiT6_)
        /*011c*/ 	.word	0x00000000


	//----- nvinfo : EIATTR_MIN_STACK_SIZE
	.align		4
.L_92:
        /*0120*/ 	.byte	0x04, 0x12
        /*0122*/ 	.short	(.L_94 - .L_93)
	.align		4
.L_93:
        /*0124*/ 	.word	index@(_ZN3cub18CUB_300001_SM_10006detail10radix_sort29DeviceRadixSortOnesweepKernelINS1_5radix10policy_hubIiiyE10Policy1000ELNS0_9SortOrderE0EiiyiiNS1_21identity_decomposer_tEEEvPT5_SB_PT3_PKSC_PT1_PKSG_PT2_PKSK_T4_iiT6_)
        /*0128*/ 	.word	0x00000000


	//----- nvinfo : EIATTR_MIN_STACK_SIZE
	.align		4
.L_94:
        /*012c*/ 	.byte	0x04, 0x12
        /*012e*/ 	.short	(.L_96 - .L_95)
	.align		4
.L_95:
        /*0130*/ 	.word	index@(_ZN3cub18CUB_300001_SM_10006detail10radix_sort33DeviceRadixSortExclusiveSumKernelINS1_5radix10policy_hubIiiyE10Policy1000EyEEvPT0_)
        /*0134*/ 	.word	0x00000000


	//----- nvinfo : EIATTR_MIN_STACK_SIZE
	.align		4
.L_96:
        /*0138*/ 	.byte	0x04, 0x12
        /*013a*/ 	.short	(.L_98 - .L_97)
	.align		4
.L_97:
        /*013c*/ 	.word	index@(_ZN3cub18CUB_300001_SM_10006detail10radix_sort30DeviceRadixSortHistogramKernelINS1_5radix10policy_hubIiiyE10Policy1000ELNS0_9SortOrderE0EiyNS1_21identity_decomposer_tEEEvPT2_PKT1_SA_iiT3_)
        /*0140*/ 	.word	0x00000000


	//----- nvinfo : EIATTR_MIN_STACK_SIZE
	.align		4
.L_98:
        /*0144*/ 	.byte	0x04, 0x12
        /*0146*/ 	.short	(.L_100 - .L_99)
	.align		4
.L_99:
        /*0148*/ 	.word	index@(_ZN3cub18CUB_300001_SM_10006detail10radix_sort31DeviceRadixSortSingleTileKernelINS1_5radix10policy_hubIiiyE10Policy1000ELNS0_9SortOrderE0EiiyNS1_21identity_decomposer_tEEEvPKT1_PSA_PKT2_PSE_T3_iiT4_)
        /*014c*/ 	.word	0x00000000


	//----- nvinfo : EIATTR_MIN_STACK_SIZE
	.align		4
.L_100:
        /*0150*/ 	.byte	0x04, 0x12
        /*0152*/ 	.short	(.L_102 - .L_101)
	.align		4
.L_101:
        /*0154*/ 	.word	index@(_ZN3cub18CUB_300001_SM_10006detail4scan16DeviceScanKernelINS2_10policy_hubIiiimN4cuda3std3__44plusIvEEE10Policy1000EN6thrust24THRUST_300001_SM_1000_NS10device_ptrIiEESF_NS0_13ScanTileStateIiLb1EEES9_NS1_10InputValueIiPiEEmiLb0EiEEvT0_T1_T2_iT3_T4_T5_)
        /*0158*/ 	.word	0x00000000


	//----- nvinfo : EIATTR_MIN_STACK_SIZE
	.align		4
.L_102:
        /*015c*/ 	.byte	0x04, 0x12
        /*015e*/ 	.short	(.L_104 - .L_103)
	.align		4
.L_103:
        /*0160*/ 	.word	index@(_ZN3cub18CUB_300001_SM_10006detail4scan16DeviceScanKernelINS2_10policy_hubIiiijN4cuda3std3__44plusIvEEE10Policy1000EN6thrust24THRUST_300001_SM_1000_NS10device_ptrIiEESF_NS0_13ScanTileStateIiLb1EEES9_NS1_10InputValueIiPiEEjiLb0EiEEvT0_T1_T2_iT3_T4_T5_)
        /*0164*/ 	.word	0x00000000


	//----- nvinfo : EIATTR_MIN_STACK_SIZE
	.align		4
.L_104:
        /*0168*/ 	.byte	0x04, 0x12
        /*016a*/ 	.short	(.L_106 - .L_105)
	.align		4
.L_105:
        /*016c*/ 	.word	index@(_ZN3cub18CUB_300001_SM_10006detail4scan20DeviceScanInitKernelINS0_13ScanTileStateIiLb1EEEEEvT_i)
        /*0170*/ 	.word	0x00000000


	//----- nvinfo : EIATTR_MIN_STACK_SIZE
	.align		4
.L_106:
        /*0174*/ 	.byte	0x04, 0x12
        /*0176*/ 	.short	(.L_108 - .L_107)
	.align		4
.L_107:
        /*0178*/ 	.word	index@(_ZN3cub18CUB_300001_SM_10006detail11EmptyKernelIvEEvv)
        /*017c*/ 	.word	0x00000000


	//----- nvinfo : EIATTR_MIN_STACK_SIZE
	.align		4
.L_108:
        /*0180*/ 	.byte	0x04, 0x12
        /*0182*/ 	.short	(.L_110 - .L_109)
	.align		4
.L_109:
        /*0184*/ 	.word	index@(_Z18histogramParticlesP9particlesP11environment)
        /*0188*/ 	.word	0x00000000


	//----- nvinfo : EIATTR_MIN_STACK_SIZE
	.align		4
.L_110:
        /*018c*/ 	.byte	0x04, 0x12
        /*018e*/ 	.short	(.L_112 - .L_111)
	.align		4
.L_111:
        /*0190*/ 	.word	index@(_Z16reorderParticlesP10key_valuesP9particlesS2_)
        /*0194*/ 	.word	0x00000000


	//----- nvinfo : EIATTR_MIN_STACK_SIZE
	.align		4
.L_112:
        /*0198*/ 	.byte	0x04, 0x12
        /*019a*/ 	.short	(.L_114 - .L_113)
	.align		4
.L_113:
        /*019c*/ 	.word	index@(_Z9keyValuesP9particlesP10key_values)
        /*01a0*/ 	.word	0x00000000


	//----- nvinfo : EIATTR_MIN_STACK_SIZE
	.align		4
.L_114:
        /*01a4*/ 	.byte	0x04, 0x12
        /*01a6*/ 	.short	(.L_116 - .L_115)
	.align		4
.L_115:
        /*01a8*/ 	.word	index@(_Z16particleNNSearchP9particlesP11environment)
        /*01ac*/ 	.word	0x00000000
.L_116:


//--------------------- .nv.compat                --------------------------
	.section	.nv.compat,"",@"SHT_CUDA_COMPAT_INFO"
	.align	4
        /*0000*/ 	.byte	0x02, 0x09, 0x00, 0x00, 0x02, 0x02, 0x01, 0x00, 0x02, 0x05, 0x05, 0x00, 0x03, 0x07, 0x01, 0x01
        /*0010*/ 	.byte	0x02, 0x03, 0x00, 0x00, 0x02, 0x06, 0x01, 0x00, 0x04, 0x0b, 0x08, 0x00, 0x01, 0x00, 0x00, 0x00
        /*0020*/ 	.byte	0x00, 0x00, 0x00, 0x00


//--------------------- .nv.info._ZN3cub18CUB_300001_SM_10006detail10radix_sort29DeviceRadixSortOnesweepKernelINS1_5radix10policy_hubIiiyE10Policy1000ELNS0_9SortOrderE0EiiyiiNS1_21identity_decomposer_tEEEvPT5_SB_PT3_PKSC_PT1_PKSG_PT2_PKSK_T4_iiT6_ --------------------------
	.section	.nv.info._ZN3cub18CUB_300001_SM_10006detail10radix_sort29DeviceRadixSortOnesweepKernelINS1_5radix10policy_hubIiiyE10Policy1000ELNS0_9SortOrderE0EiiyiiNS1_21identity_decomposer_tEEEvPT5_SB_PT3_PKSC_PT1_PKSG_PT2_PKSK_T4_iiT6_,"",@"SHT_CUDA_INFO"
	.sectionflags	@""
	.align	4


	//----- nvinfo : EIATTR_CUDA_API_VERSION
	.align		4
        /*0000*/ 	.byte	0x04, 0x37
        /*0002*/ 	.short	(.L_118 - .L_117)
.L_117:
        /*0004*/ 	.word	0x00000082


	//----- nvinfo : EIATTR_KPARAM_INFO
	.align		4
.L_118:
        /*0008*/ 	.byte	0x04, 0x17
        /*000a*/ 	.short	(.L_120 - .L_119)
.L_119:
        /*000c*/ 	.word	0x00000000
        /*0010*/ 	.short	0x000b
        /*0012*/ 	.short	0x004c
        /*0014*/ 	.byte	0x00, 0xf0, 0x05, 0x00


	//----- nvinfo : EIATTR_KPARAM_INFO
	.align		4
.L_120:
        /*0018*/ 	.byte	0x04, 0x17
        /*001a*/ 	.short	(.L_122 - .L_121)
.L_121:
        /*001c*/ 	.word	0x00000000
        /*0020*/ 	.short	0x000a
        /*0022*/ 	.short	0x0048
        /*0024*/ 	.byte	0x00, 0xf0, 0x11, 0x00


	//----- nvinfo : EIATTR_KPARAM_INFO
	.align		4
.L_122:
        /*0028*/ 	.byte	0x04, 0x17
        /*002a*/ 	.short	(.L_124 - .L_123)
.L_123:
        /*002c*/ 	.word	0x00000000
        /*0030*/ 	.short	0x0009
        /*0032*/ 	.short	0x0044
        /*0034*/ 	.byte	0x00, 0xf0, 0x11, 0x00


	//----- nvinfo : EIATTR_KPARAM_INFO
	.align		4
.L_124:
        /*0038*/ 	.byte	0x04, 0x17
        /*003a*/ 	.short	(.L_126 - .L_125)
.L_125:
        /*003c*/ 	.word	0x00000000
        /*0040*/ 	.short	0x0008
        /*0042*/ 	.short	0x0040
        /*0044*/ 	.byte	0x00, 0xf0, 0x11, 0x00


	//----- nvinfo : EIATTR_KPARAM_INFO
	.align		4
.L_126:
        /*0048*/ 	.byte	0x04, 0x17
        /*004a*/ 	.short	(.L_128 - .L_127)
.L_127:
        /*004c*/ 	.word	0x00000000
        /*0050*/ 	.short	0x0007
        /*0052*/ 	.short	0x0038
        /*0054*/ 	.byte	0x00, 0xf5, 0x21, 0x00


	//----- nvinfo : EIATTR_KPARAM_INFO
	.align		4
.L_128:
        /*0058*/ 	.byte	0x04, 0x17
        /*005a*/ 	.short	(.L_130 - .L_129)
.L_129:
        /*005c*/ 	.word	0x00000000
        /*0060*/ 	.short	0x0006
        /*0062*/ 	.short	0x0030
        /*0064*/ 	.byte	0x00, 0xf5, 0x21, 0x00


	//----- nvinfo : EIATTR_KPARAM_INFO
	.align		4
.L_130:
        /*0068*/ 	.byte	0x04, 0x17
        /*006a*/ 	.short	(.L_132 - .L_131)
.L_131:
        /*006c*/ 	.word	0x00000000
        /*0070*/ 	.short	0x0005
        /*0072*/ 	.short	0x0028
        /*0074*/ 	.byte	0x00, 0xf5, 0x21, 0x00


	//----- nvinfo : EIATTR_KPARAM_INFO
	.align		4
.L_132:
        /*0078*/ 	.byte	0x04, 0x17
        /*007a*/ 	.short	(.L_134 - .L_133)
.L_133:
        /*007c*/ 	.word	0x00000000
        /*0080*/ 	.short	0x0004
        /*0082*/ 	.short	0x0020
        /*0084*/ 	.byte	0x00, 0xf5, 0x21, 0x00


	//----- nvinfo : EIATTR_KPARAM_INFO
	.align		4
.L_134:
        /*0088*/ 	.byte	0x04, 0x17
        /*008a*/ 	.short	(.L_136 - .L_135)
.L_135:
        /*008c*/ 	.word	0x00000000
        /*0090*/ 	.short	0x0003
        /*0092*/ 	.short	0x0018
        /*0094*/ 	.byte	0x00, 0xf5, 0x21, 0x00


	//----- nvinfo : EIATTR_KPARAM_INFO
	.align		4
.L_136:
        /*0098*/ 	.byte	0x04, 0x17
        /*009a*/ 	.short	(.L_138 - .L_137)
.L_137:
        /*009c*/ 	.word	0x00000000
        /*00a0*/ 	.short	0x0002
        /*00a2*/ 	.short	0x0010
        /*00a4*/ 	.byte	0x00, 0xf5, 0x21, 0x00


	//----- nvinfo : EIATTR_KPARAM_INFO
	.align		4
.L_138:
        /*00a8*/ 	.byte	0x04, 0x17
        /*00aa*/ 	.short	(.L_140 - .L_139)
.L_139:
        /*00ac*/ 	.word	0x00000000
        /*00b0*/ 	.short	0x0001
        /*00b2*/ 	.short	0x0008
        /*00b4*/ 	.byte	0x00, 0xf5, 0x21, 0x00


	//----- nvinfo : EIATTR_KPARAM_INFO
	.align		4
.L_140:
        /*00b8*/ 	.byte	0x04, 0x17
        /*00ba*/ 	.short	(.L_142 - .L_141)
.L_141:
        /*00bc*/ 	.word	0x00000000
        /*00c0*/ 	.short	0x0000
        /*00c2*/ 	.short	0x0000
        /*00c4*/ 	.byte	0x00, 0xf5, 0x21, 0x00


	//----- nvinfo : EIATTR_SPARSE_MMA_MASK
	.align		4
.L_142:
        /*00c8*/ 	.byte	0x03, 0x50
        /*00ca*/ 	.short	0x0000


	//----- nvinfo : EIATTR_MAXREG_COUNT
	.align		4
        /*00cc*/ 	.byte	0x03, 0x1b
        /*00ce*/ 	.short	0x00a8


	//----- nvinfo : EIATTR_NUM_BARRIERS
	.align		4
        /*00d0*/ 	.byte	0x02, 0x4c
        /*00d2*/ 	.byte	0x01
	.zero		1


	//----- nvinfo : EIATTR_MERCURY_ISA_VERSION
	.align		4
        /*00d4*/ 	.byte	0x03, 0x5f
        /*00d6*/ 	.short	0x0101


	//----- nvinfo : EIATTR_COOP_GROUP_MASK_REGIDS
	.align		4
        /*00d8*/ 	.byte	0x04, 0x29
        /*00da*/ 	.short	(.L_144 - .L_143)


	//   ....[0]....
.L_143:
        /*00dc*/ 	.word	0xffffffff


	//   ....[1]....
        /*00e0*/ 	.word	0x05000006


	//   ....[2]....
        /*00e4*/ 	.word	0xffffffff


	//   ....[3]....
        /*00e8*/ 	.word	0xffffffff


	//   ....[4]....
        /*00ec*/ 	.word	0xffffffff


	//   ....[5]....
        /*00f0*/ 	.word	0xffffffff


	//   ....[6]....
        /*00f4*/ 	.word	0xffffffff


	//   ....[7]....
        /*00f8*/ 	.word	0xffffffff


	//   ....[8]....
        /*00fc*/ 	.word	0xffffffff


	//   ....[9]....
        /*0100*/ 	.word	0xffffffff


	//   ....[10]....
        /*0104*/ 	.word	0xffffffff


	//   ....[11]....
        /*0108*/ 	.word	0xffffffff


	//   ....[12]....
        /*010c*/ 	.word	0xffffffff


	//   ....[13]....
        /*0110*/ 	.word	0xffffffff


	//   ....[14]....
        /*0114*/ 	.word	0xffffffff


	//   ....[15]....
        /*0118*/ 	.word	0xffffffff


	//   ....[16]....
        /*011c*/ 	.word	0xffffffff


	//   ....[17]....
        /*0120*/ 	.word	0xffffffff


	//   ....[18]....
        /*0124*/ 	.word	0xffffffff


	//   ....[19]....
        /*0128*/ 	.word	0xffffffff


	//   ....[20]....
        /*012c*/ 	.word	0xffffffff


	//   ....[21]....
        /*0130*/ 	.word	0xffffffff


	//   ....[22]....
        /*0134*/ 	.word	0xffffffff


	//   ....[23]....
        /*0138*/ 	.word	0xffffffff


	//   ....[24]....
        /*013c*/ 	.word	0xffffffff


	//   ....[25]....
        /*0140*/ 	.word	0xffffffff


	//   ....[26]....
        /*0144*/ 	.word	0xffffffff


	//   ....[27]....
        /*0148*/ 	.word	0xffffffff


	//   ....[28]....
        /*014c*/ 	.word	0xffffffff


	//   ....[29]....
        /*0150*/ 	.word	0xffffffff


	//   ....[30]....
        /*0154*/ 	.word	0xffffffff


	//   ....[31]....
        /*0158*/ 	.word	0xffffffff


	//   ....[32]....
        /*015c*/ 	.word	0xffffffff


	//   ....[33]....
        /*0160*/ 	.word	0xffffffff


	//   ....[34]....
        /*0164*/ 	.word	0xffffffff


	//   ....[35]....
        /*0168*/ 	.word	0xffffffff


	//   ....[36]....
        /*016c*/ 	.word	0xffffffff


	//   ....[37]....
        /*0170*/ 	.word	0xffffffff


	//   ....[38]....
        /*0174*/ 	.word	0xffffffff


	//   ....[39]....
        /*0178*/ 	.word	0xffffffff


	//   ....[40]....
        /*017c*/ 	.word	0xffffffff


	//   ....[41]....
        /*0180*/ 	.word	0xffffffff


	//   ....[42]....
        /*0184*/ 	.word	0xffffffff


	//   ....[43]....
        /*0188*/ 	.word	0xffffffff


	//   ....[44]....
        /*018c*/ 	.word	0xffffffff


	//   ....[45]....
        /*0190*/ 	.word	0xffffffff


	//   ....[46]....
        /*0194*/ 	.word	0xffffffff


	//   ....[47]....
        /*0198*/ 	.word	0xffffffff


	//   ....[48]....
        /*019c*/ 	.word	0xffffffff


	//   ....[49]....
        /*01a0*/ 	.word	0xffffffff


	//   ....[50]....
        /*01a4*/ 	.word	0xffffffff


	//   ....[51]....
        /*01a8*/ 	.word	0xffffffff


	//   ....[52]....
        /*01ac*/ 	.word	0xffffffff


	//   ....[53]....
        /*01b0*/ 	.word	0xffffffff


	//   ....[54]....
        /*01b4*/ 	.word	0xffffffff


	//   ....[55]....
        /*01b8*/ 	.word	0xffffffff


	//   ....[56]....
        /*01bc*/ 	.word	0xffffffff


	//   ....[57]....
        /*01c0*/ 	.word	0xffffffff


	//   ....[58]....
        /*01c4*/ 	.word	0xffffffff


	//   ....[59]....
        /*01c8*/ 	.word	0xffffffff


	//   ....[60]....
        /*01cc*/ 	.word	0xffffffff


	//   ....[61]....
        /*01d0*/ 	.word	0xffffffff


	//   ....[62]....
        /*01d4*/ 	.word	0xffffffff


	//   ....[63]....
        /*01d8*/ 	.word	0xffffffff


	//   ....[64]....
        /*01dc*/ 	.word	0xffffffff


	//   ....[65]....
        /*01e0*/ 	.word	0xffffffff


	//   ....[66]....
        /*01e4*/ 	.word	0xffffffff


	//   ....[67]....
        /*01e8*/ 	.word	0xffffffff


	//   ....[68]....
        /*01ec*/ 	.word	0xffffffff


	//   ....[69]....
        /*01f0*/ 	.word	0xffffffff


	//   ....[70]....
        /*01f4*/ 	.word	0xffffffff


	//   ....[71]....
        /*01f8*/ 	.word	0xffffffff


	//   ....[72]....
        /*01fc*/ 	.word	0xffffffff


	//   ....[73]....
        /*0200*/ 	.word	0xffffffff


	//   ....[74]....
        /*0204*/ 	.word	0xffffffff


	//   ....[75]....
        /*0208*/ 	.word	0xffffffff


	//   ....[76]....
        /*020c*/ 	.word	0xffffffff


	//   ....[77]....
        /*0210*/ 	.word	0xffffffff


	//   ....[78]....
        /*0214*/ 	.word	0xffffffff


	//   ....[79]....
        /*0218*/ 	.word	0xffffffff


	//   ....[80]....
        /*021c*/ 	.word	0xffffffff


	//   ....[81]....
        /*0220*/ 	.word	0xffffffff


	//   ....[82]....
        /*0224*/ 	.word	0xffffffff


	//   ....[83]....
        /*0228*/ 	.word	0xffffffff


	//   ....[84]....
        /*022c*/ 	.word	0xffffffff


	//   ....[85]....
        /*0230*/ 	.word	0xffffffff


	//   ....[86]....
        /*0234*/ 	.word	0xffffffff


	//   ....[87]....
        /*0238*/ 	.word	0xffffffff


	//   ....[88]....
        /*023c*/ 	.word	0xffffffff


	//   ....[89]....
        /*0240*/ 	.word	0xffffffff


	//   ....[90]....
        /*0244*/ 	.word	0xffffffff


	//   ....[91]....
        /*0248*/ 	.word	0xffffffff


	//   ....[92]....
        /*024c*/ 	.word	0xffffffff


	//   ....[93]....
        /*0250*/ 	.word	0xffffffff


	//   ....[94]....
        /*0254*/ 	.word	0xffffffff


	//   ....[95]....
        /*0258*/ 	.word	0xffffffff


	//   ....[96]....
        /*025c*/ 	.word	0xffffffff


	//   ....[97]....
        /*0260*/ 	.word	0xffffffff


	//   ....[98]....
        /*0264*/ 	.word	0xffffffff


	//   ....[99]....
        /*0268*/ 	.word	0xffffffff


	//   ....[100]....
        /*026c*/ 	.word	0xffffffff


	//   ....[101]....
        /*0270*/ 	.word	0xffffffff


	//   ....[102]....
        /*0274*/ 	.word	0xffffffff


	//   ....[103]....
        /*0278*/ 	.word	0xffffffff


	//   ....[104]....
        /*027c*/ 	.word	0xffffffff


	//   ....[105]....
        /*0280*/ 	.word	0xffffffff


	//   ....[106]....
        /*0284*/ 	.word	0xffffffff


	//   ....[107]....
        /*0288*/ 	.word	0xffffffff


	//   ....[108]....
        /*028c*/ 	.word	0xffffffff


	//   ....[109]....
        /*0290*/ 	.word	0xffffffff


	//   ....[110]....
        /*0294*/ 	.word	0xffffffff


	//   ....[111]....
        /*0298*/ 	.word	0xffffffff


	//   ....[112]....
        /*029c*/ 	.word	0xffffffff


	//   ....[113]....
        /*02a0*/ 	.word	0xffffffff


	//   ....[114]....
        /*02a4*/ 	.word	0xffffffff


	//   ....[115]....
        /*02a8*/ 	.word	0xffffffff


	//   ....[116]....
        /*02ac*/ 	.word	0xffffffff


	//   ....[117]....
        /*02b0*/ 	.word	0xffffffff


	//   ....[118]....
        /*02b4*/ 	.word	0xffffffff


	//   ....[119]....
        /*02b8*/ 	.word	0xffffffff


	//   ....[120]....
        /*02bc*/ 	.word	0xffffffff


	//   ....[121]....
        /*02c0*/ 	.word	0xffffffff


	//   ....[122]....
        /*02c4*/ 	.word	0xffffffff


	//   ....[123]....
        /*02c8*/ 	.word	0xffffffff


	//   ....[124]....
        /*02cc*/ 	.word	0xffffffff


	//   ....[125]....
        /*02d0*/ 	.word	0xffffffff


	//   ....[126]....
        /*02d4*/ 	.word	0xffffffff


	//   ....[127]....
        /*02d8*/ 	.word	0xffffffff


	//   ....[128]....
        /*02dc*/ 	.word	0xffffffff


	//   ....[129]....
        /*02e0*/ 	.word	0xffffffff


	//   ....[130]....
        /*02e4*/ 	.word	0xffffffff


	//   ....[131]....
        /*02e8*/ 	.word	0xffffffff


	//   ....[132]....
        /*02ec*/ 	.word	0xffffffff


	//   ....[133]....
        /*02f0*/ 	.word	0xffffffff


	//   ....[134]....
        /*02f4*/ 	.word	0xffffffff


	//   ....[135]....
        /*02f8*/ 	.word	0xffffffff


	//   ....[136]....
        /*02fc*/ 	.word	0xffffffff


	//   ....[137]....
        /*0300*/ 	.word	0xffffffff


	//   ....[138]....
        /*0304*/ 	.word	0xffffffff


	//   ....[139]....
        /*0308*/ 	.word	0xffffffff


	//   ....[140]....
        /*030c*/ 	.word	0xffffffff


	//   ....[141]....
        /*0310*/ 	.word	0xffffffff


	//   ....[142]....
        /*0314*/ 	.word	0xffffffff


	//   ....[143]....
        /*0318*/ 	.word	0xffffffff


	//   ....[144]....
        /*031c*/ 	.word	0xffffffff


	//   ....[145]....
        /*0320*/ 	.word	0xffffffff


	//   ....[146]....
        /*0324*/ 	.word	0xffffffff


	//   ....[147]....
        /*0328*/ 	.word	0xffffffff


	//   ....[148]....
        /*032c*/ 	.word	0xffffffff


	//   ....[149]....
        /*0330*/ 	.word	0xffffffff


	//   ....[150]....
        /*0334*/ 	.word	0xffffffff


	//   ....[151]....
        /*0338*/ 	.word	0xffffffff


	//   ....[152]....
        /*033c*/ 	.word	0xffffffff


	//   ....[153]....
        /*0340*/ 	.word	0xffffffff


	//   ....[154]....
        /*0344*/ 	.word	0xffffffff


	//   ....[155]....
        /*0348*/ 	.word	0xffffffff


	//   ....[156]....
        /*034c*/ 	.word	0xffffffff


	//   ....[157]....
        /*0350*/ 	.word	0xffffffff


	//   ....[158]....
        /*0354*/ 	.word	0xffffffff


	//   ....[159]....
        /*0358*/ 	.word	0xffffffff


	//   ....[160]....
        /*035c*/ 	.word	0x05000006


	//   ....[161]....
        /*0360*/ 	.word	0xffffffff


	//   ....[162]....
        /*0364*/ 	.word	0xffffffff


	//   ....[163]....
        /*0368*/ 	.word	0xffffffff


	//   ....[164]....
        /*036c*/ 	.word	0xffffffff


	//   ....[165]....
        /*0370*/ 	.word	0xffffffff


	//   ....[166]....
        /*0374*/ 	.word	0xffffffff


	//   ....[167]....
        /*0378*/ 	.word	0xffffffff


	//   ....[168]....
        /*037c*/ 	.word	0xffffffff


	//   ....[169]....
        /*0380*/ 	.word	0xffffffff


	//   ....[170]....
        /*0384*/ 	.word	0xffffffff


	//   ....[171]....
        /*0388*/ 	.word	0xffffffff


	//   ....[172]....
        /*038c*/ 	.word	0xffffffff


	//   ....[173]....
        /*0390*/ 	.word	0xffffffff


	//   ....[174]....
        /*0394*/ 	.word	0xffffffff


	//   ....[175]....
        /*0398*/ 	.word	0xffffffff


	//   ....[176]....
        /*039c*/ 	.word	0xffffffff


	//   ....[177]....
        /*03a0*/ 	.word	0xffffffff


	//   ....[178]....
        /*03a4*/ 	.word	0xffffffff


	//   ....[179]....
        /*03a8*/ 	.word	0xffffffff


	//   ....[180]....
        /*03ac*/ 	.word	0xffffffff


	//   ....[181]....
        /*03b0*/ 	.word	0xffffffff


	//   ....[182]....
        /*03b4*/ 	.word	0xffffffff


	//   ....[183]....
        /*03b8*/ 	.word	0xffffffff


	//   ....[184]....
        /*03bc*/ 	.word	0xffffffff


	//   ....[185]....
        /*03c0*/ 	.word	0xffffffff


	//   ....[186]....
        /*03c4*/ 	.word	0xffffffff


	//   ....[187]....
        /*03c8*/ 	.word	0xffffffff


	//   ....[188]....
        /*03cc*/ 	.word	0xffffffff


	//   ....[189]....
        /*03d0*/ 	.word	0xffffffff


	//   ....[190]....
        /*03d4*/ 	.word	0xffffffff


	//   ....[191]....
        /*03d8*/ 	.word	0xffffffff


	//   ....[192]....
        /*03dc*/ 	.word	0xffffffff


	//   ....[193]....
        /*03e0*/ 	.word	0xffffffff


	//   ....[194]....
        /*03e4*/ 	.word	0xffffffff


	//   ....[195]....
        /*03e8*/ 	.word	0xffffffff


	//   ....[196]....
        /*03ec*/ 	.word	0xffffffff


	//   ....[197]....
        /*03f0*/ 	.word	0xffffffff


	//   ....[198]....
        /*03f4*/ 	.word	0xffffffff


	//   ....[199]....
        /*03f8*/ 	.word	0xffffffff


	//   ....[200]....
        /*03fc*/ 	.word	0xffffffff


	//   ....[201]....
        /*0400*/ 	.word	0xffffffff


	//   ....[202]....
        /*0404*/ 	.word	0xffffffff


	//   ....[203]....
        /*0408*/ 	.word	0xffffffff


	//   ....[204]....
        /*040c*/ 	.word	0xffffffff


	//   ....[205]....
        /*0410*/ 	.word	0xffffffff


	//   ....[206]....
        /*0414*/ 	.word	0xffffffff


	//   ....[207]....
        /*0418*/ 	.word	0xffffffff


	//   ....[208]....
        /*041c*/ 	.word	0xffffffff


	//   ....[209]....
        /*0420*/ 	.word	0xffffffff


	//   ....[210]....
        /*0424*/ 	.word	0xffffffff


	//   ....[211]....
        /*0428*/ 	.word	0xffffffff


	//   ....[212]....
        /*042c*/ 	.word	0xffffffff


	//   ....[213]....
        /*0430*/ 	.word	0xffffffff


	//   ....[214]....
        /*0434*/ 	.word	0xffffffff


	//   ....[215]....
        /*0438*/ 	.word	0xffffffff


	//   ....[216]....
        /*043c*/ 	.word	0xffffffff


	//   ....[217]....
        /*0440*/ 	.word	0xffffffff


	//   ....[218]....
        /*0444*/ 	.word	0xffffffff


	//   ....[219]....
        /*0448*/ 	.word	0xffffffff


	//   ....[220]....
        /*044c*/ 	.word	0xffffffff


	//   ....[221]....
        /*0450*/ 	.word	0xffffffff


	//   ....[222]....
        /*0454*/ 	.word	0xffffffff


	//   ....[223]....
        /*0458*/ 	.word	0xffffffff


	//   ....[224]....
        /*045c*/ 	.word	0xffffffff


	//   ....[225]....
        /*0460*/ 	.word	0xffffffff


	//   ....[226]....
        /*0464*/ 	.word	0xffffffff


	//   ....[227]....
        /*0468*/ 	.word	0xffffffff


	//   ....[228]....
        /*046c*/ 	.word	0xffffffff


	//   ....[229]....
        /*0470*/ 	.word	0x0500002f


	//   ....[230]....
        /*0474*/ 	.word	0x0500002f


	//   ....[231]....
        /*0478*/ 	.word	0x0500002f


	//   ....[232]....
        /*047c*/ 	.word	0x0500002f


	//   ....[233]....
        /*0480*/ 	.word	0x0500002f


	//----- nvinfo : EIATTR_COOP_GROUP_INSTR_OFFSETS
	.align		4
.L_144:
        /*0484*/ 	.byte	0x04, 0x28
        /*0486*/ 	.short	(.L_146 - .L_145)


	//   ....[0]....
.L_145:
        /*0488*/ 	.word	0x00000e40


	//   ....[1]....
        /*048c*/ 	.word	0x00001890


	//   ....[2]....
        /*0490*/ 	.word	0x00002ad0


	//   ....[3]....
        /*0494*/ 	.word	0x00002af0


	//   ....[4]....
        /*0498*/ 	.word	0x00002b10


	//   ....[5]....
        /*049c*/ 	.word	0x00002b30


	//   ....[6]....
        /*04a0*/ 	.word	0x00002b50


	//   ....[7]....
        /*04a4*/ 	.word	0x00003000


	//   ....[8]....
        /*04a8*/ 	.word	0x00003010


	//   ....[9]....
        /*04ac*/ 	.word	0x00003030


	//   ....[10]....
        /*04b0*/ 	.word	0x00003050


	//   ....[11]....
        /*04b4*/ 	.word	0x000030a0


	//   ....[12]....
        /*04b8*/ 	.word	0x000030d0


	//   ....[13]....
        /*04bc*/ 	.word	0x00003120


	//   ....[14]....
        /*04c0*/ 	.word	0x00003160


	//   ....[15]....
        /*04c4*/ 	.word	0x00003250


	//   ....[16]....
        /*04c8*/ 	.word	0x00003280


	//   ....[17]....
        /*04cc*/ 	.word	0x00003290


	//   ....[18]....
        /*04d0*/ 	.word	0x000032b0


	//   ....[19]....
        /*04d4*/ 	.word	0x000032f0


	//   ....[20]....
        /*04d8*/ 	.word	0x00003320


	//   ....[21]....
        /*04dc*/ 	.word	0x00003360


	//   ....[22]....
        /*04e0*/ 	.word	0x00003380


	//   ....[23]....
        /*04e4*/ 	.word	0x000033a0


	//   ....[24]....
        /*04e8*/ 	.word	0x00003490


	//   ....[25]....
        /*04ec*/ 	.word	0x000034c0


	//   ....[26]....
        /*04f0*/ 	.word	0x000034d0


	//   ....[27]....
        /*04f4*/ 	.word	0x000034f0


	//   ....[28]....
        /*04f8*/ 	.word	0x00003530


	//   ....[29]....
        /*04fc*/ 	.word	0x00003560


	//   ....[30]....
        /*0500*/ 	.word	0x000035a0


	//   ....[31]....
        /*0504*/ 	.word	0x000035c0


	//   ....[32]....
        /*0508*/ 	.word	0x000035e0


	//   ....[33]....
        /*050c*/ 	.word	0x000036d0


	//   ....[34]....
        /*0510*/ 	.word	0x00003700


	//   ....[35]....
        /*0514*/ 	.word	0x00003710


	//   ....[36]....
        /*0518*/ 	.word	0x00003730


	//   ....[37]....
        /*051c*/ 	.word	0x00003770


	//   ....[38]....
        /*0520*/ 	.word	0x000037a0


	//   ....[39]....
        /*0524*/ 	.word	0x000037e0


	//   ....[40]....
        /*0528*/ 	.word	0x00003800


	//   ....[41]....
        /*052c*/ 	.word	0x00003820


	//   ....[42]....
        /*0530*/ 	.word	0x00003930


	//   ....[43]....
        /*0534*/ 	.word	0x00003960


	//   ....[44]....
        /*0538*/ 	.word	0x00003970


	//   ....[45]....
        /*053c*/ 	.word	0x00003990


	//   ....[46]....
        /*0540*/ 	.word	0x000039d0


	//   ....[47]....
        /*0544*/ 	.word	0x00003a00


	//   ....[48]....
        /*0548*/ 	.word	0x00003a40


	//   ....[49]....
        /*054c*/ 	.word	0x00003a60


	//   ....[50]....
        /*0550*/ 	.word	0x00003a80


	//   ....[51]....
        /*0554*/ 	.word	0x00003b90


	//   ....[52]....
        /*0558*/ 	.word	0x00003bc0


	//   ....[53]....
        /*055c*/ 	.word	0x00003bd0


	//   ....[54]....
        /*0560*/ 	.word	0x00003bf0


	//   ....[55]....
        /*0564*/ 	.word	0x00003c30


	//   ....[56]....
        /*0568*/ 	.word	0x00003c60


	//   ....[57]....
        /*056c*/ 	.word	0x00003ca0


	//   ....[58]....
        /*0570*/ 	.word	0x00003cc0


	//   ....[59]....
        /*0574*/ 	.word	0x00003ce0


	//   ....[60]....
        /*0578*/ 	.word	0x00003df0


	//   ....[61]....
        /*057c*/ 	.word	0x00003e20


	//   ....[62]....
        /*0580*/ 	.word	0x00003e30


	//   ....[63]....
        /*0584*/ 	.word	0x00003e50


	//   ....[64]....
        /*0588*/ 	.word	0x00003e90


	//   ....[65]....
        /*058c*/ 	.word	0x00003ec0


	//   ....[66]....
        /*0590*/ 	.word	0x00003f00


	//   ....[67]....
        /*0594*/ 	.word	0x00003f20


	//   ....[68]....
        /*0598*/ 	.word	0x00003f40


	//   ....[69]....
        /*059c*/ 	.word	0x00004050


	//   ....[70]....
        /*05a0*/ 	.word	0x00004080


	//   ....[71]....
        /*05a4*/ 	.word	0x00004090


	//   ....[72]....
        /*05a8*/ 	.word	0x000040b0


	//   ....[73]....
        /*05ac*/ 	.word	0x000040f0


	//   ....[74]....
        /*05b0*/ 	.word	0x00004120


	//   ....[75]....
        /*05b4*/ 	.word	0x00004160


	//   ....[76]....
        /*05b8*/ 	.word	0x00004180


	//   ....[77]....
        /*05bc*/ 	.word	0x000041a0


	//   ....[78]....
        /*05c0*/ 	.word	0x000042b0


	//   ....[79]....
        /*05c4*/ 	.word	0x00004300


	//   ....[80]....
        /*05c8*/ 	.word	0x00004310


	//   ....[81]....
        /*05cc*/ 	.word	0x00004330


	//   ....[82]....
        /*05d0*/ 	.word	0x00004370


	//   ....[83]....
        /*05d4*/ 	.word	0x000043a0


	//   ....[84]....
        /*05d8*/ 	.word	0x000043e0


	//   ....[85]....
        /*05dc*/ 	.word	0x00004400


	//   ....[86]....
        /*05e0*/ 	.word	0x00004420


	//   ....[87]....
        /*05e4*/ 	.word	0x00004510


	//   ....[88]....
        /*05e8*/ 	.word	0x00004560


	//   ....[89]....
        /*05ec*/ 	.word	0x00004570


	//   ....[90]....
        /*05f0*/ 	.word	0x000045a0


	//   ....[91]....
        /*05f4*/ 	.word	0x000045c0


	//   ....[92]....
        /*05f8*/ 	.word	0x00004610


	//   ....[93]....
        /*05fc*/ 	.word	0x00004630


	//   ....[94]....
        /*0600*/ 	.word	0x00004670


	//   ....[95]....
        /*0604*/ 	.word	0x00004690


	//   ....[96]....
        /*0608*/ 	.word	0x00004770


	//   ....[97]....
        /*060c*/ 	.word	0x000047c0


	//   ....[98]....
        /*0610*/ 	.word	0x000047d0


	//   ....[99]....
        /*0614*/ 	.word	0x00004820


	//   ....[100]....
        /*0618*/ 	.word	0x00004850


	//   ....[101]....
        /*061c*/ 	.word	0x00004880


	//   ....[102]....
        /*0620*/ 	.word	0x000048b0


	//   ....[103]....
        /*0624*/ 	.word	0x000048e0


	//   ....[104]....
        /*0628*/ 	.word	0x00004910


	//   ....[105]....
        /*062c*/ 	.word	0x000049d0


	//   ....[106]....
        /*0630*/ 	.word	0x00004a20


	//   ....[107]....
        /*0634*/ 	.word	0x00004a30


	//   ....[108]....
        /*0638*/ 	.word	0x00004a80


	//   ....[109]....
        /*063c*/ 	.word	0x00004ab0


	//   ....[110]....
        /*0640*/ 	.word	0x00004ae0


	//   ....[111]....
        /*0644*/ 	.word	0x00004b10


	//   ....[112]....
        /*0648*/ 	.word	0x00004b40


	//   ....[113]....
        /*064c*/ 	.word	0x00004b70


	//   ....[114]....
        /*0650*/ 	.word	0x00004c60


	//   ....[115]....
        /*0654*/ 	.word	0x00004c80


	//   ....[116]....
        /*0658*/ 	.word	0x00004c90


	//   ....[117]....
        /*065c*/ 	.word	0x00004ce0


	//   ....[118]....
        /*0660*/ 	.word	0x00004d10


	//   ....[119]....
        /*0664*/ 	.word	0x00004d40


	//   ....[120]....
        /*0668*/ 	.word	0x00004d70


	//   ....[121]....
        /*066c*/ 	.word	0x00004da0


	//   ....[122]....
        /*0670*/ 	.word	0x00004dd0


	//   ....[123]....
        /*0674*/ 	.word	0x00004ec0


	//   ....[124]....
        /*0678*/ 	.word	0x00004f00


	//   ....[125]....
        /*067c*/ 	.word	0x00004f10


	//   ....[126]....
        /*0680*/ 	.word	0x00004f60


	//   ....[127]....
        /*0684*/ 	.word	0x00004f90


	//   ....[128]....
        /*0688*/ 	.word	0x00004fc0


	//   ....[129]....
        /*068c*/ 	.word	0x00004ff0


	//   ....[130]....
        /*0690*/ 	.word	0x00005020


	//   ....[131]....
        /*0694*/ 	.word	0x00005050


	//   ....[132]....
        /*0698*/ 	.word	0x00005140


	//   ....[133]....
        /*069c*/ 	.word	0x00005170


	//   ....[134]....
        /*06a0*/ 	.word	0x00005180


	//   ....[135]....
        /*06a4*/ 	.word	0x000051d0


	//   ....[136]....
        /*06a8*/ 	.word	0x00005200


	//   ....[137]....
        /*06ac*/ 	.word	0x00005230


	//   ....[138]....
        /*06b0*/ 	.word	0x00005260


	//   ....[139]....
        /*06b4*/ 	.word	0x00005290


	//   ....[140]....
        /*06b8*/ 	.word	0x000052c0


	//   ....[141]....
        /*06bc*/ 	.word	0x000053e0


	//   ....[142]....
        /*06c0*/ 	.word	0x000053f0


	//   ....[143]....
        /*06c4*/ 	.word	0x00005440


	//   ....[144]....
        /*06c8*/ 	.word	0x00005470


	//   ....[145]....
        /*06cc*/ 	.word	0x000054a0


	//   ....[146]....
        /*06d0*/ 	.word	0x000054d0


	//   ....[147]....
        /*06d4*/ 	.word	0x00005500


	//   ....[148]....
        /*06d8*/ 	.word	0x00005530


	//   ....[149]....
        /*06dc*/ 	.word	0x00005560


	//   ....[150]....
        /*06e0*/ 	.word	0x00005600


	//   ....[151]....
        /*06e4*/ 	.word	0x00005620


	//   ....[152]....
        /*06e8*/ 	.word	0x00005630


	//   ....[153]....
        /*06ec*/ 	.word	0x00005680


	//   ....[154]....
        /*06f0*/ 	.word	0x000056b0


	//   ....[155]....
        /*06f4*/ 	.word	0x000056e0


	//   ....[156]....
        /*06f8*/ 	.word	0x00005710


	//   ....[157]....
        /*06fc*/ 	.word	0x00005740


	//   ....[158]....
        /*0700*/ 	.word	0x00005770


	//   ....[159]....
        /*0704*/ 	.word	0x000058a0


	//   ....[160]....
        /*0708*/ 	.word	0x00005d40


	//   ....[161]....
        /*070c*/ 	.word	0x00006070


	//   ....[162]....
        /*0710*/ 	.word	0x00006130


	//   ....[163]....
        /*0714*/ 	.word	0x000061f0


	//   ....[164]....
        /*0718*/ 	.word	0x000062b0


	//   ....[165]....
        /*071c*/ 	.word	0x00006370


	//   ....[166]....
        /*0720*/ 	.word	0x00006430


	//   ....[167]....
        /*0724*/ 	.word	0x000064f0


	//   ....[168]....
        /*0728*/ 	.word	0x000065b0


	//   ....[169]....
        /*072c*/ 	.word	0x00006670


	//   ....[170]....
        /*0730*/ 	.word	0x00006730


	//   ....[171]....
        /*0734*/ 	.word	0x000067f0


	//   ....[172]....
        /*0738*/ 	.word	0x000068b0


	//   ....[173]....
        /*073c*/ 	.word	0x00006970


	//   ....[174]....
        /*0740*/ 	.word	0x00006a30


	//   ....[175]....
        /*0744*/ 	.word	0x00006af0


	//   ....[176]....
        /*0748*/ 	.word	0x00006bb0


	//   ....[177]....
        /*074c*/ 	.word	0x00006c70


	//   ....[178]....
        /*0750*/ 	.word	0x00006e60


	//   ....[179]....
        /*0754*/ 	.word	0x00006f90


	//   ....[180]....
        /*0758*/ 	.word	0x000070c0


	//   ....[181]....
        /*075c*/ 	.word	0x000071f0


	//   ....[182]....
        /*0760*/ 	.word	0x00007320


	//   ....[183]....
        /*0764*/ 	.word	0x00007450


	//   ....[184]....
        /*0768*/ 	.word	0x00007580


	//   ....[185]....
        /*076c*/ 	.word	0x000076b0


	//   ....[186]....
        /*0770*/ 	.word	0x000077e0


	//   ....[187]....
        /*0774*/ 	.word	0x00007910


	//   ....[188]....
        /*0778*/ 	.word	0x00007a40


	//   ....[189]....
        /*077c*/ 	.word	0x00007b60


	//   ....[190]....
        /*0780*/ 	.word	0x00007c70


	//   ....[191]....
        /*0784*/ 	.word	0x00007d80


	//   ....[192]....
        /*0788*/ 	.word	0x00007e90


	//   ....[193]....
        /*078c*/ 	.word	0x00007fa0


	//   ....[194]....
        /*0790*/ 	.word	0x000080b0


	//   ....[195]....
        /*0794*/ 	.word	0x00008eb0


	//   ....[196]....
        /*0798*/ 	.word	0x00008f40


	//   ....[197]....
        /*079c*/ 	.word	0x00008fc0


	//   ....[198]....
        /*07a0*/ 	.word	0x00009050


	//   ....[199]....
        /*07a4*/ 	.word	0x000090d0


	//   ....[200]....
        /*07a8*/ 	.word	0x00009160


	//   ....[201]....
        /*07ac*/ 	.word	0x000091e0


	//   ....[202]....
        /*07b0*/ 	.word	0x00009270


	//   ....[203]....
        /*07b4*/ 	.word	0x000092f0


	//   ....[204]....
        /*07b8*/ 	.word	0x00009380


	//   ....[205]....
        /*07bc*/ 	.word	0x00009400


	//   ....[206]....
        /*07c0*/ 	.word	0x00009490


	//   ....[207]....
        /*07c4*/ 	.word	0x00009510


	//   ....[208]....
        /*07c8*/ 	.word	0x000095a0


	//   ....[209]....
        /*07cc*/ 	.word	0x00009620


	//   ....[210]....
        /*07d0*/ 	.word	0x000096b0


	//   ....[211]....
        /*07d4*/ 	.word	0x00009730


	//   ....[212]....
        /*07d8*/ 	.word	0x00009890


	//   ....[213]....
        /*07dc*/ 	.word	0x00009960


	//   ....[214]....
        /*07e0*/ 	.word	0x00009a10


	//   ....[215]....
        /*07e4*/ 	.word	0x00009ad0


	//   ....[216]....
        /*07e8*/ 	.word	0x00009b80


	//   ....[217]....
        /*07ec*/ 	.word	0x00009c40


	//   ....[218]....
        /*07f0*/ 	.word	0x00009cf0


	//   ....[219]....
        /*07f4*/ 	.word	0x00009db0


	//   ....[220]....
        /*07f8*/ 	.word	0x00009e60


	//   ....[221]....
        /*07fc*/ 	.word	0x00009f20


	//   ....[222]....
        /*0800*/ 	.word	0x00009fd0


	//   ....[223]....
        /*0804*/ 	.word	0x0000a090


	//   ....[224]....
        /*0808*/ 	.word	0x0000a140


	//   ....[225]....
        /*080c*/ 	.word	0x0000a200


	//   ....[226]....
        /*0810*/ 	.word	0x0000a2a0


	//   ....[227]....
        /*0814*/ 	.word	0x0000a360


	//   ....[228]....
        /*0818*/ 	.word	0x0000a400


	//   ....[229]....
        /*081c*/ 	.word	0x0000a470


	//   ....[230]....
        /*0820*/ 	.word	0x0000a4e0


	//   ....[231]....
        /*0824*/ 	.word	0x0000a550


	//   ....[232]....
        /*0828*/ 	.word	0x0000a5c0


	//   ....[233]....
        /*082c*/ 	.word	0x0000a630


	//----- nvinfo : EIATTR_VRC_CTA_INIT_COUNT
	.align		4
.L_146:
        /*0830*/ 	.byte	0x02, 0x4a
	.zero		1
	.zero		1


	//----- nvinfo : EIATTR_EXIT_INSTR_OFFSETS
	.align		4
        /*0834*/ 	.byte	0x04, 0x1c
        /*0836*/ 	.short	(.L_148 - .L_147)


	//   ....[0]....
.L_147:
        /*0838*/ 	.word	0x00002570


	//   ....[1]....
        /*083c*/ 	.word	0x000028d0


	//   ....[2]....
        /*0840*/ 	.word	0x000028f0


	//   ....[3]....
        /*0844*/ 	.word	0x00009740


	//   ....[4]....
        /*0848*/ 	.word	0x0000a410


	//----- nvinfo : EIATTR_MAX_THREADS
	.align		4
.L_148:
        /*084c*/ 	.byte	0x04, 0x05
        /*084e*/ 	.short	(.L_150 - .L_149)
.L_149:
        /*0850*/ 	.word	0x00000180
        /*0854*/ 	.word	0x00000001
        /*0858*/ 	.word	0x00000001


	//----- nvinfo : EIATTR_CRS_STACK_SIZE
	.align		4
.L_150:
        /*085c*/ 	.byte	0x04, 0x1e
        /*085e*/ 	.short	(.L_152 - .L_151)
.L_151:
        /*0860*/ 	.word	0x00000000


	//----- nvinfo : EIATTR_CBANK_PARAM_SIZE
	.align		4
.L_152:
        /*0864*/ 	.byte	0x03, 0x19
        /*0866*/ 	.short	0x004d


	//----- nvinfo : EIATTR_PARAM_CBANK
	.align		4
        /*0868*/ 	.byte	0x04, 0x0a
        /*086a*/ 	.short	(.L_154 - .L_153)
	.align		4
.L_153:
        /*086c*/ 	.word	index@(.nv.constant0._ZN3cub18CUB_300001_SM_10006detail10radix_sort29DeviceRadixSortOnesweepKernelINS1_5radix10policy_hubIiiyE10Policy1000ELNS0_9SortOrderE0EiiyiiNS1_21identity_decomposer_tEEEvPT5_SB_PT3_PKSC_PT1_PKSG_PT2_PKSK_T4_iiT6_)
        /*0870*/ 	.short	0x0380
        /*0872*/ 	.short	0x004d


	//----- nvinfo : EIATTR_SW_WAR
	.align		4
.L_154:
        /*0874*/ 	.byte	0x04, 0x36
        /*0876*/ 	.short	(.L_156 - .L_155)
.L_155:
        /*0878*/ 	.word	0x00000008
.L_156:


//--------------------- .nv.info._ZN3cub18CUB_300001_SM_10006detail10radix_sort33DeviceRadixSortExclusiveSumKernelINS1_5radix10policy_hubIiiyE10Policy1000EyEEvPT0_ --------------------------
	.section	.nv.info._ZN3cub18CUB_300001_SM_10006detail10radix_sort33DeviceRadixSortExclusiveSumKernelINS1_5radix10policy_hubIiiyE10Policy1000EyEEvPT0_,"",@"SHT_CUDA_INFO"
	.sectionflags	@""
	.align	4


	//----- nvinfo : EIATTR_CUDA_API_VERSION
	.align		4
        /*0000*/ 	.byte	0x04, 0x37
        /*0002*/ 	.short	(.L_158 - .L_157)
.L_157:
        /*0004*/ 	.word	0x00000082


	//----- nvinfo : EIATTR_KPARAM_INFO
	.align		4
.L_158:
        /*0008*/ 	.byte	0x04, 0x17
        /*000a*/ 	.short	(.L_160 - .L_159)
.L_159:
        /*000c*/ 	.word	0x00000000
        /*0010*/ 	.short	0x0000
        /*0012*/ 	.short	0x0000
        /*0014*/ 	.byte	0x00, 0xf5, 0x21, 0x00


	//----- nvinfo : EIATTR_SPARSE_MMA_MASK
	.align		4
.L_160:
        /*0018*/ 	.byte	0x03, 0x50
        /*001a*/ 	.short	0x0000


	//----- nvinfo : EIATTR_MAXREG_COUNT
	.align		4
        /*001c*/ 	.byte	0x03, 0x1b
        /*001e*/ 	.short	0x00ff


	//----- nvinfo : EIATTR_NUM_BARRIERS
	.align		4
        /*0020*/ 	.byte	0x02, 0x4c
        /*0022*/ 	.byte	0x01
	.zero		1


	//----- nvinfo : EIATTR_MERCURY_ISA_VERSION
	.align		4
        /*0024*/ 	.byte	0x03, 0x5f
        /*0026*/ 	.short	0x0101


	//----- nvinfo : EIATTR_COOP_GROUP_MASK_REGIDS
	.align		4
        /*0028*/ 	.byte	0x04, 0x29
        /*002a*/ 	.short	(.L_162 - .L_161)


	//   ....[0]....
.L_161:
        /*002c*/ 	.word	0xffffffff


	//   ....[1]....
        /*0030*/ 	.word	0xffffffff


	//   ....[2]....
        /*0034*/ 	.word	0xffffffff


	//   ....[3]....
        /*0038*/ 	.word	0xffffffff


	//   ....[4]....
        /*003c*/ 	.word	0xffffffff


	//   ....[5]....
        /*0040*/ 	.word	0xffffffff


	//   ....[6]....
        /*0044*/ 	.word	0xffffffff


	//   ....[7]....
        /*0048*/ 	.word	0xffffffff


	//   ....[8]....
        /*004c*/ 	.word	0xffffffff


	//   ....[9]....
        /*0050*/ 	.word	0xffffffff


	//   ....[10]....
        /*0054*/ 	.word	0x05000015


	//   ....[11]....
        /*0058*/ 	.word	0x05000015


	//   ....[12]....
        /*005c*/ 	.word	0x05000015


	//   ....[13]....
        /*0060*/ 	.word	0x05000015


	//   ....[14]....
        /*0064*/ 	.word	0x05000015


	//   ....[15]....
        /*0068*/ 	.word	0x05000015


	//   ....[16]....
        /*006c*/ 	.word	0x05000015


	//   ....[17]....
        /*0070*/ 	.word	0x05000015


	//   ....[18]....
        /*0074*/ 	.word	0x05000015


	//   ....[19]....
        /*0078*/ 	.word	0x05000015


	//----- nvinfo : EIATTR_COOP_GROUP_INSTR_OFFSETS
	.align		4
.L_162:
        /*007c*/ 	.byte	0x04, 0x28
        /*007e*/ 	.short	(.L_164 - .L_163)


	//   ....[0]....
.L_163:
        /*0080*/ 	.word	0x00000250


	//   ....[1]....
        /*0084*/ 	.word	0x00000260


	//   ....[2]....
        /*0088*/ 	.word	0x000002a0


	//   ....[3]....
        /*008c*/ 	.word	0x000002c0


	//   ....[4]....
        /*0090*/ 	.word	0x00000310


	//   ....[5]....
        /*0094*/ 	.word	0x00000320


	//   ....[6]....
        /*0098*/ 	.word	0x00000360


	//   ....[7]....
        /*009c*/ 	.word	0x00000380


	//   ....[8]....
        /*00a0*/ 	.word	0x000003d0


	//   ....[9]....
        /*00a4*/ 	.word	0x000003e0


	//   ....[10]....
        /*00a8*/ 	.word	0x00000660


	//   ....[11]....
        /*00ac*/ 	.word	0x000006b0


	//   ....[12]....
        /*00b0*/ 	.word	0x00000740


	//   ....[13]....
        /*00b4*/ 	.word	0x00000790


	//   ....[14]....
        /*00b8*/ 	.word	0x00000820


	//   ....[15]....
        /*00bc*/ 	.word	0x00000870


	//   ....[16]....
        /*00c0*/ 	.word	0x00000900


	//   ....[17]....
        /*00c4*/ 	.word	0x00000950


	//   ....[18]....
        /*00c8*/ 	.word	0x000009e0


	//   ....[19]....
        /*00cc*/ 	.word	0x00000a30


	//----- nvinfo : EIATTR_VRC_CTA_INIT_COUNT
	.align		4
.L_164:
        /*00d0*/ 	.byte	0x02, 0x4a
	.zero		1
	.zero		1


	//----- nvinfo : EIATTR_EXIT_INSTR_OFFSETS
	.align		4
        /*00d4*/ 	.byte	0x04, 0x1c
        /*00d6*/ 	.short	(.L_166 - .L_165)


	//   ....[0]....
.L_165:
        /*00d8*/ 	.word	0x000005d0


	//   ....[1]....
        /*00dc*/ 	.word	0x00000600


	//----- nvinfo : EIATTR_CRS_STACK_SIZE
	.align		4
.L_166:
        /*00e0*/ 	.byte	0x04, 0x1e
        /*00e2*/ 	.short	(.L_168 - .L_167)
.L_167:
        /*00e4*/ 	.word	0x00000000


	//----- nvinfo : EIATTR_CBANK_PARAM_SIZE
	.align		4
.L_168:
        /*00e8*/ 	.byte	0x03, 0x19
        /*00ea*/ 	.short	0x0008


	//----- nvinfo : EIATTR_PARAM_CBANK
	.align		4
        /*00ec*/ 	.byte	0x04, 0x0a
        /*00ee*/ 	.short	(.L_170 - .L_169)
	.align		4
.L_169:
        /*00f0*/ 	.word	index@(.nv.constant0._ZN3cub18CUB_300001_SM_10006detail10radix_sort33DeviceRadixSortExclusiveSumKernelINS1_5radix10policy_hubIiiyE10Policy1000EyEEvPT0_)
        /*00f4*/ 	.short	0x0380
        /*00f6*/ 	.short	0x0008


	//----- nvinfo : EIATTR_SW_WAR
	.align		4
.L_170:
        /*00f8*/ 	.byte	0x04, 0x36
        /*00fa*/ 	.short	(.L_172 - .L_171)
.L_171:
        /*00fc*/ 	.word	0x00000008
.L_172:


//--------------------- .nv.info._ZN3cub18CUB_300001_SM_10006detail10radix_sort30DeviceRadixSortHistogramKernelINS1_5radix10policy_hubIiiyE10Policy1000ELNS0_9SortOrderE0EiyNS1_21identity_decomposer_tEEEvPT2_PKT1_SA_iiT3_ --------------------------
	.section	.nv.info._ZN3cub18CUB_300001_SM_10006detail10radix_sort30DeviceRadixSortHistogramKernelINS1_5radix10policy_hubIiiyE10Policy1000ELNS0_9SortOrderE0EiyNS1_21identity_decomposer_tEEEvPT2_PKT1_SA_iiT3_,"",@"SHT_CUDA_INFO"
	.sectionflags	@""
	.align	4


	//----- nvinfo : EIATTR_CUDA_API_VERSION
	.align		4
        /*0000*/ 	.byte	0x04, 0x37
        /*0002*/ 	.short	(.L_174 - .L_173)
.L_173:
        /*0004*/ 	.word	0x00000082


	//----- nvinfo : EIATTR_KPARAM_INFO
	.align		4
.L_174:
        /*0008*/ 	.byte	0x04, 0x17
        /*000a*/ 	.short	(.L_176 - .L_175)
.L_175:
        /*000c*/ 	.word	0x00000000
        /*0010*/ 	.short	0x0005
        /*0012*/ 	.short	0x0020
        /*0014*/ 	.byte	0x00, 0xf0, 0x05, 0x00


	//----- nvinfo : EIATTR_KPARAM_INFO
	.align		4
.L_176:
        /*0018*/ 	.byte	0x04, 0x17
        /*001a*/ 	.short	(.L_178 - .L_177)
.L_177:
        /*001c*/ 	.word	0x00000000
        /*0020*/ 	.short	0x0004
        /*0022*/ 	.short	0x001c
        /*0024*/ 	.byte	0x00, 0xf0, 0x11, 0x00


	//----- nvinfo : EIATTR_KPARAM_INFO
	.align		4
.L_178:
        /*0028*/ 	.byte	0x04, 0x17
        /*002a*/ 	.short	(.L_180 - .L_179)
.L_179:
        /*002c*/ 	.word	0x00000000
        /*0030*/ 	.short	0x0003
        /*0032*/ 	.short	0x0018
        /*0034*/ 	.byte	0x00, 0xf0, 0x11, 0x00


	//----- nvinfo : EIATTR_KPARAM_INFO
	.align		4
.L_180:
        /*0038*/ 	.byte	0x04, 0x17
        /*003a*/ 	.short	(.L_182 - .L_181)
.L_181:
        /*003c*/ 	.word	0x00000000
        /*0040*/ 	.short	0x0002
        /*0042*/ 	.short	0x0010
        /*0044*/ 	.byte	0x00, 0xf0, 0x21, 0x00


	//----- nvinfo : EIATTR_KPARAM_INFO
	.align		4
.L_182:
        /*0048*/ 	.byte	0x04, 0x17
        /*004a*/ 	.short	(.L_184 - .L_183)
.L_183:
        /*004c*/ 	.word	0x00000000
        /*0050*/ 	.short	0x0001
        /*0052*/ 	.short	0x0008
        /*0054*/ 	.byte	0x00, 0xf5, 0x21, 0x00


	//----- nvinfo : EIATTR_KPARAM_INFO
	.align		4
.L_184:
        /*0058*/ 	.byte	0x04, 0x17
        /*005a*/ 	.short	(.L_186 - .L_185)
.L_185:
        /*005c*/ 	.word	0x00000000
        /*0060*/ 	.short	0x0000
        /*0062*/ 	.short	0x0000
        /*0064*/ 	.byte	0x00, 0xf5, 0x21, 0x00


	//----- nvinfo : EIATTR_SPARSE_MMA_MASK
	.align		4
.L_186:
        /*0068*/ 	.byte	0x03, 0x50
        /*006a*/ 	.short	0x0000


	//----- nvinfo : EIATTR_MAXREG_COUNT
	.align		4
        /*006c*/ 	.byte	0x03, 0x1b
        /*006e*/ 	.short	0x00ff


	//----- nvinfo : EIATTR_NUM_BARRIERS
	.align		4
        /*0070*/ 	.byte	0x02, 0x4c
        /*0072*/ 	.byte	0x01
	.zero		1


	//----- nvinfo : EIATTR_MERCURY_ISA_VERSION
	.align		4
        /*0074*/ 	.byte	0x03, 0x5f
        /*0076*/ 	.short	0x0101


	//----- nvinfo : EIATTR_VRC_CTA_INIT_COUNT
	.align		4
        /*0078*/ 	.byte	0x02, 0x4a
	.zero		1
	.zero		1


	//----- nvinfo : EIATTR_EXIT_INSTR_OFFSETS
	.align		4
        /*007c*/ 	.byte	0x04, 0x1c
        /*007e*/ 	.short	(.L_188 - .L_187)


	//   ....[0]....
.L_187:
        /*0080*/ 	.word	0x00000040


	//   ....[1]....
        /*0084*/ 	.word	0x00002ee0


	//----- nvinfo : EIATTR_MAX_THREADS
	.align		4
.L_188:
        /*0088*/ 	.byte	0x04, 0x05
        /*008a*/ 	.short	(.L_190 - .L_189)
.L_189:
        /*008c*/ 	.word	0x00000080
        /*0090*/ 	.word	0x00000001
        /*0094*/ 	.word	0x00000001


	//----- nvinfo : EIATTR_CRS_STACK_SIZE
	.align		4
.L_190:
        /*0098*/ 	.byte	0x04, 0x1e
        /*009a*/ 	.short	(.L_192 - .L_191)
.L_191:
        /*009c*/ 	.word	0x00000000


	//----- nvinfo : EIATTR_CBANK_PARAM_SIZE
	.align		4
.L_192:
        /*00a0*/ 	.byte	0x03, 0x19
        /*00a2*/ 	.short	0x0021


	//----- nvinfo : EIATTR_PARAM_CBANK
	.align		4
        /*00a4*/ 	.byte	0x04, 0x0a
        /*00a6*/ 	.short	(.L_194 - .L_193)
	.align		4
.L_193:
        /*00a8*/ 	.word	index@(.nv.constant0._ZN3cub18CUB_300001_SM_10006detail10radix_sort30DeviceRadixSortHistogramKernelINS1_5radix10policy_hubIiiyE10Policy1000ELNS0_9SortOrderE0EiyNS1_21identity_decomposer_tEEEvPT2_PKT1_SA_iiT3_)
        /*00ac*/ 	.short	0x0380
        /*00ae*/ 	.short	0x0021


	//----- nvinfo : EIATTR_SW_WAR
	.align		4
.L_194:
        /*00b0*/ 	.byte	0x04, 0x36
        /*00b2*/ 	.short	(.L_196 - .L_195)
.L_195:
        /*00b4*/ 	.word	0x00000008
.L_196:


//--------------------- .nv.info._ZN3cub18CUB_300001_SM_10006detail10radix_sort31DeviceRadixSortSingleTileKernelINS1_5radix10policy_hubIiiyE10Policy1000ELNS0_9SortOrderE0EiiyNS1_21identity_decomposer_tEEEvPKT1_PSA_PKT2_PSE_T3_iiT4_ --------------------------
	.section	.nv.info._ZN3cub18CUB_300001_SM_10006detail10radix_sort31DeviceRadixSortSingleTileKernelINS1_5radix10policy_hubIiiyE10Policy1000ELNS0_9SortOrderE0EiiyNS1_21identity_decomposer_tEEEvPKT1_PSA_PKT2_PSE_T3_iiT4_,"",@"SHT_CUDA_INFO"
	.sectionflags	@""
	.align	4


	//----- nvinfo : EIATTR_CUDA_API_VERSION
	.align		4
        /*0000*/ 	.byte	0x04, 0x37
        /*0002*/ 	.short	(.L_198 - .L_197)
.L_197:
        /*0004*/ 	.word	0x00000082


	//----- nvinfo : EIATTR_KPARAM_INFO
	.align		4
.L_198:
        /*0008*/ 	.byte	0x04, 0x17
        /*000a*/ 	.short	(.L_200 - .L_199)
.L_199:
        /*000c*/ 	.word	0x00000000
        /*0010*/ 	.short	0x0007
        /*0012*/ 	.short	0x0030
        /*0014*/ 	.byte	0x00, 0xf0, 0x05, 0x00


	//----- nvinfo : EIATTR_KPARAM_INFO
	.align		4
.L_200:
        /*0018*/ 	.byte	0x04, 0x17
        /*001a*/ 	.short	(.L_202 - .L_201)
.L_201:
        /*001c*/ 	.word	0x00000000
        /*0020*/ 	.short	0x0006
        /*0022*/ 	.short	0x002c
        /*0024*/ 	.byte	0x00, 0xf0, 0x11, 0x00


	//----- nvinfo : EIATTR_KPARAM_INFO
	.align		4
.L_202:
        /*0028*/ 	.byte	0x04, 0x17
        /*002a*/ 	.short	(.L_204 - .L_203)
.L_203:
        /*002c*/ 	.word	0x00000000
        /*0030*/ 	.short	0x0005
        /*0032*/ 	.short	0x0028
        /*0034*/ 	.byte	0x00, 0xf0, 0x11, 0x00


	//----- nvinfo : EIATTR_KPARAM_INFO
	.align		4
.L_204:
        /*0038*/ 	.byte	0x04, 0x17
        /*003a*/ 	.short	(.L_206 - .L_205)
.L_205:
        /*003c*/ 	.word	0x00000000
        /*0040*/ 	.short	0x0004
        /*0042*/ 	.short	0x0020
        /*0044*/ 	.byte	0x00, 0xf0, 0x21, 0x00


	//----- nvinfo : EIATTR_KPARAM_INFO
	.align		4
.L_206:
        /*0048*/ 	.byte	0x04, 0x17
        /*004a*/ 	.short	(.L_208 - .L_207)
.L_207:
        /*004c*/ 	.word	0x00000000
        /*0050*/ 	.short	0x0003
        /*0052*/ 	.short	0x0018
        /*0054*/ 	.byte	0x00, 0xf5, 0x21, 0x00


	//----- nvinfo : EIATTR_KPARAM_INFO
	.align		4
.L_208:
        /*0058*/ 	.byte	0x04, 0x17
        /*005a*/ 	.short	(.L_210 - .L_209)
.L_209:
        /*005c*/ 	.word	0x00000000
        /*0060*/ 	.short	0x0002
        /*0062*/ 	.short	0x0010
        /*0064*/ 	.byte	0x00, 0xf5, 0x21, 0x00


	//----- nvinfo : EIATTR_KPARAM_INFO
	.align		4
.L_210:
        /*0068*/ 	.byte	0x04, 0x17
        /*006a*/ 	.short	(.L_212 - .L_211)
.L_211:
        /*006c*/ 	.word	0x00000000
        /*0070*/ 	.short	0x0001
        /*0072*/ 	.short	0x0008
        /*0074*/ 	.byte	0x00, 0xf5, 0x21, 0x00


	//----- nvinfo : EIATTR_KPARAM_INFO
	.align		4
.L_212:
        /*0078*/ 	.byte	0x04, 0x17
        /*007a*/ 	.short	(.L_214 - .L_213)
.L_213:
        /*007c*/ 	.word	0x00000000
        /*0080*/ 	.short	0x0000
        /*0082*/ 	.short	0x0000
        /*0084*/ 	.byte	0x00, 0xf5, 0x21, 0x00


	//----- nvinfo : EIATTR_SPARSE_MMA_MASK
	.align		4
.L_214:
        /*0088*/ 	.byte	0x03, 0x50
        /*008a*/ 	.short	0x0000


	//----- nvinfo : EIATTR_MAXREG_COUNT
	.align		4
        /*008c*/ 	.byte	0x03, 0x1b
        /*008e*/ 	.short	0x00ff


	//----- nvinfo : EIATTR_NUM_BARRIERS
	.align		4
        /*0090*/ 	.byte	0x02, 0x4c
        /*0092*/ 	.byte	0x01
	.zero		1


	//----- nvinfo : EIATTR_MERCURY_ISA_VERSION
	.align		4
        /*0094*/ 	.byte	0x03, 0x5f
        /*0096*/ 	.short	0x0101


	//----- nvinfo : EIATTR_COOP_GROUP_MASK_REGIDS
	.align		4
        /*0098*/ 	.byte	0x04, 0x29
        /*009a*/ 	.short	(.L_216 - .L_215)


	//   ....[0]....
.L_215:
        /*009c*/ 	.word	0xffffffff


	//   ....[1]....
        /*00a0*/ 	.word	0xffffffff


	//   ....[2]....
        /*00a4*/ 	.word	0xffffffff


	//   ....[3]....
        /*00a8*/ 	.word	0xffffffff


	//   ....[4]....
        /*00ac*/ 	.word	0xffffffff


	//----- nvinfo : EIATTR_COOP_GROUP_INSTR_OFFSETS
	.align		4
.L_216:
        /*00b0*/ 	.byte	0x04, 0x28
        /*00b2*/ 	.short	(.L_218 - .L_217)


	//   ....[0]....
.L_217:
        /*00b4*/ 	.word	0x00001e20


	//   ....[1]....
        /*00b8*/ 	.word	0x00001e40


	//   ....[2]....
        /*00bc*/ 	.word	0x00001e60


	//   ....[3]....
        /*00c0*/ 	.word	0x00001e80


	//   ....[4]....
        /*00c4*/ 	.word	0x00001ea0


	//----- nvinfo : EIATTR_VRC_CTA_INIT_COUNT
	.align		4
.L_218:
        /*00c8*/ 	.byte	0x02, 0x4a
	.zero		1
	.zero		1


	//----- nvinfo : EIATTR_EXIT_INSTR_OFFSETS
	.align		4
        /*00cc*/ 	.byte	0x04, 0x1c
        /*00ce*/ 	.short	(.L_220 - .L_219)


	//   ....[0]....
.L_219:
        /*00d0*/ 	.word	0x00003bf0


	//   ....[1]....
        /*00d4*/ 	.word	0x00003c40


	//----- nvinfo : EIATTR_MAX_THREADS
	.align		4
.L_220:
        /*00d8*/ 	.byte	0x04, 0x05
        /*00da*/ 	.short	(.L_222 - .L_221)
.L_221:
        /*00dc*/ 	.word	0x00000100
        /*00e0*/ 	.word	0x00000001
        /*00e4*/ 	.word	0x00000001


	//----- nvinfo : EIATTR_CBANK_PARAM_SIZE
	.align		4
.L_222:
        /*00e8*/ 	.byte	0x03, 0x19
        /*00ea*/ 	.short	0x0031


	//----- nvinfo : EIATTR_PARAM_CBANK
	.align		4
        /*00ec*/ 	.byte	0x04, 0x0a
        /*00ee*/ 	.short	(.L_224 - .L_223)
	.align		4
.L_223:
        /*00f0*/ 	.word	index@(.nv.constant0._ZN3cub18CUB_300001_SM_10006detail10radix_sort31DeviceRadixSortSingleTileKernelINS1_5radix10policy_hubIiiyE10Policy1000ELNS0_9SortOrderE0EiiyNS1_21identity_decomposer_tEEEvPKT1_PSA_PKT2_PSE_T3_iiT4_)
        /*00f4*/ 	.short	0x0380
        /*00f6*/ 	.short	0x0031


	//----- nvinfo : EIATTR_SW_WAR
	.align		4
.L_224:
        /*00f8*/ 	.byte	0x04, 0x36
        /*00fa*/ 	.short	(.L_226 - .L_225)
.L_225:
        /*00fc*/ 	.word	0x00000008
.L_226:


//--------------------- .nv.info._ZN3cub18CUB_300001_SM_10006detail4scan16DeviceScanKernelINS2_10policy_hubIiiimN4cuda3std3__44plusIvEEE10Policy1000EN6thrust24THRUST_300001_SM_1000_NS10device_ptrIiEESF_NS0_13ScanTileStateIiLb1EEES9_NS1_10InputValueIiPiEEmiLb0EiEEvT0_T1_T2_iT3_T4_T5_ --------------------------
	.section	.nv.info._ZN3cub18CUB_300001_SM_10006detail4scan16DeviceScanKernelINS2_10policy_hubIiiimN4cuda3std3__44plusIvEEE10Policy1000EN6thrust24THRUST_300001_SM_1000_NS10device_ptrIiEESF_NS0_13ScanTileStateIiLb1EEES9_NS1_10InputValueIiPiEEmiLb0EiEEvT0_T1_T2_iT3_T4_T5_,"",@"SHT_CUDA_INFO"
	.sectionflags	@""
	.align	4


	//----- nvinfo : EIATTR_CUDA_API_VERSION
	.align		4
        /*0000*/ 	.byte	0x04, 0x37
        /*0002*/ 	.short	(.L_228 - .L_227)
.L_227:
        /*0004*/ 	.word	0x00000082


	//----- nvinfo : EIATTR_KPARAM_INFO
	.align		4
.L_228:
        /*0008*/ 	.byte	0x04, 0x17
        /*000a*/ 	.short	(.L_230 - .L_229)
.L_229:
        /*000c*/ 	.word	0x00000000
        /*0010*/ 	.short	0x0006
        /*0012*/ 	.short	0x0030
        /*0014*/ 	.byte	0x00, 0xf0, 0x21, 0x00


	//----- nvinfo : EIATTR_KPARAM_INFO
	.align		4
.L_230:
        /*0018*/ 	.byte	0x04, 0x17
        /*001a*/ 	.short	(.L_232 - .L_231)
.L_231:
        /*001c*/ 	.word	0x00000000
        /*0020*/ 	.short	0x0005
        /*0022*/ 	.short	0x0020
        /*0024*/ 	.byte	0x00, 0xf0, 0x41, 0x00


	//----- nvinfo : EIATTR_KPARAM_INFO
	.align		4
.L_232:
        /*0028*/ 	.byte	0x04, 0x17
        /*002a*/ 	.short	(.L_234 - .L_233)
.L_233:
        /*002c*/ 	.word	0x00000000
        /*0030*/ 	.short	0x0004
        /*0032*/ 	.short	0x001c
        /*0034*/ 	.byte	0x00, 0xf0, 0x05, 0x00


	//----- nvinfo : EIATTR_KPARAM_INFO
	.align		4
.L_234:
        /*0038*/ 	.byte	0x04, 0x17
        /*003a*/ 	.short	(.L_236 - .L_235)
.L_235:
        /*003c*/ 	.word	0x00000000
        /*0040*/ 	.short	0x0003
        /*0042*/ 	.short	0x0018
        /*0044*/ 	.byte	0x00, 0xf0, 0x11, 0x00


	//----- nvinfo : EIATTR_KPARAM_INFO
	.align		4
.L_236:
        /*0048*/ 	.byte	0x04, 0x17
        /*004a*/ 	.short	(.L_238 - .L_237)
.L_237:
        /*004c*/ 	.word	0x00000000
        /*0050*/ 	.short	0x0002
        /*0052*/ 	.short	0x0010
        /*0054*/ 	.byte	0x00, 0xf0, 0x21, 0x00


	//----- nvinfo : EIATTR_KPARAM_INFO
	.align		4
.L_238:
        /*0058*/ 	.byte	0x04, 0x17
        /*005a*/ 	.short	(.L_240 - .L_239)
.L_239:
        /*005c*/ 	.word	0x00000000
        /*0060*/ 	.short	0x0001
        /*0062*/ 	.short	0x0008
        /*0064*/ 	.byte	0x00, 0xf0, 0x21, 0x00


	//----- nvinfo : EIATTR_KPARAM_INFO
	.align		4
.L_240:
        /*0068*/ 	.byte	0x04, 0x17
        /*006a*/ 	.short	(.L_242 - .L_241)
.L_241:
        /*006c*/ 	.word	0x00000000
        /*0070*/ 	.short	0x0000
        /*0072*/ 	.short	0x0000
        /*0074*/ 	.byte	0x00, 0xf0, 0x21, 0x00


	//----- nvinfo : EIATTR_SPARSE_MMA_MASK
	.align		4
.L_242:
        /*0078*/ 	.byte	0x03, 0x50
        /*007a*/ 	.short	0x0000


	//----- nvinfo : EIATTR_MAXREG_COUNT
	.align		4
        /*007c*/ 	.byte	0x03, 0x1b
        /*007e*/ 	.short	0x0080


	//----- nvinfo : EIATTR_NUM_BARRIERS
	.align		4
        /*0080*/ 	.byte	0x02, 0x4c
        /*0082*/ 	.byte	0x01
	.zero		1


	//----- nvinfo : EIATTR_MERCURY_ISA_VERSION
	.align		4
        /*0084*/ 	.byte	0x03, 0x5f
        /*0086*/ 	.short	0x0101


	//----- nvinfo : EIATTR_COOP_GROUP_MASK_REGIDS
	.align		4
        /*0088*/ 	.byte	0x04, 0x29
        /*008a*/ 	.short	(.L_244 - .L_243)


	//   ....[0]....
.L_243:
        /*008c*/ 	.word	0xffffffff


	//   ....[1]....
        /*0090*/ 	.word	0xffffffff


	//   ....[2]....
        /*0094*/ 	.word	0xffffffff


	//   ....[3]....
        /*0098*/ 	.word	0xffffffff


	//   ....[4]....
        /*009c*/ 	.word	0xffffffff


	//   ....[5]....
        /*00a0*/ 	.word	0xffffffff


	//   ....[6]....
        /*00a4*/ 	.word	0xffffffff


	//   ....[7]....
        /*00a8*/ 	.word	0xffffffff


	//   ....[8]....
        /*00ac*/ 	.word	0xffffffff


	//   ....[9]....
        /*00b0*/ 	.word	0xffffffff


	//   ....[10]....
        /*00b4*/ 	.word	0xffffffff


	//   ....[11]....
        /*00b8*/ 	.word	0xffffffff


	//   ....[12]....
        /*00bc*/ 	.word	0xffffffff


	//   ....[13]....
        /*00c0*/ 	.word	0xffffffff


	//   ....[14]....
        /*00c4*/ 	.word	0xffffffff


	//   ....[15]....
        /*00c8*/ 	.word	0xffffffff


	//   ....[16]....
        /*00cc*/ 	.word	0xffffffff


	//   ....[17]....
        /*00d0*/ 	.word	0xffffffff


	//   ....[18]....
        /*00d4*/ 	.word	0xffffffff


	//   ....[19]....
        /*00d8*/ 	.word	0xffffffff


	//   ....[20]....
        /*00dc*/ 	.word	0xffffffff


	//   ....[21]....
        /*00e0*/ 	.word	0xffffffff


	//   ....[22]....
        /*00e4*/ 	.word	0xffffffff


	//   ....[23]....
        /*00e8*/ 	.word	0xffffffff


	//   ....[24]....
        /*00ec*/ 	.word	0xffffffff


	//   ....[25]....
        /*00f0*/ 	.word	0xffffffff


	//   ....[26]....
        /*00f4*/ 	.word	0xffffffff


	//   ....[27]....
        /*00f8*/ 	.word	0xffffffff


	//   ....[28]....
        /*00fc*/ 	.word	0xffffffff


	//   ....[29]....
        /*0100*/ 	.word	0xffffffff


	//   ....[30]....
        /*0104*/ 	.word	0xffffffff


	//   ....[31]....
        /*0108*/ 	.word	0xffffffff


	//   ....[32]....
        /*010c*/ 	.word	0xffffffff


	//   ....[33]....
        /*0110*/ 	.word	0xffffffff


	//   ....[34]....
        /*0114*/ 	.word	0xffffffff


	//   ....[35]....
        /*0118*/ 	.word	0xffffffff


	//   ....[36]....
        /*011c*/ 	.word	0xffffffff


	//   ....[37]....
        /*0120*/ 	.word	0xffffffff


	//   ....[38]....
        /*0124*/ 	.word	0xffffffff


	//   ....[39]....
        /*0128*/ 	.word	0xffffffff


	//   ....[40]....
        /*012c*/ 	.word	0xffffffff


	//   ....[41]....
        /*0130*/ 	.word	0xffffffff


	//   ....[42]....
        /*0134*/ 	.word	0xffffffff


	//   ....[43]....
        /*0138*/ 	.word	0xffffffff


	//   ....[44]....
        /*013c*/ 	.word	0xffffffff


	//   ....[45]....
        /*0140*/ 	.word	0xffffffff


	//   ....[46]....
        /*0144*/ 	.word	0xffffffff


	//   ....[47]....
        /*0148*/ 	.word	0xffffffff


	//   ....[48]....
        /*014c*/ 	.word	0xffffffff


	//   ....[49]....
        /*0150*/ 	.word	0xffffffff


	//   ....[50]....
        /*0154*/ 	.word	0xffffffff


	//   ....[51]....
        /*0158*/ 	.word	0xffffffff


	//   ....[52]....
        /*015c*/ 	.word	0xffffffff


	//   ....[53]....
        /*0160*/ 	.word	0xffffffff


	//   ....[54]....
        /*0164*/ 	.word	0xffffffff


	//   ....[55]....
        /*0168*/ 	.word	0xffffffff


	//   ....[56]....
        /*016c*/ 	.word	0xffffffff


	//   ....[57]....
        /*0170*/ 	.word	0xffffffff


	//   ....[58]....
        /*0174*/ 	.word	0xffffffff


	//   ....[59]....
        /*0178*/ 	.word	0xffffffff


	//   ....[60]....
        /*017c*/ 	.word	0x0500000a


	//   ....[61]....
        /*0180*/ 	.word	0x0500000a


	//   ....[62]....
        /*0184*/ 	.word	0x0500000a


	//   ....[63]....
        /*0188*/ 	.word	0x0500000a


	//   ....[64]....
        /*018c*/ 	.word	0x0500000a


	//   ....[65]....
        /*0190*/ 	.word	0x0500000a


	//   ....[66]....
        /*0194*/ 	.word	0x0500000a


	//   ....[67]....
        /*0198*/ 	.word	0x0500000a


	//   ....[68]....
        /*019c*/ 	.word	0x0500000a


	//   ....[69]....
        /*01a0*/ 	.word	0x0500000a


	//   ....[70]....
        /*01a4*/ 	.word	0x0500000a


	//   ....[71]....
        /*01a8*/ 	.word	0x0500000a


	//   ....[72]....
        /*01ac*/ 	.word	0x0500000a


	//   ....[73]....
        /*01b0*/ 	.word	0x0500000a


	//   ....[74]....
        /*01b4*/ 	.word	0x0500000a


	//   ....[75]....
        /*01b8*/ 	.word	0x0500000a


	//   ....[76]....
        /*01bc*/ 	.word	0x0500000a


	//   ....[77]....
        /*01c0*/ 	.word	0x0500000a


	//   ....[78]....
        /*01c4*/ 	.word	0x0500000a


	//   ....[79]....
        /*01c8*/ 	.word	0x0500000a


	//   ....[80]....
        /*01cc*/ 	.word	0x0500000a


	//   ....[81]....
        /*01d0*/ 	.word	0x0500000a


	//   ....[82]....
        /*01d4*/ 	.word	0x0500000a


	//   ....[83]....
        /*01d8*/ 	.word	0x0500000a


	//   ....[84]....
        /*01dc*/ 	.word	0x0500000a


	//   ....[85]....
        /*01e0*/ 	.word	0x0500000a


	//   ....[86]....
        /*01e4*/ 	.word	0x0500000a


	//   ....[87]....
        /*01e8*/ 	.word	0x0500000a


	//   ....[88]....
        /*01ec*/ 	.word	0x0500000a


	//   ....[89]....
        /*01f0*/ 	.word	0x0500000a


	//   ....[90]....
        /*01f4*/ 	.word	0x0500000a


	//   ....[91]....
        /*01f8*/ 	.word	0x0500000a


	//   ....[92]....
        /*01fc*/ 	.word	0x0500000a


	//   ....[93]....
        /*0200*/ 	.word	0x0500000a


	//   ....[94]....
        /*0204*/ 	.word	0x0500000a


	//   ....[95]....
        /*0208*/ 	.word	0x0500000a


	//----- nvinfo : EIATTR_COOP_GROUP_INSTR_OFFSETS
	.align		4
.L_244:
        /*020c*/ 	.byte	0x04, 0x28
        /*020e*/ 	.short	(.L_246 - .L_245)


	//   ....[0]....
.L_245:
        /*0210*/ 	.word	0x000004d0


	//   ....[1]....
        /*0214*/ 	.word	0x000006f0


	//   ....[2]....
        /*0218*/ 	.word	0x00000710


	//   ....[3]....
        /*021c*/ 	.word	0x00000730


	//   ....[4]....
        /*0220*/ 	.word	0x00000750


	//   ....[5]....
        /*0224*/ 	.word	0x00000770


	//   ....[6]....
        /*0228*/ 	.word	0x00000b80


	//   ....[7]....
        /*022c*/ 	.word	0x00000ba0


	//   ....[8]....
        /*0230*/ 	.word	0x00000bc0


	//   ....[9]....
        /*0234*/ 	.word	0x00000be0


	//   ....[10]....
        /*0238*/ 	.word	0x00000c00


	//   ....[11]....
        /*023c*/ 	.word	0x00001000


	//   ....[12]....
        /*0240*/ 	.word	0x00001090


	//   ....[13]....
        /*0244*/ 	.word	0x000010f0


	//   ....[14]....
        /*0248*/ 	.word	0x00001160


	//   ....[15]....
        /*024c*/ 	.word	0x000011c0


	//   ....[16]....
        /*0250*/ 	.word	0x00001210


	//   ....[17]....
        /*0254*/ 	.word	0x00001270


	//   ....[18]....
        /*0258*/ 	.word	0x000012c0


	//   ....[19]....
        /*025c*/ 	.word	0x000012e0


	//   ....[20]....
        /*0260*/ 	.word	0x000013a0


	//   ....[21]....
        /*0264*/ 	.word	0x00001430


	//   ....[22]....
        /*0268*/ 	.word	0x00001480


	//   ....[23]....
        /*026c*/ 	.word	0x000014e0


	//   ....[24]....
        /*0270*/ 	.word	0x00001540


	//   ....[25]....
        /*0274*/ 	.word	0x00001580


	//   ....[26]....
        /*0278*/ 	.word	0x000015c0


	//   ....[27]....
        /*027c*/ 	.word	0x00001600


	//   ....[28]....
        /*0280*/ 	.word	0x00001610


	//   ....[29]....
        /*0284*/ 	.word	0x00001a50


	//   ....[30]....
        /*0288*/ 	.word	0x00002430


	//   ....[31]....
        /*028c*/ 	.word	0x00002650


	//   ....[32]....
        /*0290*/ 	.word	0x00002670


	//   ....[33]....
        /*0294*/ 	.word	0x00002690


	//   ....[34]....
        /*0298*/ 	.word	0x000026b0


	//   ....[35]....
        /*029c*/ 	.word	0x000026d0


	//   ....[36]....
        /*02a0*/ 	.word	0x00002a60


	//   ....[37]....
        /*02a4*/ 	.word	0x00002a80


	//   ....[38]....
        /*02a8*/ 	.word	0x00002aa0


	//   ....[39]....
        /*02ac*/ 	.word	0x00002ac0


	//   ....[40]....
        /*02b0*/ 	.word	0x00002ae0


	//   ....[41]....
        /*02b4*/ 	.word	0x00002ee0


	//   ....[42]....
        /*02b8*/ 	.word	0x00002f70


	//   ....[43]....
        /*02bc*/ 	.word	0x00002fd0


	//   ....[44]....
        /*02c0*/ 	.word	0x00003030


	//   ....[45]....
        /*02c4*/ 	.word	0x00003090


	//   ....[46]....
        /*02c8*/ 	.word	0x000030f0


	//   ....[47]....
        /*02cc*/ 	.word	0x00003140


	//   ....[48]....
        /*02d0*/ 	.word	0x000031b0


	//   ....[49]....
        /*02d4*/ 	.word	0x000031c0


	//   ....[50]....
        /*02d8*/ 	.word	0x00003280


	//   ....[51]....
        /*02dc*/ 	.word	0x00003310


	//   ....[52]....
        /*02e0*/ 	.word	0x00003360


	//   ....[53]....
        /*02e4*/ 	.word	0x000033d0


	//   ....[54]....
        /*02e8*/ 	.word	0x00003430


	//   ....[55]....
        /*02ec*/ 	.word	0x00003480


	//   ....[56]....
        /*02f0*/ 	.word	0x000034c0


	//   ....[57]....
        /*02f4*/ 	.word	0x00003520


	//   ....[58]....
        /*02f8*/ 	.word	0x00003530


	//   ....[59]....
        /*02fc*/ 	.word	0x000039a0


	//   ....[60]....
        /*0300*/ 	.word	0x00003f30


	//   ....[61]....
        /*0304*/ 	.word	0x00003fb0


	//   ....[62]....
        /*0308*/ 	.word	0x00004040


	//   ....[63]....
        /*030c*/ 	.word	0x00004120


	//   ....[64]....
        /*0310*/ 	.word	0x000041a0


	//   ....[65]....
        /*0314*/ 	.word	0x00004230


	//   ....[66]....
        /*0318*/ 	.word	0x000042b0


	//   ....[67]....
        /*031c*/ 	.word	0x00004330


	//   ....[68]....
        /*0320*/ 	.word	0x00004360


	//   ....[69]....
        /*0324*/ 	.word	0x00004430


	//   ....[70]....
        /*0328*/ 	.word	0x000044b0


	//   ....[71]....
        /*032c*/ 	.word	0x00004530


	//   ....[72]....
        /*0330*/ 	.word	0x000045e0


	//   ....[73]....
        /*0334*/ 	.word	0x00004670


	//   ....[74]....
        /*0338*/ 	.word	0x000046f0


	//   ....[75]....
        /*033c*/ 	.word	0x00004760


	//   ....[76]....
        /*0340*/ 	.word	0x000047e0


	//   ....[77]....
        /*0344*/ 	.word	0x00004840


	//   ....[78]....
        /*0348*/ 	.word	0x000048b0


	//   ....[79]....
        /*034c*/ 	.word	0x00004930


	//   ....[80]....
        /*0350*/ 	.word	0x000049d0


	//   ....[81]....
        /*0354*/ 	.word	0x00004a90


	//   ....[82]....
        /*0358*/ 	.word	0x00004b30


	//   ....[83]....
        /*035c*/ 	.word	0x00004bc0


	//   ....[84]....
        /*0360*/ 	.word	0x00004c50


	//   ....[85]....
        /*0364*/ 	.word	0x00004cc0


	//   ....[86]....
        /*0368*/ 	.word	0x00004cf0


	//   ....[87]....
        /*036c*/ 	.word	0x00004dc0


	//   ....[88]....
        /*0370*/ 	.word	0x00004e40


	//   ....[89]....
        /*0374*/ 	.word	0x00004ec0


	//   ....[90]....
        /*0378*/ 	.word	0x00004f80


	//   ....[91]....
        /*037c*/ 	.word	0x00005020


	//   ....[92]....
        /*0380*/ 	.word	0x000050b0


	//   ....[93]....
        /*0384*/ 	.word	0x00005140


	//   ....[94]....
        /*0388*/ 	.word	0x000051d0


	//   ....[95]....
        /*038c*/ 	.word	0x00005230


	//----- nvinfo : EIATTR_VRC_CTA_INIT_COUNT
	.align		4
.L_246:
        /*0390*/ 	.byte	0x02, 0x4a
	.zero		1
	.zero		1


	//----- nvinfo : EIATTR_EXIT_INSTR_OFFSETS
	.align		4
        /*0394*/ 	.byte	0x04, 0x1c
        /*0396*/ 	.short	(.L_248 - .L_247)


	//   ....[0]....
.L_247:
        /*0398*/ 	.word	0x00001ce0


	//   ....[1]....
        /*039c*/ 	.word	0x00001d10


	//   ....[2]....
        /*03a0*/ 	.word	0x00003ec0


	//   ....[3]....
        /*03a4*/ 	.word	0x00003ee0


	//----- nvinfo : EIATTR_MAX_THREADS
	.align		4
.L_248:
        /*03a8*/ 	.byte	0x04, 0x05
        /*03aa*/ 	.short	(.L_250 - .L_249)
.L_249:
        /*03ac*/ 	.word	0x000001a0
        /*03b0*/ 	.word	0x00000001
        /*03b4*/ 	.word	0x00000001


	//----- nvinfo : EIATTR_CRS_STACK_SIZE
	.align		4
.L_250:
        /*03b8*/ 	.byte	0x04, 0x1e
        /*03ba*/ 	.short	(.L_252 - .L_251)
.L_251:
        /*03bc*/ 	.word	0x00000000


	//----- nvinfo : EIATTR_CBANK_PARAM_SIZE
	.align		4
.L_252:
        /*03c0*/ 	.byte	0x03, 0x19
        /*03c2*/ 	.short	0x0038


	//----- nvinfo : EIATTR_PARAM_CBANK
	.align		4
        /*03c4*/ 	.byte	0x04, 0x0a
        /*03c6*/ 	.short	(.L_254 - .L_253)
	.align		4
.L_253:
        /*03c8*/ 	.word	index@(.nv.constant0._ZN3cub18CUB_300001_SM_10006detail4scan16DeviceScanKernelINS2_10policy_hubIiiimN4cuda3std3__44plusIvEEE10Policy1000EN6thrust24THRUST_300001_SM_1000_NS10device_ptrIiEESF_NS0_13ScanTileStateIiLb1EEES9_NS1_10InputValueIiPiEEmiLb0EiEEvT0_T1_T2_iT3_T4_T5_)
        /*03cc*/ 	.short	0x0380
        /*03ce*/ 	.short	0x0038


	//----- nvinfo : EIATTR_SW_WAR
	.align		4
.L_254:
        /*03d0*/ 	.byte	0x04, 0x36
        /*03d2*/ 	.short	(.L_256 - .L_255)
.L_255:
        /*03d4*/ 	.word	0x00000008
.L_256:


//--------------------- .nv.info._ZN3cub18CUB_300001_SM_10006detail4scan16DeviceScanKernelINS2_10policy_hubIiiijN4cuda3std3__44plusIvEEE10Policy1000EN6thrust24THRUST_300001_SM_1000_NS10device_ptrIiEESF_NS0_13ScanTileStateIiLb1EEES9_NS1_10InputValueIiPiEEjiLb0EiEEvT0_T1_T2_iT3_T4_T5_ --------------------------
	.section	.nv.info._ZN3cub18CUB_300001_SM_10006detail4scan16DeviceScanKernelINS2_10policy_hubIiiijN4cuda3std3__44plusIvEEE10Policy1000EN6thrust24THRUST_300001_SM_1000_NS10device_ptrIiEESF_NS0_13ScanTileStateIiLb1EEES9_NS1_10InputValueIiPiEEjiLb0EiEEvT0_T1_T2_iT3_T4_T5_,"",@"SHT_CUDA_INFO"
	.sectionflags	@""
	.align	4


	//----- nvinfo : EIATTR_CUDA_API_VERSION
	.align		4
        /*0000*/ 	.byte	0x04, 0x37
        /*0002*/ 	.short	(.L_258 - .L_257)
.L_257:
        /*0004*/ 	.word	0x00000082


	//----- nvinfo : EIATTR_KPARAM_INFO
	.align		4
.L_258:
        /*0008*/ 	.byte	0x04, 0x17
        /*000a*/ 	.short	(.L_260 - .L_259)
.L_259:
        /*000c*/ 	.word	0x00000000
        /*0010*/ 	.short	0x0006
        /*0012*/ 	.short	0x0030
        /*0014*/ 	.byte	0x00, 0xf0, 0x11, 0x00


	//----- nvinfo : EIATTR_KPARAM_INFO
	.align		4
.L_260:
        /*0018*/ 	.byte	0x04, 0x17
        /*001a*/ 	.short	(.L_262 - .L_261)
.L_261:
        /*001c*/ 	.word	0x00000000
        /*0020*/ 	.short	0x0005
        /*0022*/ 	.short	0x0020
        /*0024*/ 	.byte	0x00, 0xf0, 0x41, 0x00


	//----- nvinfo : EIATTR_KPARAM_INFO
	.align		4
.L_262:
        /*0028*/ 	.byte	0x04, 0x17
        /*002a*/ 	.short	(.L_264 - .L_263)
.L_263:
        /*002c*/ 	.word	0x00000000
        /*0030*/ 	.short	0x0004
        /*0032*/ 	.short	0x001c
        /*0034*/ 	.byte	0x00, 0xf0, 0x05, 0x00


	//----- nvinfo : EIATTR_KPARAM_INFO
	.align		4
.L_264:
        /*0038*/ 	.byte	0x04, 0x17
        /*003a*/ 	.short	(.L_266 - .L_265)
.L_265:
        /*003c*/ 	.word	0x00000000
        /*0040*/ 	.short	0x0003
        /*0042*/ 	.short	0x0018
        /*0044*/ 	.byte	0x00, 0xf0, 0x11, 0x00


	//----- nvinfo : EIATTR_KPARAM_INFO
	.align		4
.L_266:
        /*0048*/ 	.byte	0x04, 0x17
        /*004a*/ 	.short	(.L_268 - .L_267)
.L_267:
        /*004c*/ 	.word	0x00000000
        /*0050*/ 	.short	0x0002
        /*0052*/ 	.short	0x0010
        /*0054*/ 	.byte	0x00, 0xf0, 0x21, 0x00


	//----- nvinfo : EIATTR_KPARAM_INFO
	.align		4
.L_268:
        /*0058*/ 	.byte	0x04, 0x17
        /*005a*/ 	.short	(.L_270 - .L_269)
.L_269:
        /*005c*/ 	.word	0x00000000
        /*0060*/ 	.short	0x0001
        /*0062*/ 	.short	0x0008
        /*0064*/ 	.byte	0x00, 0xf0, 0x21, 0x00


	//----- nvinfo : EIATTR_KPARAM_INFO
	.align		4
.L_270:
        /*0068*/ 	.byte	0x04, 0x17
        /*006a*/ 	.short	(.L_272 - .L_271)
.L_271:
        /*006c*/ 	.word	0x00000000
        /*0070*/ 	.short	0x0000
        /*0072*/ 	.short	0x0000
        /*0074*/ 	.byte	0x00, 0xf0, 0x21, 0x00


	//----- nvinfo : EIATTR_SPARSE_MMA_MASK
	.align		4
.L_272:
        /*0078*/ 	.byte	0x03, 0x50
        /*007a*/ 	.short	0x0000


	//----- nvinfo : EIATTR_MAXREG_COUNT
	.align		4
        /*007c*/ 	.byte	0x03, 0x1b
        /*007e*/ 	.short	0x00a8


	//----- nvinfo : EIATTR_NUM_BARRIERS
	.align		4
        /*0080*/ 	.byte	0x02, 0x4c
        /*0082*/ 	.byte	0x01
	.zero		1


	//----- nvinfo : EIATTR_MERCURY_ISA_VERSION
	.align		4
        /*0084*/ 	.byte	0x03, 0x5f
        /*0086*/ 	.short	0x0101


	//----- nvinfo : EIATTR_UNUSED_LOAD_BYTE_OFFSET
	.align		4
        /*0088*/ 	.byte	0x04, 0x44
        /*008a*/ 	.short	(.L_274 - .L_273)


	//   ....[0]....
.L_273:
        /*008c*/ 	.word	0x00002a80
        /*0090*/ 	.word	0x00000fff


	//----- nvinfo : EIATTR_COOP_GROUP_MASK_REGIDS
	.align		4
.L_274:
        /*0094*/ 	.byte	0x04, 0x29
        /*0096*/ 	.short	(.L_276 - .L_275)


	//   ....[0]....
.L_275:
        /*0098*/ 	.word	0xffffffff


	//   ....[1]....
        /*009c*/ 	.word	0xffffffff


	//   ....[2]....
        /*00a0*/ 	.word	0xffffffff


	//   ....[3]....
        /*00a4*/ 	.word	0xffffffff


	//   ....[4]....
        /*00a8*/ 	.word	0xffffffff


	//   ....[5]....
        /*00ac*/ 	.word	0xffffffff


	//   ....[6]....
        /*00b0*/ 	.word	0xffffffff


	//   ....[7]....
        /*00b4*/ 	.word	0xffffffff


	//   ....[8]....
        /*00b8*/ 	.word	0xffffffff


	//   ....[9]....
        /*00bc*/ 	.word	0xffffffff


	//   ....[10]....
        /*00c0*/ 	.word	0xffffffff


	//   ....[11]....
        /*00c4*/ 	.word	0xffffffff


	//   ....[12]....
        /*00c8*/ 	.word	0xffffffff


	//   ....[13]....
        /*00cc*/ 	.word	0xffffffff


	//   ....[14]....
        /*00d0*/ 	.word	0xffffffff


	//   ....[15]....
        /*00d4*/ 	.word	0xffffffff


	//   ....[16]....
        /*00d8*/ 	.word	0xffffffff


	//   ....[17]....
        /*00dc*/ 	.word	0xffffffff


	//   ....[18]....
        /*00e0*/ 	.word	0xffffffff


	//   ....[19]....
        /*00e4*/ 	.word	0xffffffff


	//   ....[20]....
        /*00e8*/ 	.word	0xffffffff


	//   ....[21]....
        /*00ec*/ 	.word	0xffffffff


	//   ....[22]....
        /*00f0*/ 	.word	0xffffffff


	//   ....[23]....
        /*00f4*/ 	.word	0xffffffff


	//   ....[24]....
        /*00f8*/ 	.word	0xffffffff


	//   ....[25]....
        /*00fc*/ 	.word	0xffffffff


	//   ....[26]....
        /*0100*/ 	.word	0xffffffff


	//   ....[27]....
        /*0104*/ 	.word	0xffffffff


	//   ....[28]....
        /*0108*/ 	.word	0xffffffff


	//   ....[29]....
        /*010c*/ 	.word	0xffffffff


	//   ....[30]....
        /*0110*/ 	.word	0xffffffff


	//   ....[31]....
        /*0114*/ 	.word	0xffffffff


	//   ....[32]....
        /*0118*/ 	.word	0xffffffff


	//   ....[33]....
        /*011c*/ 	.word	0xffffffff


	//   ....[34]....
        /*0120*/ 	.word	0xffffffff


	//   ....[35]....
        /*0124*/ 	.word	0xffffffff


	//   ....[36]....
        /*0128*/ 	.word	0xffffffff


	//   ....[37]....
        /*012c*/ 	.word	0xffffffff


	//   ....[38]....
        /*0130*/ 	.word	0xffffffff


	//   ....[39]....
        /*0134*/ 	.word	0xffffffff


	//   ....[40]....
        /*0138*/ 	.word	0xffffffff


	//   ....[41]....
        /*013c*/ 	.word	0xffffffff


	//   ....[42]....
        /*0140*/ 	.word	0xffffffff


	//   ....[43]....
        /*0144*/ 	.word	0xffffffff


	//   ....[44]....
        /*0148*/ 	.word	0xffffffff


	//   ....[45]....
        /*014c*/ 	.word	0xffffffff


	//   ....[46]....
        /*0150*/ 	.word	0xffffffff


	//   ....[47]....
        /*0154*/ 	.word	0xffffffff


	//   ....[48]....
        /*0158*/ 	.word	0xffffffff


	//   ....[49]....
        /*015c*/ 	.word	0xffffffff


	//   ....[50]....
        /*0160*/ 	.word	0xffffffff


	//   ....[51]....
        /*0164*/ 	.word	0xffffffff


	//   ....[52]....
        /*0168*/ 	.word	0xffffffff


	//   ....[53]....
        /*016c*/ 	.word	0xffffffff


	//   ....[54]....
        /*0170*/ 	.word	0xffffffff


	//   ....[55]....
        /*0174*/ 	.word	0xffffffff


	//   ....[56]....
        /*0178*/ 	.word	0xffffffff


	//   ....[57]....
        /*017c*/ 	.word	0xffffffff


	//   ....[58]....
        /*0180*/ 	.word	0xffffffff


	//   ....[59]....
        /*0184*/ 	.word	0xffffffff


	//   ....[60]....
        /*0188*/ 	.word	0x05000015


	//   ....[61]....
        /*018c*/ 	.word	0x05000015


	//   ....[62]....
        /*0190*/ 	.word	0x05000015


	//   ....[63]....
        /*0194*/ 	.word	0x05000015


	//   ....[64]....
        /*0198*/ 	.word	0x05000015


	//   ....[65]....
        /*019c*/ 	.word	0x05000015


	//   ....[66]....
        /*01a0*/ 	.word	0x05000015


	//   ....[67]....
        /*01a4*/ 	.word	0x05000015


	//   ....[68]....
        /*01a8*/ 	.word	0x05000015


	//   ....[69]....
        /*01ac*/ 	.word	0x05000015


	//   ....[70]....
        /*01b0*/ 	.word	0x05000015


	//   ....[71]....
        /*01b4*/ 	.word	0x05000015


	//   ....[72]....
        /*01b8*/ 	.word	0x05000015


	//   ....[73]....
        /*01bc*/ 	.word	0x05000015


	//   ....[74]....
        /*01c0*/ 	.word	0x05000015


	//   ....[75]....
        /*01c4*/ 	.word	0x05000015


	//   ....[76]....
        /*01c8*/ 	.word	0x05000015


	//   ....[77]....
        /*01cc*/ 	.word	0x05000015


	//   ....[78]....
        /*01d0*/ 	.word	0x05000015


	//   ....[79]....
        /*01d4*/ 	.word	0x05000015


	//   ....[80]....
        /*01d8*/ 	.word	0x05000015


	//   ....[81]....
        /*01dc*/ 	.word	0x05000015


	//   ....[82]....
        /*01e0*/ 	.word	0x05000015


	//   ....[83]....
        /*01e4*/ 	.word	0x05000015


	//   ....[84]....
        /*01e8*/ 	.word	0x05000015


	//   ....[85]....
        /*01ec*/ 	.word	0x05000015


	//   ....[86]....
        /*01f0*/ 	.word	0x05000015


	//   ....[87]....
        /*01f4*/ 	.word	0x05000015


	//   ....[88]....
        /*01f8*/ 	.word	0x05000015


	//   ....[89]....
        /*01fc*/ 	.word	0x05000015


	//   ....[90]....
        /*0200*/ 	.word	0x05000015


	//   ....[91]....
        /*0204*/ 	.word	0x05000015


	//   ....[92]....
        /*0208*/ 	.word	0x05000015


	//   ....[93]....
        /*020c*/ 	.word	0x05000015


	//   ....[94]....
        /*0210*/ 	.word	0x05000015


	//   ....[95]....
        /*0214*/ 	.word	0x05000015


	//----- nvinfo : EIATTR_COOP_GROUP_INSTR_OFFSETS
	.align		4
.L_276:
        /*0218*/ 	.byte	0x04, 0x28
        /*021a*/ 	.short	(.L_278 - .L_277)


	//   ....[0]....
.L_277:
        /*021c*/ 	.word	0x00000510


	//   ....[1]....
        /*0220*/ 	.word	0x000006d0


	//   ....[2]....
        /*0224*/ 	.word	0x000006f0


	//   ....[3]....
        /*0228*/ 	.word	0x00000710


	//   ....[4]....
        /*022c*/ 	.word	0x00000730


	//   ....[5]....
        /*0230*/ 	.word	0x00000750


	//   ....[6]....
        /*0234*/ 	.word	0x00000b40


	//   ....[7]....
        /*0238*/ 	.word	0x00000b60


	//   ....[8]....
        /*023c*/ 	.word	0x00000b80


	//   ....[9]....
        /*0240*/ 	.word	0x00000ba0


	//   ....[10]....
        /*0244*/ 	.word	0x00000bc0


	//   ....[11]....
        /*0248*/ 	.word	0x00000f70


	//   ....[12]....
        /*024c*/ 	.word	0x00001140


	//   ....[13]....
        /*0250*/ 	.word	0x000011a0


	//   ....[14]....
        /*0254*/ 	.word	0x00001240


	//   ....[15]....
        /*0258*/ 	.word	0x000012b0


	//   ....[16]....
        /*025c*/ 	.word	0x00001300


	//   ....[17]....
        /*0260*/ 	.word	0x00001340


	//   ....[18]....
        /*0264*/ 	.word	0x00001380


	//   ....[19]....
        /*0268*/ 	.word	0x00001390


	//   ....[20]....
        /*026c*/ 	.word	0x00001470


	//   ....[21]....
        /*0270*/ 	.word	0x00001640


	//   ....[22]....
        /*0274*/ 	.word	0x00001690


	//   ....[23]....
        /*0278*/ 	.word	0x000016f0


	//   ....[24]....
        /*027c*/ 	.word	0x00001750


	//   ....[25]....
        /*0280*/ 	.word	0x00001790


	//   ....[26]....
        /*0284*/ 	.word	0x000017d0


	//   ....[27]....
        /*0288*/ 	.word	0x00001810


	//   ....[28]....
        /*028c*/ 	.word	0x00001820


	//   ....[29]....
        /*0290*/ 	.word	0x00001cd0


	//   ....[30]....
        /*0294*/ 	.word	0x000027b0


	//   ....[31]....
        /*0298*/ 	.word	0x00002970


	//   ....[32]....
        /*029c*/ 	.word	0x00002990


	//   ....[33]....
        /*02a0*/ 	.word	0x000029b0


	//   ....[34]....
        /*02a4*/ 	.word	0x000029d0


	//   ....[35]....
        /*02a8*/ 	.word	0x000029f0


	//   ....[36]....
        /*02ac*/ 	.word	0x00002d70


	//   ....[37]....
        /*02b0*/ 	.word	0x00002d90


	//   ....[38]....
        /*02b4*/ 	.word	0x00002db0


	//   ....[39]....
        /*02b8*/ 	.word	0x00002dd0


	//   ....[40]....
        /*02bc*/ 	.word	0x00002df0


	//   ....[41]....
        /*02c0*/ 	.word	0x000031a0


	//   ....[42]....
        /*02c4*/ 	.word	0x00003370


	//   ....[43]....
        /*02c8*/ 	.word	0x000033d0


	//   ....[44]....
        /*02cc*/ 	.word	0x00003440


	//   ....[45]....
        /*02d0*/ 	.word	0x000034b0


	//   ....[46]....
        /*02d4*/ 	.word	0x00003500


	//   ....[47]....
        /*02d8*/ 	.word	0x00003550


	//   ....[48]....
        /*02dc*/ 	.word	0x000035b0


	//   ....[49]....
        /*02e0*/ 	.word	0x000035c0


	//   ....[50]....
        /*02e4*/ 	.word	0x00003680


	//   ....[51]....
        /*02e8*/ 	.word	0x00003850


	//   ....[52]....
        /*02ec*/ 	.word	0x000038a0


	//   ....[53]....
        /*02f0*/ 	.word	0x00003910


	//   ....[54]....
        /*02f4*/ 	.word	0x00003970


	//   ....[55]....
        /*02f8*/ 	.word	0x000039c0


	//   ....[56]....
        /*02fc*/ 	.word	0x00003a20


	//   ....[57]....
        /*0300*/ 	.word	0x00003a60


	//   ....[58]....
        /*0304*/ 	.word	0x00003a70


	//   ....[59]....
        /*0308*/ 	.word	0x00003ee0


	//   ....[60]....
        /*030c*/ 	.word	0x00004560


	//   ....[61]....
        /*0310*/ 	.word	0x000045e0


	//   ....[62]....
        /*0314*/ 	.word	0x00004670


	//   ....[63]....
        /*0318*/ 	.word	0x00004760


	//   ....[64]....
        /*031c*/ 	.word	0x00004800


	//   ....[65]....
        /*0320*/ 	.word	0x00004880


	//   ....[66]....
        /*0324*/ 	.word	0x00004910


	//   ....[67]....
        /*0328*/ 	.word	0x00004990


	//   ....[68]....
        /*032c*/ 	.word	0x000049c0


	//   ....[69]....
        /*0330*/ 	.word	0x00004a70


	//   ....[70]....
        /*0334*/ 	.word	0x00004af0


	//   ....[71]....
        /*0338*/ 	.word	0x00004b70


	//   ....[72]....
        /*033c*/ 	.word	0x00004c30


	//   ....[73]....
        /*0340*/ 	.word	0x00004cc0


	//   ....[74]....
        /*0344*/ 	.word	0x00004d40


	//   ....[75]....
        /*0348*/ 	.word	0x00004dc0


	//   ....[76]....
        /*034c*/ 	.word	0x00004e40


	//   ....[77]....
        /*0350*/ 	.word	0x00004ea0


	//   ....[78]....
        /*0354*/ 	.word	0x00004f10


	//   ....[79]....
        /*0358*/ 	.word	0x00004f90


	//   ....[80]....
        /*035c*/ 	.word	0x00005020


	//   ....[81]....
        /*0360*/ 	.word	0x000050d0


	//   ....[82]....
        /*0364*/ 	.word	0x00005180


	//   ....[83]....
        /*0368*/ 	.word	0x00005210


	//   ....[84]....
        /*036c*/ 	.word	0x000052a0


	//   ....[85]....
        /*0370*/ 	.word	0x00005340


	//   ....[86]....
        /*0374*/ 	.word	0x00005370


	//   ....[87]....
        /*0378*/ 	.word	0x00005420


	//   ....[88]....
        /*037c*/ 	.word	0x000054a0


	//   ....[89]....
        /*0380*/ 	.word	0x00005520


	//   ....[90]....
        /*0384*/ 	.word	0x000055e0


	//   ....[91]....
        /*0388*/ 	.word	0x00005690


	//   ....[92]....
        /*038c*/ 	.word	0x00005720


	//   ....[93]....
        /*0390*/ 	.word	0x000057a0


	//   ....[94]....
        /*0394*/ 	.word	0x00005830


	//   ....[95]....
        /*0398*/ 	.word	0x00005890


	//----- nvinfo : EIATTR_VRC_CTA_INIT_COUNT
	.align		4
.L_278:
        /*039c*/ 	.byte	0x02, 0x4a
	.zero		1
	.zero		1


	//----- nvinfo : EIATTR_EXIT_INSTR_OFFSETS
	.align		4
        /*03a0*/ 	.byte	0x04, 0x1c
        /*03a2*/ 	.short	(.L_280 - .L_279)


	//   ....[0]....
.L_279:
        /*03a4*/ 	.word	0x00001fa0


	//   ....[1]....
        /*03a8*/ 	.word	0x00001fc0


	//   ....[2]....
        /*03ac*/ 	.word	0x000044f0


	//   ....[3]....
        /*03b0*/ 	.word	0x00004510


	//----- nvinfo : EIATTR_MAX_THREADS
	.align		4
.L_280:
        /*03b4*/ 	.byte	0x04, 0x05
        /*03b6*/ 	.short	(.L_282 - .L_281)
.L_281:
        /*03b8*/ 	.word	0x00000180
        /*03bc*/ 	.word	0x00000001
        /*03c0*/ 	.word	0x00000001


	//----- nvinfo : EIATTR_CRS_STACK_SIZE
	.align		4
.L_282:
        /*03c4*/ 	.byte	0x04, 0x1e
        /*03c6*/ 	.short	(.L_284 - .L_283)
.L_283:
        /*03c8*/ 	.word	0x00000000


	//----- nvinfo : EIATTR_CBANK_PARAM_SIZE
	.align		4
.L_284:
        /*03cc*/ 	.byte	0x03, 0x19
        /*03ce*/ 	.short	0x0034


	//----- nvinfo : EIATTR_PARAM_CBANK
	.align		4
        /*03d0*/ 	.byte	0x04, 0x0a
        /*03d2*/ 	.short	(.L_286 - .L_285)
	.align		4
.L_285:
        /*03d4*/ 	.word	index@(.nv.constant0._ZN3cub18CUB_300001_SM_10006detail4scan16DeviceScanKernelINS2_10policy_hubIiiijN4cuda3std3__44plusIvEEE10Policy1000EN6thrust24THRUST_300001_SM_1000_NS10device_ptrIiEESF_NS0_13ScanTileStateIiLb1EEES9_NS1_10InputValueIiPiEEjiLb0EiEEvT0_T1_T2_iT3_T4_T5_)
        /*03d8*/ 	.short	0x0380
        /*03da*/ 	.short	0x0034


	//----- nvinfo : EIATTR_SW_WAR
	.align		4
.L_286:
        /*03dc*/ 	.byte	0x04, 0x36
        /*03de*/ 	.short	(.L_288 - .L_287)
.L_287:
        /*03e0*/ 	.word	0x00000008
.L_288:


//--------------------- .nv.info._ZN3cub18CUB_300001_SM_10006detail4scan20DeviceScanInitKernelINS0_13ScanTileStateIiLb1EEEEEvT_i --------------------------
	.section	.nv.info._ZN3cub18CUB_300001_SM_10006detail4scan20DeviceScanInitKernelINS0_13ScanTileStateIiLb1EEEEEvT_i,"",@"SHT_CUDA_INFO"
	.sectionflags	@""
	.align	4


	//----- nvinfo : EIATTR_CUDA_API_VERSION
	.align		4
        /*0000*/ 	.byte	0x04, 0x37
        /*0002*/ 	.short	(.L_290 - .L_289)
.L_289:
        /*0004*/ 	.word	0x00000082


	//----- nvinfo : EIATTR_KPARAM_INFO
	.align		4
.L_290:
        /*0008*/ 	.byte	0x04, 0x17
        /*000a*/ 	.short	(.L_292 - .L_291)
.L_291:
        /*000c*/ 	.word	0x00000000
        /*0010*/ 	.short	0x0001
        /*0012*/ 	.short	0x0008
        /*0014*/ 	.byte	0x00, 0xf0, 0x11, 0x00


	//----- nvinfo : EIATTR_KPARAM_INFO
	.align		4
.L_292:
        /*0018*/ 	.byte	0x04, 0x17
        /*001a*/ 	.short	(.L_294 - .L_293)
.L_293:
        /*001c*/ 	.word	0x00000000
        /*0020*/ 	.short	0x0000
        /*0022*/ 	.short	0x0000
        /*0024*/ 	.byte	0x00, 0xf0, 0x21, 0x00


	//----- nvinfo : EIATTR_SPARSE_MMA_MASK
	.align		4
.L_294:
        /*0028*/ 	.byte	0x03, 0x50
        /*002a*/ 	.short	0x0000


	//----- nvinfo : EIATTR_MAXREG_COUNT
	.align		4
        /*002c*/ 	.byte	0x03, 0x1b
        /*002e*/ 	.short	0x00ff


	//----- nvinfo : EIATTR_MERCURY_ISA_VERSION
	.align		4
        /*0030*/ 	.byte	0x03, 0x5f
        /*0032*/ 	.short	0x0101


	//----- nvinfo : EIATTR_VRC_CTA_INIT_COUNT
	.align		4
        /*0034*/ 	.byte	0x02, 0x4a
	.zero		1
	.zero		1


	//----- nvinfo : EIATTR_EXIT_INSTR_OFFSETS
	.align		4
        /*0038*/ 	.byte	0x04, 0x1c
        /*003a*/ 	.short	(.L_296 - .L_295)


	//   ....[0]....
.L_295:
        /*003c*/ 	.word	0x000000f0


	//   ....[1]....
        /*0040*/ 	.word	0x00000130


	//----- nvinfo : EIATTR_CBANK_PARAM_SIZE
	.align		4
.L_296:
        /*0044*/ 	.byte	0x03, 0x19
        /*0046*/ 	.short	0x000c


	//----- nvinfo : EIATTR_PARAM_CBANK
	.align		4
        /*0048*/ 	.byte	0x04, 0x0a
        /*004a*/ 	.short	(.L_298 - .L_297)
	.align		4
.L_297:
        /*004c*/ 	.word	index@(.nv.constant0._ZN3cub18CUB_300001_SM_10006detail4scan20DeviceScanInitKernelINS0_13ScanTileStateIiLb1EEEEEvT_i)
        /*0050*/ 	.short	0x0380
        /*0052*/ 	.short	0x000c


	//----- nvinfo : EIATTR_SW_WAR
	.align		4
.L_298:
        /*0054*/ 	.byte	0x04, 0x36
        /*0056*/ 	.short	(.L_300 - .L_299)
.L_299:
        /*0058*/ 	.word	0x00000008
.L_300:


//--------------------- .nv.info._ZN3cub18CUB_300001_SM_10006detail11EmptyKernelIvEEvv --------------------------
	.section	.nv.info._ZN3cub18CUB_300001_SM_10006detail11EmptyKernelIvEEvv,"",@"SHT_CUDA_INFO"
	.sectionflags	@""
	.align	4


	//----- nvinfo : EIATTR_CUDA_API_VERSION
	.align		4
        /*0000*/ 	.byte	0x04, 0x37
        /*0002*/ 	.short	(.L_302 - .L_301)
.L_301:
        /*0004*/ 	.word	0x00000082


	//----- nvinfo : EIATTR_SPARSE_MMA_MASK
	.align		4
.L_302:
        /*0008*/ 	.byte	0x03, 0x50
        /*000a*/ 	.short	0x0000


	//----- nvinfo : EIATTR_MAXREG_COUNT
	.align		4
        /*000c*/ 	.byte	0x03, 0x1b
        /*000e*/ 	.short	0x00ff


	//----- nvinfo : EIATTR_MERCURY_ISA_VERSION
	.align		4
        /*0010*/ 	.byte	0x03, 0x5f
        /*0012*/ 	.short	0x0101


	//----- nvinfo : EIATTR_VRC_CTA_INIT_COUNT
	.align		4
        /*0014*/ 	.byte	0x02, 0x4a
	.zero		1
	.zero		1


	//----- nvinfo : EIATTR_EXIT_INSTR_OFFSETS
	.align		4
        /*0018*/ 	.byte	0x04, 0x1c
        /*001a*/ 	.short	(.L_304 - .L_303)


	//   ....[0]....
.L_303:
        /*001c*/ 	.word	0x00000010


	//----- nvinfo : EIATTR_SW_WAR
	.align		4
.L_304:
        /*0020*/ 	.byte	0x04, 0x36
        /*0022*/ 	.short	(.L_306 - .L_305)
.L_305:
        /*0024*/ 	.word	0x00000008
.L_306:


//--------------------- .nv.info._Z18histogramParticlesP9particlesP11environment --------------------------
	.section	.nv.info._Z18histogramParticlesP9particlesP11environment,"",@"SHT_CUDA_INFO"
	.sectionflags	@""
	.align	4


	//----- nvinfo : EIATTR_CUDA_API_VERSION
	.align		4
        /*0000*/ 	.byte	0x04, 0x37
        /*0002*/ 	.short	(.L_308 - .L_307)
.L_307:
        /*0004*/ 	.word	0x00000082


	//----- nvinfo : EIATTR_KPARAM_INFO
	.align		4
.L_308:
        /*0008*/ 	.byte	0x04, 0x17
        /*000a*/ 	.short	(.L_310 - .L_309)
.L_309:
        /*000c*/ 	.word	0x00000000
        /*0010*/ 	.short	0x0001
        /*0012*/ 	.short	0x0008
        /*0014*/ 	.byte	0x00, 0xf5, 0x21, 0x00


	//----- nvinfo : EIATTR_KPARAM_INFO
	.align		4
.L_310:
        /*0018*/ 	.byte	0x04, 0x17
        /*001a*/ 	.short	(.L_312 - .L_311)
.L_311:
        /*001c*/ 	.word	0x00000000
        /*0020*/ 	.short	0x0000
        /*0022*/ 	.short	0x0000
        /*0024*/ 	.byte	0x00, 0xf5, 0x21, 0x00


	//----- nvinfo : EIATTR_SPARSE_MMA_MASK
	.align		4
.L_312:
        /*0028*/ 	.byte	0x03, 0x50
        /*002a*/ 	.short	0x0000


	//----- nvinfo : EIATTR_MAXREG_COUNT
	.align		4
        /*002c*/ 	.byte	0x03, 0x1b
        /*002e*/ 	.short	0x00ff


	//----- nvinfo : EIATTR_MERCURY_ISA_VERSION
	.align		4
        /*0030*/ 	.byte	0x03, 0x5f
        /*0032*/ 	.short	0x0101


	//----- nvinfo : EIATTR_VRC_CTA_INIT_COUNT
	.align		4
        /*0034*/ 	.byte	0x02, 0x4a
	.zero		1
	.zero		1


	//----- nvinfo : EIATTR_EXIT_INSTR_OFFSETS
	.align		4
        /*0038*/ 	.byte	0x04, 0x1c
        /*003a*/ 	.short	(.L_314 - .L_313)


	//   ....[0]....
.L_313:
        /*003c*/ 	.word	0x00000120


	//----- nvinfo : EIATTR_CBANK_PARAM_SIZE
	.align		4
.L_314:
        /*0040*/ 	.byte	0x03, 0x19
        /*0042*/ 	.short	0x0010


	//----- nvinfo : EIATTR_PARAM_CBANK
	.align		4
        /*0044*/ 	.byte	0x04, 0x0a
        /*0046*/ 	.short	(.L_316 - .L_315)
	.align		4
.L_315:
        /*0048*/ 	.word	index@(.nv.constant0._Z18histogramParticlesP9particlesP11environment)
        /*004c*/ 	.short	0x0380
        /*004e*/ 	.short	0x0010


	//----- nvinfo : EIATTR_SW_WAR
	.align		4
.L_316:
        /*0050*/ 	.byte	0x04, 0x36
        /*0052*/ 	.short	(.L_318 - .L_317)
.L_317:
        /*0054*/ 	.word	0x00000008
.L_318:


//--------------------- .nv.info._Z16reorderParticlesP10key_valuesP9particlesS2_ --------------------------
	.section	.nv.info._Z16reorderParticlesP10key_valuesP9particlesS2_,"",@"SHT_CUDA_INFO"
	.sectionflags	@""
	.align	4


	//----- nvinfo : EIATTR_CUDA_API_VERSION
	.align		4
        /*0000*/ 	.byte	0x04, 0x37
        /*0002*/ 	.short	(.L_320 - .L_319)
.L_319:
        /*0004*/ 	.word	0x00000082


	//----- nvinfo : EIATTR_KPARAM_INFO
	.align		4
.L_320:
        /*0008*/ 	.byte	0x04, 0x17
        /*000a*/ 	.short	(.L_322 - .L_321)
.L_321:
        /*000c*/ 	.word	0x00000000
        /*0010*/ 	.short	0x0002
        /*0012*/ 	.short	0x0010
        /*0014*/ 	.byte	0x00, 0xf5, 0x21, 0x00


	//----- nvinfo : EIATTR_KPARAM_INFO
	.align		4
.L_322:
        /*0018*/ 	.byte	0x04, 0x17
        /*001a*/ 	.short	(.L_324 - .L_323)
.L_323:
        /*001c*/ 	.word	0x00000000
        /*0020*/ 	.short	0x0001
        /*0022*/ 	.short	0x0008
        /*0024*/ 	.byte	0x00, 0xf5, 0x21, 0x00


	//----- nvinfo : EIATTR_KPARAM_INFO
	.align		4
.L_324:
        /*0028*/ 	.byte	0x04, 0x17
        /*002a*/ 	.short	(.L_326 - .L_325)
.L_325:
        /*002c*/ 	.word	0x00000000
        /*0030*/ 	.short	0x0000
        /*0032*/ 	.short	0x0000
        /*0034*/ 	.byte	0x00, 0xf5, 0x21, 0x00


	//----- nvinfo : EIATTR_SPARSE_MMA_MASK
	.align		4
.L_326:
        /*0038*/ 	.byte	0x03, 0x50
        /*003a*/ 	.short	0x0000


	//----- nvinfo : EIATTR_MAXREG_COUNT
	.align		4
        /*003c*/ 	.byte	0x03, 0x1b
        /*003e*/ 	.short	0x00ff


	//----- nvinfo : EIATTR_MERCURY_ISA_VERSION
	.align		4
        /*0040*/ 	.byte	0x03, 0x5f
        /*0042*/ 	.short	0x0101


	//----- nvinfo : EIATTR_VRC_CTA_INIT_COUNT
	.align		4
        /*0044*/ 	.byte	0x02, 0x4a
	.zero		1
	.zero		1


	//----- nvinfo : EIATTR_EXIT_INSTR_OFFSETS
	.align		4
        /*0048*/ 	.byte	0x04, 0x1c
        /*004a*/ 	.short	(.L_328 - .L_327)


	//   ....[0]....
.L_327:
        /*004c*/ 	.word	0x000000f0


	//----- nvinfo : EIATTR_CBANK_PARAM_SIZE
	.align		4
.L_328:
        /*0050*/ 	.byte	0x03, 0x19
        /*0052*/ 	.short	0x0018


	//----- nvinfo : EIATTR_PARAM_CBANK
	.align		4
        /*0054*/ 	.byte	0x04, 0x0a
        /*0056*/ 	.short	(.L_330 - .L_329)
	.align		4
.L_329:
        /*0058*/ 	.word	index@(.nv.constant0._Z16reorderParticlesP10key_valuesP9particlesS2_)
        /*005c*/ 	.short	0x0380
        /*005e*/ 	.short	0x0018


	//----- nvinfo : EIATTR_SW_WAR
	.align		4
.L_330:
        /*0060*/ 	.byte	0x04, 0x36
        /*0062*/ 	.short	(.L_332 - .L_331)
.L_331:
        /*0064*/ 	.word	0x00000008
.L_332:


//--------------------- .nv.info._Z9keyValuesP9particlesP10key_values --------------------------
	.section	.nv.info._Z9keyValuesP9particlesP10key_values,"",@"SHT_CUDA_INFO"
	.sectionflags	@""
	.align	4


	//----- nvinfo : EIATTR_CUDA_API_VERSION
	.align		4
        /*0000*/ 	.byte	0x04, 0x37
        /*0002*/ 	.short	(.L_334 - .L_333)
.L_333:
        /*0004*/ 	.word	0x00000082


	//----- nvinfo : EIATTR_KPARAM_INFO
	.align		4
.L_334:
        /*0008*/ 	.byte	0x04, 0x17
        /*000a*/ 	.short	(.L_336 - .L_335)
.L_335:
        /*000c*/ 	.word	0x00000000
        /*0010*/ 	.short	0x0001
        /*0012*/ 	.short	0x0008
        /*0014*/ 	.byte	0x00, 0xf5, 0x21, 0x00


	//----- nvinfo : EIATTR_KPARAM_INFO
	.align		4
.L_336:
        /*0018*/ 	.byte	0x04, 0x17
        /*001a*/ 	.short	(.L_338 - .L_337)
.L_337:
        /*001c*/ 	.word	0x00000000
        /*0020*/ 	.short	0x0000
        /*0022*/ 	.short	0x0000
        /*0024*/ 	.byte	0x00, 0xf5, 0x21, 0x00


	//----- nvinfo : EIATTR_SPARSE_MMA_MASK
	.align		4
.L_338:
        /*0028*/ 	.byte	0x03, 0x50
        /*002a*/ 	.short	0x0000


	//----- nvinfo : EIATTR_MAXREG_COUNT
	.align		4
        /*002c*/ 	.byte	0x03, 0x1b
        /*002e*/ 	.short	0x00ff


	//----- nvinfo : EIATTR_MERCURY_ISA_VERSION
	.align		4
        /*0030*/ 	.byte	0x03, 0x5f
        /*0032*/ 	.short	0x0101


	//----- nvinfo : EIATTR_VRC_CTA_INIT_COUNT
	.align		4
        /*0034*/ 	.byte	0x02, 0x4a
	.zero		1
	.zero		1


	//----- nvinfo : EIATTR_EXIT_INSTR_OFFSETS
	.align		4
        /*0038*/ 	.byte	0x04, 0x1c
        /*003a*/ 	.short	(.L_340 - .L_339)


	//   ....[0]....
.L_339:
        /*003c*/ 	.word	0x00000120


	//----- nvinfo : EIATTR_CBANK_PARAM_SIZE
	.align		4
.L_340:
        /*0040*/ 	.byte	0x03, 0x19
        /*0042*/ 	.short	0x0010


	//----- nvinfo : EIATTR_PARAM_CBANK
	.align		4
        /*0044*/ 	.byte	0x04, 0x0a
        /*0046*/ 	.short	(.L_342 - .L_341)
	.align		4
.L_341:
        /*0048*/ 	.word	index@(.nv.constant0._Z9keyValuesP9particlesP10key_values)
        /*004c*/ 	.short	0x0380
        /*004e*/ 	.short	0x0010


	//----- nvinfo : EIATTR_SW_WAR
	.align		4
.L_342:
        /*0050*/ 	.byte	0x04, 0x36
        /*0052*/ 	.short	(.L_344 - .L_343)
.L_343:
        /*0054*/ 	.word	0x00000008
.L_344:


//--------------------- .nv.info._Z16particleNNSearchP9particlesP11environment --------------------------
	.section	.nv.info._Z16particleNNSearchP9particlesP11environment,"",@"SHT_CUDA_INFO"
	.sectionflags	@""
	.align	4


	//----- nvinfo : EIATTR_CUDA_API_VERSION
	.align		4
        /*0000*/ 	.byte	0x04, 0x37
        /*0002*/ 	.short	(.L_346 - .L_345)
.L_345:
        /*0004*/ 	.word	0x00000082


	//----- nvinfo : EIATTR_KPARAM_INFO
	.align		4
.L_346:
        /*0008*/ 	.byte	0x04, 0x17
        /*000a*/ 	.short	(.L_348 - .L_347)
.L_347:
        /*000c*/ 	.word	0x00000000
        /*0010*/ 	.short	0x0001
        /*0012*/ 	.short	0x0008
        /*0014*/ 	.byte	0x00, 0xf5, 0x21, 0x00


	//----- nvinfo : EIATTR_KPARAM_INFO
	.align		4
.L_348:
        /*0018*/ 	.byte	0x04, 0x17
        /*001a*/ 	.short	(.L_350 - .L_349)
.L_349:
        /*001c*/ 	.word	0x00000000
        /*0020*/ 	.short	0x0000
        /*0022*/ 	.short	0x0000
        /*0024*/ 	.byte	0x00, 0xf5, 0x21, 0x00


	//----- nvinfo : EIATTR_SPARSE_MMA_MASK
	.align		4
.L_350:
        /*0028*/ 	.byte	0x03, 0x50
        /*002a*/ 	.short	0x0000


	//----- nvinfo : EIATTR_MAXREG_COUNT
	.align		4
        /*002c*/ 	.byte	0x03, 0x1b
        /*002e*/ 	.short	0x00ff


	//----- nvinfo : EIATTR_MERCURY_ISA_VERSION
	.align		4
        /*0030*/ 	.byte	0x03, 0x5f
        /*0032*/ 	.short	0x0101


	//----- nvinfo : EIATTR_VRC_CTA_INIT_COUNT
	.align		4
        /*0034*/ 	.byte	0x02, 0x4a
	.zero		1
	.zero		1


	//----- nvinfo : EIATTR_EXIT_INSTR_OFFSETS
	.align		4
        /*0038*/ 	.byte	0x04, 0x1c
        /*003a*/ 	.short	(.L_352 - .L_351)


	//   ....[0]....
.L_351:
        /*003c*/ 	.word	0x00001440


	//----- nvinfo : EIATTR_CRS_STACK_SIZE
	.align		4
.L_352:
        /*0040*/ 	.byte	0x04, 0x1e
        /*0042*/ 	.short	(.L_354 - .L_353)
.L_353:
        /*0044*/ 	.word	0x00000000


	//----- nvinfo : EIATTR_CBANK_PARAM_SIZE
	.align		4
.L_354:
        /*0048*/ 	.byte	0x03, 0x19
        /*004a*/ 	.short	0x0010


	//----- nvinfo : EIATTR_PARAM_CBANK
	.align		4
        /*004c*/ 	.byte	0x04, 0x0a
        /*004e*/ 	.short	(.L_356 - .L_355)
	.align		4
.L_355:
        /*0050*/ 	.word	index@(.nv.constant0._Z16particleNNSearchP9particlesP11environment)
        /*0054*/ 	.short	0x0380
        /*0056*/ 	.short	0x0010


	//----- nvinfo : EIATTR_SW_WAR
	.align		4
.L_356:
        /*0058*/ 	.byte	0x04, 0x36
        /*005a*/ 	.short	(.L_358 - .L_357)
.L_357:
        /*005c*/ 	.word	0x00000008
.L_358:


//--------------------- .nv.callgraph             --------------------------
	.section	.nv.callgraph,"",@"SHT_CUDA_CALLGRAPH"
	.align	4
	.sectionentsize	8
	.align		4
        /*0000*/ 	.word	0x00000000
	.align		4
        /*0004*/ 	.word	0xffffffff
	.align		4
        /*0008*/ 	.word	0x00000000
	.align		4
        /*000c*/ 	.word	0xfffffffe
	.align		4
        /*0010*/ 	.word	0x00000000
	.align		4
        /*0014*/ 	.word	0xfffffffd
	.align		4
        /*0018*/ 	.word	0x00000000
	.align		4
        /*001c*/ 	.word	0xfffffffc


//--------------------- .nv.constant4             --------------------------
	.section	.nv.constant4,"a",@progbits
	.align	8
	.align		8
.nv.constant4:
        /*0000*/ 	.dword	_ZN34_INTERNAL_d30c08cf_4_k_cu_adf207374cuda3std3__45__cpo5beginE
	.align		8
        /*0008*/ 	.dword	_ZN34_INTERNAL_d30c08cf_4_k_cu_adf207374cuda3std3__45__cpo3endE
	.align		8
        /*0010*/ 	.dword	_ZN34_INTERNAL_d30c08cf_4_k_cu_adf207374cuda3std3__45__cpo6cbeginE
	.align		8
        /*0018*/ 	.dword	_ZN34_INTERNAL_d30c08cf_4_k_cu_adf207374cuda3std3__45__cpo4cendE
	.align		8
        /*0020*/ 	.dword	_ZN34_INTERNAL_d30c08cf_4_k_cu_adf207374cuda3std3__45__cpo6rbeginE
	.align		8
        /*0028*/ 	.dword	_ZN34_INTERNAL_d30c08cf_4_k_cu_adf207374cuda3std3__45__cpo4rendE
	.align		8
        /*0030*/ 	.dword	_ZN34_INTERNAL_d30c08cf_4_k_cu_adf207374cuda3std3__45__cpo7crbeginE
	.align		8
        /*0038*/ 	.dword	_ZN34_INTERNAL_d30c08cf_4_k_cu_adf207374cuda3std3__45__cpo5crendE
	.align		8
        /*0040*/ 	.dword	_ZN34_INTERNAL_d30c08cf_4_k_cu_adf207374cuda3std3__436_GLOBAL__N__d30c08cf_4_k_cu_adf207376ignoreE
	.align		8
        /*0048*/ 	.dword	_ZN34_INTERNAL_d30c08cf_4_k_cu_adf207374cuda3std3__419piecewise_constructE
	.align		8
        /*0050*/ 	.dword	_ZN34_INTERNAL_d30c08cf_4_k_cu_adf207374cuda3std3__48in_placeE
	.align		8
        /*0058*/ 	.dword	_ZN34_INTERNAL_d30c08cf_4_k_cu_adf207374cuda3std3__420unreachable_sentinelE
	.align		8
        /*0060*/ 	.dword	_ZN34_INTERNAL_d30c08cf_4_k_cu_adf207374cuda3std3__47nulloptE
	.align		8
        /*0068*/ 	.dword	_ZN34_INTERNAL_d30c08cf_4_k_cu_adf207374cuda3std3__48unexpectE
	.align		8
        /*0070*/ 	.dword	_ZN34_INTERNAL_d30c08cf_4_k_cu_adf207374cuda3std6ranges3__45__cpo4swapE
	.align		8
        /*0078*/ 	.dword	_ZN34_INTERNAL_d30c08cf_4_k_cu_adf207374cuda3std6ranges3__45__cpo9iter_moveE
	.align		8
        /*0080*/ 	.dword	_ZN34_INTERNAL_d30c08cf_4_k_cu_adf207374cuda3std6ranges3__45__cpo5beginE
	.align		8
        /*0088*/ 	.dword	_ZN34_INTERNAL_d30c08cf_4_k_cu_adf207374cuda3std6ranges3__45__cpo3endE
	.align		8
        /*0090*/ 	.dword	_ZN34_INTERNAL_d30c08cf_4_k_cu_adf207374cuda3std6ranges3__45__cpo6cbeginE
	.align		8
        /*0098*/ 	.dword	_ZN34_INTERNAL_d30c08cf_4_k_cu_adf207374cuda3std6ranges3__45__cpo4cendE
	.align		8
        /*00a0*/ 	.dword	_ZN34_INTERNAL_d30c08cf_4_k_cu_adf207374cuda3std6ranges3__45__cpo7advanceE
	.align		8
        /*00a8*/ 	.dword	_ZN34_INTERNAL_d30c08cf_4_k_cu_adf207374cuda3std6ranges3__45__cpo9iter_swapE
	.align		8
        /*00b0*/ 	.dword	_ZN34_INTERNAL_d30c08cf_4_k_cu_adf207374cuda3std6ranges3__45__cpo4nextE
	.align		8
        /*00b8*/ 	.dword	_ZN34_INTERNAL_d30c08cf_4_k_cu_adf207374cuda3std6ranges3__45__cpo4prevE
	.align		8
        /*00c0*/ 	.dword	_ZN34_INTERNAL_d30c08cf_4_k_cu_adf207374cuda3std6ranges3__45__cpo4dataE
	.align		8
        /*00c8*/ 	.dword	_ZN34_INTERNAL_d30c08cf_4_k_cu_adf207374cuda3std6ranges3__45__cpo5cdataE
	.align		8
        /*00d0*/ 	.dword	_ZN34_INTERNAL_d30c08cf_4_k_cu_adf207374cuda3std6ranges3__45__cpo4sizeE
	.align		8
        /*00d8*/ 	.dword	_ZN34_INTERNAL_d30c08cf_4_k_cu_adf207374cuda3std6ranges3__45__cpo5ssizeE
	.align		8
        /*00e0*/ 	.dword	_ZN34_INTERNAL_d30c08cf_4_k_cu_adf207374cuda3std6ranges3__45__cpo8distanceE
	.align		8
        /*00e8*/ 	.dword	_ZN34_INTERNAL_d30c08cf_4_k_cu_adf207376thrust24THRUST_300001_SM_1000_NS8cuda_cub3parE
	.align		8
        /*00f0*/ 	.dword	_ZN34_INTERNAL_d30c08cf_4_k_cu_adf207376thrust24THRUST_300001_SM_1000_NS8cuda_cub10par_nosyncE
	.align		8
        /*00f8*/ 	.dword	_ZN34_INTERNAL_d30c08cf_4_k_cu_adf207376thrust24THRUST_300001_SM_1000_NS6system6detail10sequential3seqE
	.align		8
        /*0100*/ 	.dword	_ZN34_INTERNAL_d30c08cf_4_k_cu_adf207376thrust24THRUST_300001_SM_1000_NS6system3cpp3parE
	.align		8
        /*0108*/ 	.dword	_ZN34_INTERNAL_d30c08cf_4_k_cu_adf207376thrust24THRUST_300001_SM_1000_NS12placeholders2_1E
	.align		8
        /*0110*/ 	.dword	_ZN34_INTERNAL_d30c08cf_4_k_cu_adf207376thrust24THRUST_300001_SM_1000_NS12placeholders2_2E
	.align		8
        /*0118*/ 	.dword	_ZN34_INTERNAL_d30c08cf_4_k_cu_adf207376thrust24THRUST_300001_SM_1000_NS12placeholders2_3E
	.align		8
        /*0120*/ 	.dword	_ZN34_INTERNAL_d30c08cf_4_k_cu_adf207376thrust24THRUST_300001_SM_1000_NS12placeholders2_4E
	.align		8
        /*0128*/ 	.dword	_ZN34_INTERNAL_d30c08cf_4_k_cu_adf207376thrust24THRUST_300001_SM_1000_NS12placeholders2_5E
	.align		8
        /*0130*/ 	.dword	_ZN34_INTERNAL_d30c08cf_4_k_cu_adf207376thrust24THRUST_300001_SM_1000_NS12placeholders2_6E
	.align		8
        /*0138*/ 	.dword	_ZN34_INTERNAL_d30c08cf_4_k_cu_adf207376thrust24THRUST_300001_SM_1000_NS12placeholders2_7E
	.align		8
        /*0140*/ 	.dword	_ZN34_INTERNAL_d30c08cf_4_k_cu_adf207376thrust24THRUST_300001_SM_1000_NS12placeholders2_8E
	.align		8
        /*0148*/ 	.dword	_ZN34_INTERNAL_d30c08cf_4_k_cu_adf207376thrust24THRUST_300001_SM_1000_NS12placeholders2_9E
	.align		8
        /*0150*/ 	.dword	_ZN34_INTERNAL_d30c08cf_4_k_cu_adf207376thrust24THRUST_300001_SM_1000_NS12placeholders3_10E
	.align		8
        /*0158*/ 	.dword	_ZN34_INTERNAL_d30c08cf_4_k_cu_adf207376thrust24THRUST_300001_SM_1000_NS3seqE
	.align		8
        /*0160*/ 	.dword	_ZN34_INTERNAL_d30c08cf_4_k_cu_adf207376thrust24THRUST_300001_SM_1000_NS6deviceE


//--------------------- .text._ZN3cub18CUB_300001_SM_10006detail10radix_sort29DeviceRadixSortOnesweepKernelINS1_5radix10policy_hubIiiyE10Policy1000ELNS0_9SortOrderE0EiiyiiNS1_21identity_decomposer_tEEEvPT5_SB_PT3_PKSC_PT1_PKSG_PT2_PKSK_T4_iiT6_ --------------------------
	.section	.text._ZN3cub18CUB_300001_SM_10006detail10radix_sort29DeviceRadixSortOnesweepKernelINS1_5radix10policy_hubIiiyE10Policy1000ELNS0_9SortOrderE0EiiyiiNS1_21identity_decomposer_tEEEvPT5_SB_PT3_PKSC_PT1_PKSG_PT2_PKSK_T4_iiT6_,"ax",@progbits
	.align	128
        .global         _ZN3cub18CUB_300001_SM_10006detail10radix_sort29DeviceRadixSortOnesweepKernelINS1_5radix10policy_hubIiiyE10Policy1000ELNS0_9SortOrderE0EiiyiiNS1_21identity_decomposer_tEEEvPT5_SB_PT3_PKSC_PT1_PKSG_PT2_PKSK_T4_iiT6_
        .type           _ZN3cub18CUB_300001_SM_10006detail10radix_sort29DeviceRadixSortOnesweepKernelINS1_5radix10policy_hubIiiyE10Policy1000ELNS0_9SortOrderE0EiiyiiNS1_21identity_decomposer_tEEEvPT5_SB_PT3_PKSC_PT1_PKSG_PT2_PKSK_T4_iiT6_,@function
        .size           _ZN3cub18CUB_300001_SM_10006detail10radix_sort29DeviceRadixSortOnesweepKernelINS1_5radix10policy_hubIiiyE10Policy1000ELNS0_9SortOrderE0EiiyiiNS1_21identity_decomposer_tEEEvPT5_SB_PT3_PKSC_PT1_PKSG_PT2_PKSK_T4_iiT6_,(.L_x_461 - _ZN3cub18CUB_300001_SM_10006detail10radix_sort29DeviceRadixSortOnesweepKernelINS1_5radix10policy_hubIiiyE10Policy1000ELNS0_9SortOrderE0EiiyiiNS1_21identity_decomposer_tEEEvPT5_SB_PT3_PKSC_PT1_PKSG_PT2_PKSK_T4_iiT6_)
        .other          _ZN3cub18CUB_300001_SM_10006detail10radix_sort29DeviceRadixSortOnesweepKernelINS1_5radix10policy_hubIiiyE10Policy1000ELNS0_9SortOrderE0EiiyiiNS1_21identity_decomposer_tEEEvPT5_SB_PT3_PKSC_PT1_PKSG_PT2_PKSK_T4_iiT6_,@"STO_CUDA_ENTRY STV_DEFAULT"
_ZN3cub18CUB_300001_SM_10006detail10radix_sort29DeviceRadixSortOnesweepKernelINS1_5radix10policy_hubIiiyE10Policy1000ELNS0_9SortOrderE0EiiyiiNS1_21identity_decomposer_tEEEvPT5_SB_PT3_PKSC_PT1_PKSG_PT2_PKSK_T4_iiT6_:
.text._ZN3cub18CUB_300001_SM_10006detail10radix_sort29DeviceRadixSortOnesweepKernelINS1_5radix10policy_hubIiiyE10Policy1000ELNS0_9SortOrderE0EiiyiiNS1_21identity_decomposer_tEEEvPT5_SB_PT3_PKSC_PT1_PKSG_PT2_PKSK_T4_iiT6_:
[----:B------:R-:W-:Y:S01]  /*0000*/  LDC R1, c[0x0][0x37c] ;  /* 0x0000df00ff017b82 */ /* 0x000fe20000000800 */
[----:B------:R-:W0:Y:S01]  /*0010*/  S2R R3, SR_TID.X ;  /* 0x0000000000037919 */ /* 0x000e220000002100 */
[----:B------:R-:W-:Y:S01]  /*0020*/  MOV R7, 0x400 ;  /* 0x0000040000077802 */ /* 0x000fe20000000f00 */
[----:B------:R-:W1:Y:S01]  /*0030*/  LDCU.64 UR6, c[0x0][0x358] ;  /* 0x00006b00ff0677ac */ /* 0x000e620008000a00 */
[----:B------:R-:W-:Y:S01]  /*0040*/  BSSY.RECONVERGENT B0, `(.L_x_0) ;  /* 0x000000c000007945 */ /* 0x000fe20003800200 */
[----:B------:R-:W2:Y:S01]  /*0050*/  S2R R0, SR_CgaCtaId ;  /* 0x0000000000007919 */ /* 0x000ea20000008800 */
[----:B0-----:R-:W-:Y:S02]  /*0060*/  ISETP.NE.AND P0, PT, R3, RZ, PT ;  /* 0x000000ff0300720c */ /* 0x001fe40003f05270 */
[----:B--2---:R-:W-:-:S11]  /*0070*/  LEA R7, R0, R7, 0x18 ;  /* 0x0000000700077211 */ /* 0x004fd600078ec0ff */
[----:B-1----:R-:W-:Y:S05]  /*0080*/  @P0 BRA `(.L_x_1) ;  /* 0x00000000001c0947 */ /* 0x002fea0003800000 */
[----:B------:R-:W0:Y:S01]  /*0090*/  LDC.64 R4, c[0x0][0x388] ;  /* 0x0000e200ff047b82 */ /* 0x000e220000000a00 */
[----:B------:R-:W-:-:S05]  /*00a0*/  IMAD.MOV.U32 R9, RZ, RZ, 0x1 ;  /* 0x00000001ff097424 */ /* 0x000fca00078e00ff */
[----:B0-----:R-:W2:Y:S02]  /*00b0*/  ATOMG.E.ADD.STRONG.GPU PT, R4, desc[UR6][R4.64], R9 ;  /* 0x80000009040479a8 */ /* 0x001ea400081ef106 */
[----:B------:R-:W0:Y:S01]  /*00c0*/  S2UR UR5, SR_CgaCtaId ;  /* 0x00000000000579c3 */ /* 0x000e220000008800 */
[----:B------:R-:W-:Y:S02]  /*00d0*/  UMOV UR4, 0x400 ;  /* 0x0000040000047882 */ /* 0x000fe40000000000 */
[----:B0-----:R-:W-:-:S09]  /*00e0*/  ULEA UR4, UR5, UR4, 0x18 ;  /* 0x0000000405047291 */ /* 0x001fd2000f8ec0ff */
[----:B--2---:R0:W-:Y:S03]  /*00f0*/  STS [UR4+0x6600], R4 ;  /* 0x00660004ff007988 */ /* 0x0041e60008000804 */
.L_x_1:
[----:B------:R-:W-:Y:S05]  /*0100*/  BSYNC.RECONVERGENT B0 ;  /* 0x0000000000007941 */ /* 0x000fea0003800200 */
.L_x_0:
[----:B------:R-:W-:Y:S06]  /*0110*/  BAR.SYNC.DEFER_BLOCKING 0x0 ;  /* 0x0000000000007b1d */ /* 0x000fec0000010000 */
[----:B------:R-:W1:Y:S01]  /*0120*/  LDCU UR4, c[0x0][0x3c0] ;  /* 0x00007800ff0477ac */ /* 0x000e620008000800 */
[----:B------:R-:W2:Y:S01]  /*0130*/  S2R R24, SR_LANEID ;  /* 0x0000000000187919 */ /* 0x000ea20000000000 */
[----:B------:R-:W3:Y:S02]  /*0140*/  LDS R42, [R7+0x6600] ;  /* 0x00660000072a7984 */ /* 0x000ee40000000800 */
[----:B---3--:R-:W-:-:S04]  /*0150*/  IMAD R0, R42, 0x1980, RZ ;  /* 0x000019802a007824 */ /* 0x008fc800078e02ff */
[----:B------:R-:W-:Y:S01]  /*0160*/  VIADD R47, R0, 0x1980 ;  /* 0x00001980002f7836 */ /* 0x000fe20000000000 */
[----:B------:R-:W-:-:S04]  /*0170*/  SHF.R.S32.HI R9, RZ, 0x1f, R0 ;  /* 0x0000001fff097819 */ /* 0x000fc80000011400 */
[----:B-1----:R-:W-:-:S13]  /*0180*/  ISETP.GT.AND P0, PT, R47, UR4, PT ;  /* 0x000000042f007c0c */ /* 0x002fda000bf04270 */
[----:B--2---:R-:W-:Y:S05]  /*0190*/  @P0 BRA `(.L_x_2) ;  /* 0x0000000000680947 */ /* 0x004fea0003800000 */
[----:B------:R-:W1:Y:S01]  /*01a0*/  LDCU.64 UR4, c[0x0][0x3a8] ;  /* 0x00007500ff0477ac */ /* 0x000e620008000a00 */
[C---:B0-----:R-:W-:Y:S02]  /*01b0*/  LOP3.LUT R4, R3.reuse, 0x1f, RZ, 0xc0, !PT ;  /* 0x0000001f03047812 */ /* 0x041fe400078ec0ff */
[----:B------:R-:W-:-:S05]  /*01c0*/  LOP3.LUT R41, R3, 0x3e0, RZ, 0xc0, !PT ;  /* 0x000003e003297812 */ /* 0x000fca00078ec0ff */
[----:B------:R-:W-:-:S05]  /*01d0*/  IMAD R5, R41, 0x11, R4 ;  /* 0x0000001129057824 */ /* 0x000fca00078e0204 */
[----:B------:R-:W-:-:S05]  /*01e0*/  IADD3 R5, P0, PT, R0, R5, RZ ;  /* 0x0000000500057210 */ /* 0x000fca0007f1e0ff */
[----:B------:R-:W-:Y:S01]  /*01f0*/  IMAD.X R0, RZ, RZ, R9, P0 ;  /* 0x000000ffff007224 */ /* 0x000fe200000e0609 */
[----:B-1----:R-:W-:-:S04]  /*0200*/  LEA R8, P0, R5, UR4, 0x2 ;  /* 0x0000000405087c11 */ /* 0x002fc8000f8010ff */
[----:B------:R-:W-:-:S05]  /*0210*/  LEA.HI.X R9, R5, UR5, R0, 0x2, P0 ;  /* 0x0000000505097c11 */ /* 0x000fca00080f1400 */
[----:B------:R0:W5:Y:S04]  /*0220*/  LDG.E R28, desc[UR6][R8.64] ;  /* 0x00000006081c7981 */ /* 0x000168000c1e1900 */
        /* <DEDUP_REMOVED lines=15> */
[----:B------:R0:W5:Y:S01]  /*0320*/  LDG.E R46, desc[UR6][R8.64+0x800] ;  /* 0x00080006082e7981 */ /* 0x000162000c1e1900 */
[----:B------:R-:W-:Y:S05]  /*0330*/  BRA `(.L_x_3) ;  /* 0x0000000400307947 */ /* 0x000fea0003800000 */
.L_x_2:
[----:B------:R-:W1:Y:S01]  /*0340*/  LDCU.64 UR8, c[0x0][0x3a8] ;  /* 0x00007500ff0877ac */ /* 0x000e620008000a00 */
[C---:B0-----:R-:W-:Y:S01]  /*0350*/  LOP3.LUT R4, R3.reuse, 0x1f, RZ, 0xc0, !PT ;  /* 0x0000001f03047812 */ /* 0x041fe200078ec0ff */
[----:B------:R-:W-:Y:S01]  /*0360*/  IMAD.MOV.U32 R28, RZ, RZ, 0x7fffffff ;  /* 0x7fffffffff1c7424 */ /* 0x000fe200078e00ff */
[----:B------:R-:W-:Y:S02]  /*0370*/  LOP3.LUT R41, R3, 0x3e0, RZ, 0xc0, !PT ;  /* 0x000003e003297812 */ /* 0x000fe400078ec0ff */
[----:B------:R-:W-:-:S03]  /*0380*/  IADD3 R5, PT, PT, -R0, UR4, RZ ;  /* 0x0000000400057c10 */ /* 0x000fc6000fffe1ff */
[----:B------:R-:W-:-:S04]  /*0390*/  IMAD R10, R41, 0x11, R4 ;  /* 0x00000011290a7824 */ /* 0x000fc800078e0204 */
[----:B------:R-:W-:Y:S01]  /*03a0*/  VIADD R8, R10, 0x40 ;  /* 0x000000400a087836 */ /* 0x000fe20000000000 */
[----:B------:R-:W-:Y:S01]  /*03b0*/  IADD3 R11, P0, PT, R0, R10, RZ ;  /* 0x0000000a000b7210 */ /* 0x000fe20007f1e0ff */
[C---:B------:R-:W-:Y:S01]  /*03c0*/  VIADD R0, R10.reuse, 0x60 ;  /* 0x000000600a007836 */ /* 0x040fe20000000000 */
[CC--:B------:R-:W-:Y:S01]  /*03d0*/  ISETP.GE.AND P2, PT, R10.reuse, R5.reuse, PT ;  /* 0x000000050a00720c */ /* 0x0c0fe20003f46270 */
[----:B------:R-:W-:Y:S01]  /*03e0*/  VIADD R6, R10, 0x20 ;  /* 0x000000200a067836 */ /* 0x000fe20000000000 */
[-C--:B------:R-:W-:Y:S01]  /*03f0*/  ISETP.GE.AND P4, PT, R8, R5.reuse, PT ;  /* 0x000000050800720c */ /* 0x080fe20003f86270 */
[----:B------:R-:W-:Y:S01]  /*0400*/  IMAD.X R12, RZ, RZ, R9, P0 ;  /* 0x000000ffff0c7224 */ /* 0x000fe200000e0609 */
[-C--:B------:R-:W-:Y:S01]  /*0410*/  ISETP.GE.AND P5, PT, R0, R5.reuse, PT ;  /* 0x000000050000720c */ /* 0x080fe20003fa6270 */
[----:B------:R-:W-:Y:S01]  /*0420*/  VIADD R0, R10, 0xa0 ;  /* 0x000000a00a007836 */ /* 0x000fe20000000000 */
[C---:B-1----:R-:W-:Y:S02]  /*0430*/  LEA R8, P0, R11.reuse, UR8, 0x2 ;  /* 0x000000080b087c11 */ /* 0x042fe4000f8010ff */
[----:B------:R-:W-:Y:S01]  /*0440*/  ISETP.GE.AND P3, PT, R6, R5, PT ;  /* 0x000000050600720c */ /* 0x000fe20003f66270 */
[----:B------:R-:W-:Y:S01]  /*0450*/  VIADD R6, R10, 0x80 ;  /* 0x000000800a067836 */ /* 0x000fe20000000000 */
[----:B------:R-:W-:-:S02]  /*0460*/  LEA.HI.X R9, R11, UR9, R12, 0x2, P0 ;  /* 0x000000090b097c11 */ /* 0x000fc400080f140c */
[-C--:B------:R-:W-:Y:S01]  /*0470*/  ISETP.GE.AND P0, PT, R0, R5.reuse, PT ;  /* 0x000000050000720c */ /* 0x080fe20003f06270 */
[----:B------:R-:W-:Y:S01]  /*0480*/  VIADD R0, R10, 0xe0 ;  /* 0x000000e00a007836 */ /* 0x000fe20000000000 */
[-C--:B------:R-:W-:Y:S01]  /*0490*/  ISETP.GE.AND P6, PT, R6, R5.reuse, PT ;  /* 0x000000050600720c */ /* 0x080fe20003fc6270 */
[----:B------:R1:W5:Y:S01]  /*04a0*/  @!P2 LDG.E R28, desc[UR6][R8.64] ;  /* 0x00000006081ca981 */ /* 0x000362000c1e1900 */
[----:B------:R-:W-:Y:S02]  /*04b0*/  IMAD.MOV.U32 R29, RZ, RZ, 0x7fffffff ;  /* 0x7fffffffff1d7424 */ /* 0x000fe400078e00ff */
[-C--:B------:R-:W-:Y:S01]  /*04c0*/  ISETP.GE.AND P2, PT, R0, R5.reuse, PT ;  /* 0x000000050000720c */ /* 0x080fe20003f46270 */
[C---:B------:R-:W-:Y:S02]  /*04d0*/  VIADD R0, R10.reuse, 0x100 ;  /* 0x000001000a007836 */ /* 0x040fe40000000000 */
[----:B------:R-:W-:Y:S01]  /*04e0*/  VIADD R6, R10, 0xc0 ;  /* 0x000000c00a067836 */ /* 0x000fe20000000000 */
[----:B------:R1:W5:Y:S01]  /*04f0*/  @!P3 LDG.E R29, desc[UR6][R8.64+0x80] ;  /* 0x00008006081db981 */ /* 0x000362000c1e1900 */
[----:B------:R-:W-:Y:S01]  /*0500*/  IMAD.MOV.U32 R31, RZ, RZ, 0x7fffffff ;  /* 0x7fffffffff1f7424 */ /* 0x000fe200078e00ff */
[-C--:B------:R-:W-:Y:S01]  /*0510*/  ISETP.GE.AND P3, PT, R0, R5.reuse, PT ;  /* 0x000000050000720c */ /* 0x080fe20003f66270 */
[----:B------:R-:W-:Y:S01]  /*0520*/  VIADD R0, R10, 0x140 ;  /* 0x000001400a007836 */ /* 0x000fe20000000000 */
[----:B------:R-:W-:Y:S01]  /*0530*/  ISETP.GE.AND P1, PT, R6, R5, PT ;  /* 0x000000050600720c */ /* 0x000fe20003f26270 */
[----:B------:R-:W-:-:S02]  /*0540*/  IMAD.MOV.U32 R32, RZ, RZ, 0x7fffffff ;  /* 0x7fffffffff207424 */ /* 0x000fc400078e00ff */
[----:B------:R1:W5:Y:S01]  /*0550*/  @!P5 LDG.E R31, desc[UR6][R8.64+0x180] ;  /* 0x00018006081fd981 */ /* 0x000362000c1e1900 */
[-C--:B------:R-:W-:Y:S01]  /*0560*/  ISETP.GE.AND P5, PT, R0, R5.reuse, PT ;  /* 0x000000050000720c */ /* 0x080fe20003fa6270 */
[C---:B------:R-:W-:Y:S02]  /*0570*/  VIADD R0, R10.reuse, 0x160 ;  /* 0x000001600a007836 */ /* 0x040fe40000000000 */
[----:B------:R-:W-:Y:S01]  /*0580*/  IMAD.MOV.U32 R30, RZ, RZ, 0x7fffffff ;  /* 0x7fffffffff1e7424 */ /* 0x000fe200078e00ff */
[----:B------:R1:W5:Y:S01]  /*0590*/  @!P6 LDG.E R32, desc[UR6][R8.64+0x200] ;  /* 0x000200060820e981 */ /* 0x000362000c1e1900 */
[----:B------:R-:W-:Y:S01]  /*05a0*/  VIADD R6, R10, 0x120 ;  /* 0x000001200a067836 */ /* 0x000fe20000000000 */
[-C--:B------:R-:W-:Y:S01]  /*05b0*/  ISETP.GE.AND P6, PT, R0, R5.reuse, PT ;  /* 0x000000050000720c */ /* 0x080fe20003fc6270 */
[----:B------:R-:W-:Y:S02]  /*05c0*/  IMAD.MOV.U32 R34, RZ, RZ, 0x7fffffff ;  /* 0x7fffffffff227424 */ /* 0x000fe400078e00ff */
[----:B------:R-:W-:Y:S01]  /*05d0*/  VIADD R0, R10, 0x1a0 ;  /* 0x000001a00a007836 */ /* 0x000fe20000000000 */
[----:B------:R1:W5:Y:S01]  /*05e0*/  @!P4 LDG.E R30, desc[UR6][R8.64+0x100] ;  /* 0x00010006081ec981 */ /* 0x000362000c1e1900 */
[----:B------:R-:W-:Y:S01]  /*05f0*/  ISETP.GE.AND P4, PT, R6, R5, PT ;  /* 0x000000050600720c */ /* 0x000fe20003f86270 */
[----:B------:R-:W-:-:S02]  /*0600*/  IMAD.MOV.U32 R33, RZ, RZ, 0x7fffffff ;  /* 0x7fffffffff217424 */ /* 0x000fc400078e00ff */
[----:B------:R1:W5:Y:S01]  /*0610*/  @!P1 LDG.E R34, desc[UR6][R8.64+0x300] ;  /* 0x0003000608229981 */ /* 0x000362000c1e1900 */
[----:B------:R-:W-:Y:S01]  /*0620*/  IMAD.MOV.U32 R35, RZ, RZ, 0x7fffffff ;  /* 0x7fffffffff237424 */ /* 0x000fe200078e00ff */
[-C--:B------:R-:W-:Y:S01]  /*0630*/  ISETP.GE.AND P1, PT, R0, R5.reuse, PT ;  /* 0x000000050000720c */ /* 0x080fe20003f26270 */
[C---:B------:R-:W-:Y:S01]  /*0640*/  VIADD R6, R10.reuse, 0x180 ;  /* 0x000001800a067836 */ /* 0x040fe20000000000 */
[----:B------:R1:W5:Y:S01]  /*0650*/  @!P0 LDG.E R33, desc[UR6][R8.64+0x280] ;  /* 0x0002800608218981 */ /* 0x000362000c1e1900 */
[----:B------:R-:W-:Y:S02]  /*0660*/  VIADD R0, R10, 0x1c0 ;  /* 0x000001c00a007836 */ /* 0x000fe40000000000 */
[----:B------:R-:W-:Y:S01]  /*0670*/  IMAD.MOV.U32 R36, RZ, RZ, 0x7fffffff ;  /* 0x7fffffffff247424 */ /* 0x000fe200078e00ff */
[----:B------:R1:W5:Y:S01]  /*0680*/  @!P2 LDG.E R35, desc[UR6][R8.64+0x380] ;  /* 0x000380060823a981 */ /* 0x000362000c1e1900 */
[----:B------:R-:W-:Y:S01]  /*0690*/  IMAD.MOV.U32 R37, RZ, RZ, 0x7fffffff ;  /* 0x7fffffffff257424 */ /* 0x000fe200078e00ff */
[-C--:B------:R-:W-:Y:S01]  /*06a0*/  ISETP.GE.AND P0, PT, R6, R5.reuse, PT ;  /* 0x000000050600720c */ /* 0x080fe20003f06270 */
[----:B------:R-:W-:Y:S01]  /*06b0*/  VIADD R6, R10, 0x1e0 ;  /* 0x000001e00a067836 */ /* 0x000fe20000000000 */
[-C--:B------:R-:W-:Y:S01]  /*06c0*/  ISETP.GE.AND P2, PT, R0, R5.reuse, PT ;  /* 0x000000050000720c */ /* 0x080fe20003f46270 */
[----:B------:R-:W-:Y:S01]  /*06d0*/  VIADD R0, R10, 0x200 ;  /* 0x000002000a007836 */ /* 0x000fe20000000000 */
[----:B------:R1:W5:Y:S02]  /*06e0*/  @!P3 LDG.E R36, desc[UR6][R8.64+0x400] ;  /* 0x000400060824b981 */ /* 0x000364000c1e1900 */
[----:B------:R-:W-:-:S02]  /*06f0*/  ISETP.GE.AND P3, PT, R6, R5, PT ;  /* 0x000000050600720c */ /* 0x000fc40003f66270 */
[----:B------:R1:W5:Y:S01]  /*0700*/  @!P4 LDG.E R37, desc[UR6][R8.64+0x480] ;  /* 0x000480060825c981 */ /* 0x000362000c1e1900 */
[----:B------:R-:W-:Y:S01]  /*0710*/  ISETP.GE.AND P4, PT, R0, R5, PT ;  /* 0x000000050000720c */ /* 0x000fe20003f86270 */
[----:B------:R-:W-:Y:S02]  /*0720*/  IMAD.MOV.U32 R38, RZ, RZ, 0x7fffffff ;  /* 0x7fffffffff267424 */ /* 0x000fe400078e00ff */
[----:B------:R-:W-:Y:S02]  /*0730*/  IMAD.MOV.U32 R39, RZ, RZ, 0x7fffffff ;  /* 0x7fffffffff277424 */ /* 0x000fe400078e00ff */
[----:B------:R-:W-:Y:S02]  /*0740*/  IMAD.MOV.U32 R40, RZ, RZ, 0x7fffffff ;  /* 0x7fffffffff287424 */ /* 0x000fe400078e00ff */
[----:B------:R-:W-:Y:S01]  /*0750*/  IMAD.MOV.U32 R43, RZ, RZ, 0x7fffffff ;  /* 0x7fffffffff2b7424 */ /* 0x000fe200078e00ff */
[----:B------:R1:W5:Y:S01]  /*0760*/  @!P5 LDG.E R38, desc[UR6][R8.64+0x500] ;  /* 0x000500060826d981 */ /* 0x000362000c1e1900 */
[----:B------:R-:W-:-:S02]  /*0770*/  IMAD.MOV.U32 R44, RZ, RZ, 0x7fffffff ;  /* 0x7fffffffff2c7424 */ /* 0x000fc400078e00ff */
[----:B------:R-:W-:Y:S01]  /*0780*/  IMAD.MOV.U32 R45, RZ, RZ, 0x7fffffff ;  /* 0x7fffffffff2d7424 */ /* 0x000fe200078e00ff */
[----:B------:R1:W5:Y:S01]  /*0790*/  @!P6 LDG.E R39, desc[UR6][R8.64+0x580] ;  /* 0x000580060827e981 */ /* 0x000362000c1e1900 */
[----:B------:R-:W-:-:S03]  /*07a0*/  IMAD.MOV.U32 R46, RZ, RZ, 0x7fffffff ;  /* 0x7fffffffff2e7424 */ /* 0x000fc600078e00ff */
[----:B------:R1:W5:Y:S04]  /*07b0*/  @!P0 LDG.E R40, desc[UR6][R8.64+0x600] ;  /* 0x0006000608288981 */ /* 0x000368000c1e1900 */
[----:B------:R1:W5:Y:S04]  /*07c0*/  @!P1 LDG.E R43, desc[UR6][R8.64+0x680] ;  /* 0x00068006082b9981 */ /* 0x000368000c1e1900 */
[----:B------:R1:W5:Y:S04]  /*07d0*/  @!P2 LDG.E R44, desc[UR6][R8.64+0x700] ;  /* 0x00070006082ca981 */ /* 0x000368000c1e1900 */
[----:B------:R1:W5:Y:S04]  /*07e0*/  @!P3 LDG.E R45, desc[UR6][R8.64+0x780] ;  /* 0x00078006082db981 */ /* 0x000368000c1e1900 */
[----:B------:R1:W5:Y:S02]  /*07f0*/  @!P4 LDG.E R46, desc[UR6][R8.64+0x800] ;  /* 0x00080006082ec981 */ /* 0x000364000c1e1900 */
.L_x_3:
[----:B------:R-:W-:Y:S01]  /*0800*/  VIMNMX R5, PT, PT, R24, 0xe0, !PT ;  /* 0x000000e018057848 */ /* 0x000fe20007fe0100 */
[----:B------:R-:W2:Y:S01]  /*0810*/  LDCU UR4, c[0x0][0x3c8] ;  /* 0x00007900ff0477ac */ /* 0x000ea20008000800 */
[----:B------:R-:W-:Y:S01]  /*0820*/  SHF.R.U32.HI R0, RZ, 0x5, R3 ;  /* 0x00000005ff007819 */ /* 0x000fe20000011603 */
[----:B------:R-:W-:Y:S01]  /*0830*/  BSSY.RECONVERGENT B0, `(.L_x_4) ;  /* 0x0000025000007945 */ /* 0x000fe20003800200 */
[--C-:B------:R-:W-:Y:S01]  /*0840*/  IADD3 R5, PT, PT, R5, 0x1f, -R24.reuse ;  /* 0x0000001f05057810 */ /* 0x100fe20007ffe818 */
[----:B------:R-:W-:Y:S01]  /*0850*/  UMOV UR5, 0xffffffff ;  /* 0xffffffff00057882 */ /* 0x000fe20000000000 */
[----:B01----:R-:W-:Y:S02]  /*0860*/  IMAD.MOV.U32 R8, RZ, RZ, R24 ;  /* 0x000000ffff087224 */ /* 0x003fe400078e0018 */
[C---:B------:R-:W-:Y:S01]  /*0870*/  ISETP.GE.U32.AND P0, PT, R5.reuse, 0x1e0, PT ;  /* 0x000001e00500780c */ /* 0x040fe20003f06070 */
[----:B------:R-:W-:Y:S01]  /*0880*/  IMAD.SHL.U32 R0, R0, 0x400, RZ ;  /* 0x0000040000007824 */ /* 0x000fe200078e00ff */
[----:B------:R-:W-:-:S04]  /*0890*/  LEA.HI R6, R5, 0x1, RZ, 0x1b ;  /* 0x0000000105067811 */ /* 0x000fc800078fd8ff */
[----:B------:R-:W-:-:S04]  /*08a0*/  LOP3.LUT R9, R6, 0xf, RZ, 0xc0, !PT ;  /* 0x0000000f06097812 */ /* 0x000fc800078ec0ff */
[----:B------:R-:W-:Y:S01]  /*08b0*/  ISETP.NE.AND P1, PT, R9, RZ, PT ;  /* 0x000000ff0900720c */ /* 0x000fe20003f25270 */
[----:B--2---:R-:W-:Y:S02]  /*08c0*/  USHF.L.U32 UR4, UR5, UR4, URZ ;  /* 0x0000000405047299 */ /* 0x004fe400080006ff */
[----:B------:R-:W-:Y:S10]  /*08d0*/  @!P0 BRA `(.L_x_5) ;  /* 0x0000000000688947 */ /* 0x000ff40003800000 */
[----:B------:R-:W-:Y:S01]  /*08e0*/  IMAD R10, R24, 0x4, R0 ;  /* 0x00000004180a7824 */ /* 0x000fe200078e0200 */
[----:B------:R-:W-:Y:S01]  /*08f0*/  LOP3.LUT R5, R6, 0xffffff0, RZ, 0xc0, !PT ;  /* 0x0ffffff006057812 */ /* 0x000fe200078ec0ff */
[----:B------:R-:W-:-:S03]  /*0900*/  IMAD.MOV.U32 R8, RZ, RZ, R24 ;  /* 0x000000ffff087224 */ /* 0x000fc600078e0018 */
[----:B------:R-:W-:Y:S01]  /*0910*/  IADD3 R10, PT, PT, R10, 0x400, R7 ;  /* 0x000004000a0a7810 */ /* 0x000fe20007ffe007 */
[----:B------:R-:W-:-:S07]  /*0920*/  IMAD.MOV R5, RZ, RZ, -R5 ;  /* 0x000000ffff057224 */ /* 0x000fce00078e0a05 */
.L_x_6:
[----:B------:R-:W-:Y:S01]  /*0930*/  VIADD R5, R5, 0x10 ;  /* 0x0000001005057836 */ /* 0x000fe20000000000 */
[----:B------:R-:W-:Y:S01]  /*0940*/  STS [R10+-0x400], RZ ;  /* 0xfffc00ff0a007388 */ /* 0x000fe20000000800 */
[----:B------:R-:W-:-:S03]  /*0950*/  VIADD R8, R8, 0x200 ;  /* 0x0000020008087836 */ /* 0x000fc60000000000 */
[----:B------:R-:W-:Y:S01]  /*0960*/  ISETP.NE.AND P0, PT, R5, RZ, PT ;  /* 0x000000ff0500720c */ /* 0x000fe20003f05270 */
[----:B------:R-:W-:Y:S04]  /*0970*/  STS [R10+-0x380], RZ ;  /* 0xfffc80ff0a007388 */ /* 0x000fe80000000800 */
[----:B------:R-:W-:Y:S04]  /*0980*/  STS [R10+-0x300], RZ ;  /* 0xfffd00ff0a007388 */ /* 0x000fe80000000800 */
[----:B------:R-:W-:Y:S04]  /*0990*/  STS [R10+-0x280], RZ ;  /* 0xfffd80ff0a007388 */ /* 0x000fe80000000800 */
[----:B------:R-:W-:Y:S04]  /*09a0*/  STS [R10+-0x200], RZ ;  /* 0xfffe00ff0a007388 */ /* 0x000fe80000000800 */
[----:B------:R-:W-:Y:S04]  /*09b0*/  STS [R10+-0x180], RZ ;  /* 0xfffe80ff0a007388 */ /* 0x000fe80000000800 */
[----:B------:R-:W-:Y:S04]  /*09c0*/  STS [R10+-0x100], RZ ;  /* 0xffff00ff0a007388 */ /* 0x000fe80000000800 */
[----:B------:R-:W-:Y:S04]  /*09d0*/  STS [R10+-0x80], RZ ;  /* 0xffff80ff0a007388 */ /* 0x000fe80000000800 */
[----:B------:R-:W-:Y:S04]  /*09e0*/  STS [R10], RZ ;  /* 0x000000ff0a007388 */ /* 0x000fe80000000800 */
[----:B------:R-:W-:Y:S04]  /*09f0*/  STS [R10+0x80], RZ ;  /* 0x000080ff0a007388 */ /* 0x000fe80000000800 */
[----:B------:R-:W-:Y:S04]  /*0a00*/  STS [R10+0x100], RZ ;  /* 0x000100ff0a007388 */ /* 0x000fe80000000800 */
[----:B------:R-:W-:Y:S04]  /*0a10*/  STS [R10+0x180], RZ ;  /* 0x000180ff0a007388 */ /* 0x000fe80000000800 */
[----:B------:R-:W-:Y:S04]  /*0a20*/  STS [R10+0x200], RZ ;  /* 0x000200ff0a007388 */ /* 0x000fe80000000800 */
[----:B------:R-:W-:Y:S04]  /*0a30*/  STS [R10+0x280], RZ ;  /* 0x000280ff0a007388 */ /* 0x000fe80000000800 */
[----:B------:R-:W-:Y:S04]  /*0a40*/  STS [R10+0x300], RZ ;  /* 0x000300ff0a007388 */ /* 0x000fe80000000800 */
[----:B------:R0:W-:Y:S02]  /*0a50*/  STS [R10+0x380], RZ ;  /* 0x000380ff0a007388 */ /* 0x0001e40000000800 */
[----:B0-----:R-:W-:Y:S01]  /*0a60*/  VIADD R10, R10, 0x800 ;  /* 0x000008000a0a7836 */ /* 0x001fe20000000000 */
[----:B------:R-:W-:Y:S06]  /*0a70*/  @P0 BRA `(.L_x_6) ;  /* 0xfffffffc00ac0947 */ /* 0x000fec000383ffff */
.L_x_5:
[----:B------:R-:W-:Y:S05]  /*0a80*/  BSYNC.RECONVERGENT B0 ;  /* 0x0000000000007941 */ /* 0x000fea0003800200 */
.L_x_4:
[----:B------:R-:W-:Y:S01]  /*0a90*/  BSSY.RECONVERGENT B0, `(.L_x_7) ;  /* 0x0000026000007945 */ /* 0x000fe20003800200 */
[----:B------:R-:W-:-:S03]  /*0aa0*/  IMAD.IADD R5, R7, 0x1, R0 ;  /* 0x0000000107057824 */ /* 0x000fc600078e0200 */
[----:B------:R-:W-:Y:S05]  /*0ab0*/  @!P1 BRA `(.L_x_8) ;  /* 0x00000000008c9947 */ /* 0x000fea0003800000 */
[----:B------:R-:W-:Y:S01]  /*0ac0*/  ISETP.GE.U32.AND P0, PT, R9, 0x8, PT ;  /* 0x000000080900780c */ /* 0x000fe20003f06070 */
[----:B------:R-:W-:Y:S01]  /*0ad0*/  BSSY.RECONVERGENT B1, `(.L_x_9) ;  /* 0x000000e000017945 */ /* 0x000fe20003800200 */
[----:B------:R-:W-:-:S04]  /*0ae0*/  LOP3.LUT R10, R6, 0x7, RZ, 0xc0, !PT ;  /* 0x00000007060a7812 */ /* 0x000fc800078ec0ff */
[----:B------:R-:W-:-:S07]  /*0af0*/  ISETP.NE.AND P1, PT, R10, RZ, PT ;  /* 0x000000ff0a00720c */ /* 0x000fce0003f25270 */
[----:B------:R-:W-:Y:S06]  /*0b00*/  @!P0 BRA `(.L_x_10) ;  /* 0x0000000000288947 */ /* 0x000fec0003800000 */
[C---:B------:R-:W-:Y:S02]  /*0b10*/  IMAD R9, R8.reuse, 0x4, R5 ;  /* 0x0000000408097824 */ /* 0x040fe400078e0205 */
[----:B------:R-:W-:-:S03]  /*0b20*/  VIADD R8, R8, 0x100 ;  /* 0x0000010008087836 */ /* 0x000fc60000000000 */
[----:B------:R0:W-:Y:S04]  /*0b30*/  STS [R9], RZ ;  /* 0x000000ff09007388 */ /* 0x0001e80000000800 */
[----:B------:R0:W-:Y:S04]  /*0b40*/  STS [R9+0x80], RZ ;  /* 0x000080ff09007388 */ /* 0x0001e80000000800 */
[----:B------:R0:W-:Y:S04]  /*0b50*/  STS [R9+0x100], RZ ;  /* 0x000100ff09007388 */ /* 0x0001e80000000800 */
[----:B------:R0:W-:Y:S04]  /*0b60*/  STS [R9+0x180], RZ ;  /* 0x000180ff09007388 */ /* 0x0001e80000000800 */
[----:B------:R0:W-:Y:S04]  /*0b70*/  STS [R9+0x200], RZ ;  /* 0x000200ff09007388 */ /* 0x0001e80000000800 */
[----:B------:R0:W-:Y:S04]  /*0b80*/  STS [R9+0x280], RZ ;  /* 0x000280ff09007388 */ /* 0x0001e80000000800 */
[----:B------:R0:W-:Y:S04]  /*0b90*/  STS [R9+0x300], RZ ;  /* 0x000300ff09007388 */ /* 0x0001e80000000800 */
[----:B------:R0:W-:Y:S02]  /*0ba0*/  STS [R9+0x380], RZ ;  /* 0x000380ff09007388 */ /* 0x0001e40000000800 */
.L_x_10:
[----:B------:R-:W-:Y:S05]  /*0bb0*/  BSYNC.RECONVERGENT B1 ;  /* 0x0000000000017941 */ /* 0x000fea0003800200 */
.L_x_9:
[----:B------:R-:W-:Y:S05]  /*0bc0*/  @!P1 BRA `(.L_x_8) ;  /* 0x0000000000489947 */ /* 0x000fea0003800000 */
[----:B------:R-:W-:Y:S02]  /*0bd0*/  ISETP.GE.U32.AND P0, PT, R10, 0x4, PT ;  /* 0x000000040a00780c */ /* 0x000fe40003f06070 */
[----:B------:R-:W-:-:S04]  /*0be0*/  LOP3.LUT R6, R6, 0x3, RZ, 0xc0, !PT ;  /* 0x0000000306067812 */ /* 0x000fc800078ec0ff */
[----:B------:R-:W-:-:S07]  /*0bf0*/  ISETP.NE.AND P1, PT, R6, RZ, PT ;  /* 0x000000ff0600720c */ /* 0x000fce0003f25270 */
[C---:B0-----:R-:W-:Y:S02]  /*0c00*/  @P0 IMAD R9, R8.reuse, 0x4, R5 ;  /* 0x0000000408090824 */ /* 0x041fe400078e0205 */
[----:B------:R-:W-:-:S03]  /*0c10*/  @P0 VIADD R8, R8, 0x80 ;  /* 0x0000008008080836 */ /* 0x000fc60000000000 */
[----:B------:R1:W-:Y:S04]  /*0c20*/  @P0 STS [R9], RZ ;  /* 0x000000ff09000388 */ /* 0x0003e80000000800 */
[----:B------:R1:W-:Y:S04]  /*0c30*/  @P0 STS [R9+0x80], RZ ;  /* 0x000080ff09000388 */ /* 0x0003e80000000800 */
[----:B------:R1:W-:Y:S04]  /*0c40*/  @P0 STS [R9+0x100], RZ ;  /* 0x000100ff09000388 */ /* 0x0003e80000000800 */
[----:B------:R1:W-:Y:S01]  /*0c50*/  @P0 STS [R9+0x180], RZ ;  /* 0x000180ff09000388 */ /* 0x0003e20000000800 */
[----:B------:R-:W-:Y:S05]  /*0c60*/  @!P1 BRA `(.L_x_8) ;  /* 0x0000000000209947 */ /* 0x000fea0003800000 */
[----:B------:R-:W-:Y:S02]  /*0c70*/  IMAD R0, R8, 0x4, R0 ;  /* 0x0000000408007824 */ /* 0x000fe400078e0200 */
[----:B------:R-:W-:Y:S02]  /*0c80*/  IMAD.MOV R6, RZ, RZ, -R6 ;  /* 0x000000ffff067224 */ /* 0x000fe400078e0a06 */
[----:B------:R-:W-:-:S07]  /*0c90*/  IMAD.IADD R0, R7, 0x1, R0 ;  /* 0x0000000107007824 */ /* 0x000fce00078e0200 */
.L_x_11:
[----:B------:R-:W-:Y:S01]  /*0ca0*/  VIADD R6, R6, 0x1 ;  /* 0x0000000106067836 */ /* 0x000fe20000000000 */
[----:B------:R0:W-:Y:S04]  /*0cb0*/  STS [R0], RZ ;  /* 0x000000ff00007388 */ /* 0x0001e80000000800 */
[----:B------:R-:W-:Y:S01]  /*0cc0*/  ISETP.NE.AND P0, PT, R6, RZ, PT ;  /* 0x000000ff0600720c */ /* 0x000fe20003f05270 */
[----:B0-----:R-:W-:-:S12]  /*0cd0*/  VIADD R0, R0, 0x80 ;  /* 0x0000008000007836 */ /* 0x001fd80000000000 */
[----:B------:R-:W-:Y:S05]  /*0ce0*/  @P0 BRA `(.L_x_11) ;  /* 0xfffffffc00ec0947 */ /* 0x000fea000383ffff */
.L_x_8:
[----:B------:R-:W-:Y:S05]  /*0cf0*/  BSYNC.RECONVERGENT B0 ;  /* 0x0000000000007941 */ /* 0x000fea0003800200 */
.L_x_7:
[----:B------:R-:W2:Y:S01]  /*0d00*/  LDCU UR5, c[0x0][0x3c4] ;  /* 0x00007880ff0577ac */ /* 0x000ea20008000800 */
[----:B-----5:R-:W-:Y:S01]  /*0d10*/  LOP3.LUT R27, R28, 0x80000000, RZ, 0x3c, !PT ;  /* 0x800000001c1b7812 */ /* 0x020fe200078e3cff */
[----:B------:R-:W-:Y:S01]  /*0d20*/  BSSY.RECONVERGENT B0, `(.L_x_12) ;  /* 0x0000080000007945 */ /* 0x000fe20003800200 */
[----:B------:R-:W-:Y:S02]  /*0d30*/  LOP3.LUT R22, R29, 0x80000000, RZ, 0x3c, !PT ;  /* 0x800000001d167812 */ /* 0x000fe400078e3cff */
[----:B------:R-:W-:Y:S02]  /*0d40*/  LOP3.LUT R21, R30, 0x80000000, RZ, 0x3c, !PT ;  /* 0x800000001e157812 */ /* 0x000fe400078e3cff */
[----:B------:R-:W-:Y:S02]  /*0d50*/  LOP3.LUT R18, R31, 0x80000000, RZ, 0x3c, !PT ;  /* 0x800000001f127812 */ /* 0x000fe400078e3cff */
[----:B------:R-:W-:Y:S02]  /*0d60*/  LOP3.LUT R20, R33, 0x80000000, RZ, 0x3c, !PT ;  /* 0x8000000021147812 */ /* 0x000fe400078e3cff */
[----:B------:R-:W-:-:S02]  /*0d70*/  LOP3.LUT R23, R32, 0x80000000, RZ, 0x3c, !PT ;  /* 0x8000000020177812 */ /* 0x000fc400078e3cff */
[----:B------:R-:W-:Y:S02]  /*0d80*/  LOP3.LUT R25, R34, 0x80000000, RZ, 0x3c, !PT ;  /* 0x8000000022197812 */ /* 0x000fe400078e3cff */
[----:B------:R-:W-:Y:S02]  /*0d90*/  LOP3.LUT R17, R36, 0x80000000, RZ, 0x3c, !PT ;  /* 0x8000000024117812 */ /* 0x000fe400078e3cff */
[----:B------:R-:W-:Y:S02]  /*0da0*/  LOP3.LUT R19, R38, 0x80000000, RZ, 0x3c, !PT ;  /* 0x8000000026137812 */ /* 0x000fe400078e3cff */
[----:B--2---:R-:W-:Y:S02]  /*0db0*/  SHF.R.U32.HI R49, RZ, UR5, R27 ;  /* 0x00000005ff317c19 */ /* 0x004fe4000801161b */
[----:B------:R-:W-:Y:S02]  /*0dc0*/  SHF.R.U32.HI R52, RZ, UR5, R22 ;  /* 0x00000005ff347c19 */ /* 0x000fe40008011616 */
[----:B------:R-:W-:-:S02]  /*0dd0*/  LOP3.LUT R49, R49, UR4, RZ, 0x30, !PT ;  /* 0x0000000431317c12 */ /* 0x000fc4000f8e30ff */
[----:B------:R-:W-:Y:S02]  /*0de0*/  LOP3.LUT R52, R52, UR4, RZ, 0x30, !PT ;  /* 0x0000000434347c12 */ /* 0x000fe4000f8e30ff */
[----:B------:R-:W-:Y:S01]  /*0df0*/  SHF.R.U32.HI R56, RZ, UR5, R21 ;  /* 0x00000005ff387c19 */ /* 0x000fe20008011615 */
[--C-:B------:R-:W-:Y:S01]  /*0e00*/  IMAD R0, R49, 0x4, R5.reuse ;  /* 0x0000000431007824 */ /* 0x100fe200078e0205 */
[----:B------:R-:W-:Y:S01]  /*0e10*/  SHF.R.U32.HI R48, RZ, UR5, R18 ;  /* 0x00000005ff307c19 */ /* 0x000fe20008011612 */
[----:B------:R-:W-:Y:S01]  /*0e20*/  IMAD R6, R52, 0x4, R5 ;  /* 0x0000000434067824 */ /* 0x000fe200078e0205 */
[----:B------:R-:W-:Y:S01]  /*0e30*/  LOP3.LUT R56, R56, UR4, RZ, 0x30, !PT ;  /* 0x0000000438387c12 */ /* 0x000fe2000f8e30ff */
[----:B------:R-:W-:Y:S01]  /*0e40*/  NOP ;  /* 0x0000000000007918 */ /* 0x000fe20000000000 */
[----:B01----:R-:W-:Y:S01]  /*0e50*/  SHF.R.U32.HI R9, RZ, UR5, R20 ;  /* 0x00000005ff097c19 */ /* 0x003fe20008011614 */
[----:B------:R0:W-:Y:S01]  /*0e60*/  ATOMS.POPC.INC.32 RZ, [R0+URZ] ;  /* 0x0000000000ff7f8c */ /* 0x0001e2000d8000ff */
[----:B------:R-:W-:-:S02]  /*0e70*/  LOP3.LUT R48, R48, UR4, RZ, 0x30, !PT ;  /* 0x0000000430307c12 */ /* 0x000fc4000f8e30ff */
[----:B------:R-:W-:Y:S01]  /*0e80*/  SHF.R.U32.HI R8, RZ, UR5, R23 ;  /* 0x00000005ff087c19 */ /* 0x000fe20008011617 */
[----:B------:R1:W-:Y:S01]  /*0e90*/  ATOMS.POPC.INC.32 RZ, [R6+URZ] ;  /* 0x0000000006ff7f8c */ /* 0x0003e2000d8000ff */
[----:B------:R-:W-:Y:S02]  /*0ea0*/  SHF.R.U32.HI R11, RZ, UR5, R25 ;  /* 0x00000005ff0b7c19 */ /* 0x000fe40008011619 */
[----:B------:R-:W-:Y:S01]  /*0eb0*/  LOP3.LUT R10, R9, UR4, RZ, 0x30, !PT ;  /* 0x00000004090a7c12 */ /* 0x000fe2000f8e30ff */
[--C-:B0-----:R-:W-:Y:S01]  /*0ec0*/  IMAD R0, R56, 0x4, R5.reuse ;  /* 0x0000000438007824 */ /* 0x101fe200078e0205 */
[----:B------:R-:W-:Y:S02]  /*0ed0*/  LOP3.LUT R8, R8, UR4, RZ, 0x30, !PT ;  /* 0x0000000408087c12 */ /* 0x000fe4000f8e30ff */
[----:B------:R-:W-:Y:S01]  /*0ee0*/  LOP3.LUT R12, R11, UR4, RZ, 0x30, !PT ;  /* 0x000000040b0c7c12 */ /* 0x000fe2000f8e30ff */
[--C-:B-1----:R-:W-:Y:S01]  /*0ef0*/  IMAD R6, R48, 0x4, R5.reuse ;  /* 0x0000000430067824 */ /* 0x102fe200078e0205 */
[----:B------:R0:W-:Y:S01]  /*0f00*/  ATOMS.POPC.INC.32 RZ, [R0+URZ] ;  /* 0x0000000000ff7f8c */ /* 0x0001e2000d8000ff */
[--C-:B------:R-:W-:Y:S01]  /*0f10*/  IMAD R9, R10, 0x4, R5.reuse ;  /* 0x000000040a097824 */ /* 0x100fe200078e0205 */
[----:B------:R-:W-:Y:S01]  /*0f20*/  LOP3.LUT R10, R35, 0x80000000, RZ, 0x3c, !PT ;  /* 0x80000000230a7812 */ /* 0x000fe200078e3cff */
[--C-:B------:R-:W-:Y:S01]  /*0f30*/  IMAD R8, R8, 0x4, R5.reuse ;  /* 0x0000000408087824 */ /* 0x100fe200078e0205 */
[----:B------:R1:W-:Y:S01]  /*0f40*/  ATOMS.POPC.INC.32 RZ, [R6+URZ] ;  /* 0x0000000006ff7f8c */ /* 0x0003e2000d8000ff */
[----:B------:R-:W-:Y:S01]  /*0f50*/  IMAD R11, R12, 0x4, R5 ;  /* 0x000000040c0b7824 */ /* 0x000fe200078e0205 */
[----:B------:R-:W-:-:S02]  /*0f60*/  LOP3.LUT R12, R37, 0x80000000, RZ, 0x3c, !PT ;  /* 0x80000000250c7812 */ /* 0x000fc400078e3cff */
[----:B------:R-:W-:Y:S01]  /*0f70*/  LOP3.LUT R16, R39, 0x80000000, RZ, 0x3c, !PT ;  /* 0x8000000027107812 */ /* 0x000fe200078e3cff */
[----:B------:R-:W-:Y:S01]  /*0f80*/  ATOMS.POPC.INC.32 RZ, [R8+URZ] ;  /* 0x0000000008ff7f8c */ /* 0x000fe2000d8000ff */
[----:B0-----:R-:W-:Y:S02]  /*0f90*/  SHF.R.U32.HI R0, RZ, UR5, R10 ;  /* 0x00000005ff007c19 */ /* 0x001fe4000801160a */
[----:B-1----:R-:W-:Y:S01]  /*0fa0*/  SHF.R.U32.HI R6, RZ, UR5, R17 ;  /* 0x00000005ff067c19 */ /* 0x002fe20008011611 */
[----:B------:R0:W-:Y:S01]  /*0fb0*/  ATOMS.POPC.INC.32 RZ, [R9+URZ] ;  /* 0x0000000009ff7f8c */ /* 0x0001e2000d8000ff */
[----:B------:R-:W-:Y:S02]  /*0fc0*/  SHF.R.U32.HI R14, RZ, UR5, R19 ;  /* 0x00000005ff0e7c19 */ /* 0x000fe40008011613 */
[----:B------:R-:W-:Y:S01]  /*0fd0*/  LOP3.LUT R6, R6, UR4, RZ, 0x30, !PT ;  /* 0x0000000406067c12 */ /* 0x000fe2000f8e30ff */
[----:B------:R1:W-:Y:S01]  /*0fe0*/  ATOMS.POPC.INC.32 RZ, [R11+URZ] ;  /* 0x000000000bff7f8c */ /* 0x0003e2000d8000ff */
[----:B------:R-:W-:-:S02]  /*0ff0*/  SHF.R.U32.HI R13, RZ, UR5, R12 ;  /* 0x00000005ff0d7c19 */ /* 0x000fc4000801160c */
[----:B------:R-:W-:Y:S02]  /*1000*/  LOP3.LUT R0, R0, UR4, RZ, 0x30, !PT ;  /* 0x0000000400007c12 */ /* 0x000fe4000f8e30ff */
[----:B0-----:R-:W-:Y:S02]  /*1010*/  SHF.R.U32.HI R9, RZ, UR5, R16 ;  /* 0x00000005ff097c19 */ /* 0x001fe40008011610 */
[----:B------:R-:W-:Y:S01]  /*1020*/  LOP3.LUT R50, R14, UR4, RZ, 0x30, !PT ;  /* 0x000000040e327c12 */ /* 0x000fe2000f8e30ff */
[--C-:B------:R-:W-:Y:S01]  /*1030*/  IMAD R14, R6, 0x4, R5.reuse ;  /* 0x00000004060e7824 */ /* 0x100fe200078e0205 */
[----:B------:R-:W-:Y:S01]  /*1040*/  LOP3.LUT R8, R13, UR4, RZ, 0x30, !PT ;  /* 0x000000040d087c12 */ /* 0x000fe2000f8e30ff */
[--C-:B------:R-:W-:Y:S01]  /*1050*/  IMAD R0, R0, 0x4, R5.reuse ;  /* 0x0000000400007824 */ /* 0x100fe200078e0205 */
[----:B------:R-:W-:Y:S01]  /*1060*/  LOP3.LUT R6, R9, UR4, RZ, 0x30, !PT ;  /* 0x0000000409067c12 */ /* 0x000fe2000f8e30ff */
[--C-:B------:R-:W-:Y:S01]  /*1070*/  IMAD R50, R50, 0x4, R5.reuse ;  /* 0x0000000432327824 */ /* 0x100fe200078e0205 */
[----:B------:R-:W-:Y:S01]  /*1080*/  LOP3.LUT R9, R40, 0x80000000, RZ, 0x3c, !PT ;  /* 0x8000000028097812 */ /* 0x000fe200078e3cff */
[--C-:B------:R-:W-:Y:S01]  /*1090*/  IMAD R26, R8, 0x4, R5.reuse ;  /* 0x00000004081a7824 */ /* 0x100fe200078e0205 */
[----:B------:R0:W-:Y:S01]  /*10a0*/  ATOMS.POPC.INC.32 RZ, [R0+URZ] ;  /* 0x0000000000ff7f8c */ /* 0x0001e2000d8000ff */
[----:B------:R-:W-:Y:S01]  /*10b0*/  IMAD R51, R6, 0x4, R5 ;  /* 0x0000000406337824 */ /* 0x000fe200078e0205 */
[----:B------:R-:W-:-:S02]  /*10c0*/  LOP3.LUT R6, R43, 0x80000000, RZ, 0x3c, !PT ;  /* 0x800000002b067812 */ /* 0x000fc400078e3cff */
[----:B-1----:R-:W-:Y:S01]  /*10d0*/  LOP3.LUT R11, R44, 0x80000000, RZ, 0x3c, !PT ;  /* 0x800000002c0b7812 */ /* 0x002fe200078e3cff */
[----:B------:R1:W-:Y:S01]  /*10e0*/  ATOMS.POPC.INC.32 RZ, [R14+URZ] ;  /* 0x000000000eff7f8c */ /* 0x0003e2000d8000ff */
[----:B------:R-:W-:Y:S02]  /*10f0*/  LOP3.LUT R8, R45, 0x80000000, RZ, 0x3c, !PT ;  /* 0x800000002d087812 */ /* 0x000fe400078e3cff */
[----:B------:R-:W-:Y:S01]  /*1100*/  LOP3.LUT R13, R46, 0x80000000, RZ, 0x3c, !PT ;  /* 0x800000002e0d7812 */ /* 0x000fe200078e3cff */
[----:B------:R2:W-:Y:S01]  /*1110*/  ATOMS.POPC.INC.32 RZ, [R26+URZ] ;  /* 0x000000001aff7f8c */ /* 0x0005e2000d8000ff */
[----:B0-----:R-:W-:Y:S02]  /*1120*/  SHF.R.U32.HI R0, RZ, UR5, R9 ;  /* 0x00000005ff007c19 */ /* 0x001fe40008011609 */
[----:B------:R-:W-:Y:S01]  /*1130*/  SHF.R.U32.HI R53, RZ, UR5, R11 ;  /* 0x00000005ff357c19 */ /* 0x000fe2000801160b */
[----:B-1----:R-:W0:Y:S01]  /*1140*/  LDC.64 R14, c[0x0][0x380] ;  /* 0x0000e000ff0e7b82 */ /* 0x002e220000000a00 */
[----:B------:R-:W-:Y:S01]  /*1150*/  SHF.R.U32.HI R55, RZ, UR5, R8 ;  /* 0x00000005ff377c19 */ /* 0x000fe20008011608 */
[----:B------:R1:W-:Y:S01]  /*1160*/  ATOMS.POPC.INC.32 RZ, [R50+URZ] ;  /* 0x0000000032ff7f8c */ /* 0x0003e2000d8000ff */
[----:B------:R-:W-:-:S02]  /*1170*/  SHF.R.U32.HI R57, RZ, UR5, R13 ;  /* 0x00000005ff397c19 */ /* 0x000fc4000801160d */
[----:B--2---:R-:W-:Y:S01]  /*1180*/  SHF.R.U32.HI R26, RZ, UR5, R6 ;  /* 0x00000005ff1a7c19 */ /* 0x004fe20008011606 */
[----:B------:R2:W-:Y:S01]  /*1190*/  ATOMS.POPC.INC.32 RZ, [R51+URZ] ;  /* 0x0000000033ff7f8c */ /* 0x0005e2000d8000ff */
[----:B------:R-:W-:Y:S02]  /*11a0*/  LOP3.LUT R0, R0, UR4, RZ, 0x30, !PT ;  /* 0x0000000400007c12 */ /* 0x000fe4000f8e30ff */
[----:B------:R-:W-:Y:S02]  /*11b0*/  LOP3.LUT R54, R26, UR4, RZ, 0x30, !PT ;  /* 0x000000041a367c12 */ /* 0x000fe4000f8e30ff */
[----:B------:R-:W-:Y:S01]  /*11c0*/  LOP3.LUT R58, R53, UR4, RZ, 0x30, !PT ;  /* 0x00000004353a7c12 */ /* 0x000fe2000f8e30ff */
[--C-:B------:R-:W-:Y:S01]  /*11d0*/  IMAD R53, R0, 0x4, R5.reuse ;  /* 0x0000000400357824 */ /* 0x100fe200078e0205 */
[----:B------:R-:W-:Y:S01]  /*11e0*/  ISETP.GT.U32.AND P2, PT, R3, 0xff, PT ;  /* 0x000000ff0300780c */ /* 0x000fe20003f44070 */
[--C-:B------:R-:W-:Y:S01]  /*11f0*/  IMAD R54, R54, 0x4, R5.reuse ;  /* 0x0000000436367824 */ /* 0x100fe200078e0205 */
[----:B------:R-:W-:Y:S01]  /*1200*/  LOP3.LUT R60, R55, UR4, RZ, 0x30, !PT ;  /* 0x00000004373c7c12 */ /* 0x000fe2000f8e30ff */
[--C-:B------:R-:W-:Y:S01]  /*1210*/  IMAD R58, R58, 0x4, R5.reuse ;  /* 0x000000043a3a7824 */ /* 0x100fe200078e0205 */
[----:B------:R-:W-:Y:S01]  /*1220*/  LOP3.LUT R26, R57, UR4, RZ, 0x30, !PT ;  /* 0x00000004391a7c12 */ /* 0x000fe2000f8e30ff */
[----:B------:R3:W-:Y:S01]  /*1230*/  ATOMS.POPC.INC.32 RZ, [R53+URZ] ;  /* 0x0000000035ff7f8c */ /* 0x0007e2000d8000ff */
[----:B-1----:R-:W-:Y:S01]  /*1240*/  P2R R50, PR, RZ, 0x4 ;  /* 0x00000004ff327803 */ /* 0x002fe20000000000 */
[----:B------:R-:W-:-:S02]  /*1250*/  IMAD R60, R60, 0x4, R5 ;  /* 0x000000043c3c7824 */ /* 0x000fc400078e0205 */
[----:B------:R-:W-:Y:S01]  /*1260*/  IMAD R5, R26, 0x4, R5 ;  /* 0x000000041a057824 */ /* 0x000fe200078e0205 */
[----:B------:R3:W-:Y:S01]  /*1270*/  ATOMS.POPC.INC.32 RZ, [R54+URZ] ;  /* 0x0000000036ff7f8c */ /* 0x0007e2000d8000ff */
[----:B--2---:R-:W-:Y:S02]  /*1280*/  IMAD R51, R3, 0x4, R7 ;  /* 0x0000000403337824 */ /* 0x004fe400078e0207 */
[----:B------:R-:W-:Y:S01]  /*1290*/  IMAD.MOV.U32 R0, RZ, RZ, RZ ;  /* 0x000000ffff007224 */ /* 0x000fe200078e00ff */
[----:B------:R3:W-:Y:S04]  /*12a0*/  ATOMS.POPC.INC.32 RZ, [R58+URZ] ;  /* 0x000000003aff7f8c */ /* 0x0007e8000d8000ff */
[----:B------:R3:W-:Y:S04]  /*12b0*/  ATOMS.POPC.INC.32 RZ, [R60+URZ] ;  /* 0x000000003cff7f8c */ /* 0x0007e8000d8000ff */
[----:B------:R3:W-:Y:S01]  /*12c0*/  ATOMS.POPC.INC.32 RZ, [R5+URZ] ;  /* 0x0000000005ff7f8c */ /* 0x0007e2000d8000ff */
[----:B------:R-:W-:Y:S06]  /*12d0*/  BAR.SYNC.DEFER_BLOCKING 0x0 ;  /* 0x0000000000007b1d */ /* 0x000fec0000010000 */
[----:B------:R-:W-:Y:S05]  /*12e0*/  @P2 BRA `(.L_x_13) ;  /* 0x00000000008c2947 */ /* 0x000fea0003800000 */
[----:B------:R-:W1:Y:S04]  /*12f0*/  LDS R0, [R51] ;  /* 0x0000000033007984 */ /* 0x000e680000000800 */
[----:B---3--:R-:W2:Y:S04]  /*1300*/  LDS R5, [R51+0x400] ;  /* 0x0004000033057984 */ /* 0x008ea80000000800 */
[----:B------:R-:W3:Y:S04]  /*1310*/  LDS R53, [R51+0x800] ;  /* 0x0008000033357984 */ /* 0x000ee80000000800 */
[----:B------:R-:W4:Y:S04]  /*1320*/  LDS R55, [R51+0xc00] ;  /* 0x000c000033377984 */ /* 0x000f280000000800 */
[----:B------:R-:W5:Y:S04]  /*1330*/  LDS R57, [R51+0x1000] ;  /* 0x0010000033397984 */ /* 0x000f680000000800 */
[----:B------:R-:W0:Y:S04]  /*1340*/  LDS R59, [R51+0x1400] ;  /* 0x00140000333b7984 */ /* 0x000e280000000800 */
[----:B------:R-:W-:Y:S04]  /*1350*/  LDS R61, [R51+0x2000] ;  /* 0x00200000333d7984 */ /* 0x000fe80000000800 */
[----:B------:R-:W-:Y:S04]  /*1360*/  LDS R63, [R51+0x2400] ;  /* 0x00240000333f7984 */ /* 0x000fe80000000800 */
[----:B------:R-:W-:Y:S04]  /*1370*/  LDS R65, [R51+0x2800] ;  /* 0x0028000033417984 */ /* 0x000fe80000000800 */
[----:B------:R-:W-:Y:S04]  /*1380*/  STS [R51], RZ ;  /* 0x000000ff33007388 */ /* 0x000fe80000000800 */
[----:B-1----:R-:W-:Y:S01]  /*1390*/  STS [R51+0x400], R0 ;  /* 0x0004000033007388 */ /* 0x002fe20000000800 */
[----:B--2---:R-:W-:-:S03]  /*13a0*/  IMAD.IADD R54, R0, 0x1, R5 ;  /* 0x0000000100367824 */ /* 0x004fc600078e0205 */
[----:B------:R-:W1:Y:S01]  /*13b0*/  LDS R5, [R51+0x1800] ;  /* 0x0018000033057984 */ /* 0x000e620000000800 */
[----:B---3--:R-:W-:-:S03]  /*13c0*/  IMAD.IADD R58, R54, 0x1, R53 ;  /* 0x00000001363a7824 */ /* 0x008fc600078e0235 */
[----:B------:R-:W2:Y:S01]  /*13d0*/  LDS R53, [R51+0x1c00] ;  /* 0x001c000033357984 */ /* 0x000ea20000000800 */
[----:B----4-:R-:W-:-:S03]  /*13e0*/  IMAD.IADD R60, R58, 0x1, R55 ;  /* 0x000000013a3c7824 */ /* 0x010fc600078e0237 */
[----:B------:R1:W-:Y:S01]  /*13f0*/  STS [R51+0x800], R54 ;  /* 0x0008003633007388 */ /* 0x0003e20000000800 */
[----:B-----5:R-:W-:-:S03]  /*1400*/  IMAD.IADD R62, R60, 0x1, R57 ;  /* 0x000000013c3e7824 */ /* 0x020fc600078e0239 */
[----:B------:R-:W3:Y:S01]  /*1410*/  LDS R55, [R51+0x2c00] ;  /* 0x002c000033377984 */ /* 0x000ee20000000800 */
[----:B0-----:R-:W-:-:S03]  /*1420*/  IMAD.IADD R64, R62, 0x1, R59 ;  /* 0x000000013e407824 */ /* 0x001fc600078e023b */
[----:B------:R0:W-:Y:S04]  /*1430*/  STS [R51+0xc00], R58 ;  /* 0x000c003a33007388 */ /* 0x0001e80000000800 */
[----:B------:R4:W-:Y:S04]  /*1440*/  STS [R51+0x1000], R60 ;  /* 0x0010003c33007388 */ /* 0x0009e80000000800 */
[----:B------:R4:W-:Y:S04]  /*1450*/  STS [R51+0x1400], R62 ;  /* 0x0014003e33007388 */ /* 0x0009e80000000800 */
[----:B------:R4:W-:Y:S01]  /*1460*/  STS [R51+0x1800], R64 ;  /* 0x0018004033007388 */ /* 0x0009e20000000800 */
[----:B-1----:R-:W-:-:S04]  /*1470*/  IMAD.IADD R54, R64, 0x1, R5 ;  /* 0x0000000140367824 */ /* 0x002fc800078e0205 */
[----:B--2---:R-:W-:Y:S01]  /*1480*/  IMAD.IADD R66, R54, 0x1, R53 ;  /* 0x0000000136427824 */ /* 0x004fe200078e0235 */
[----:B------:R4:W-:Y:S03]  /*1490*/  STS [R51+0x1c00], R54 ;  /* 0x001c003633007388 */ /* 0x0009e60000000800 */
[----:B------:R-:W-:Y:S01]  /*14a0*/  IMAD.IADD R68, R66, 0x1, R61 ;  /* 0x0000000142447824 */ /* 0x000fe200078e023d */
[----:B------:R4:W-:Y:S03]  /*14b0*/  STS [R51+0x2000], R66 ;  /* 0x0020004233007388 */ /* 0x0009e60000000800 */
[----:B------:R-:W-:Y:S01]  /*14c0*/  IMAD.IADD R70, R68, 0x1, R63 ;  /* 0x0000000144467824 */ /* 0x000fe200078e023f */
[----:B------:R4:W-:Y:S03]  /*14d0*/  STS [R51+0x2400], R68 ;  /* 0x0024004433007388 */ /* 0x0009e60000000800 */
[----:B0-----:R-:W-:Y:S01]  /*14e0*/  IMAD.IADD R58, R70, 0x1, R65 ;  /* 0x00000001463a7824 */ /* 0x001fe200078e0241 */
[----:B------:R4:W-:Y:S03]  /*14f0*/  STS [R51+0x2800], R70 ;  /* 0x0028004633007388 */ /* 0x0009e60000000800 */
[----:B---3--:R-:W-:Y:S01]  /*1500*/  IMAD.IADD R0, R58, 0x1, R55 ;  /* 0x000000013a007824 */ /* 0x008fe200078e0237 */
[----:B------:R4:W-:Y:S06]  /*1510*/  STS [R51+0x2c00], R58 ;  /* 0x002c003a33007388 */ /* 0x0009ec0000000800 */
.L_x_13:
[----:B------:R-:W-:Y:S05]  /*1520*/  BSYNC.RECONVERGENT B0 ;  /* 0x0000000000007941 */ /* 0x000fea0003800200 */
.L_x_12:
[----:B------:R-:W-:Y:S01]  /*1530*/  ISETP.NE.AND P0, PT, R0, 0x1980, PT ;  /* 0x000019800000780c */ /* 0x000fe20003f05270 */
[----:B---3--:R-:W-:Y:S01]  /*1540*/  IMAD R5, R42, 0x100, R3 ;  /* 0x000001002a057824 */ /* 0x008fe200078e0203 */
[----:B------:R-:W-:Y:S01]  /*1550*/  @!P2 LOP3.LUT R53, R0, 0x40000000, RZ, 0xfc, !PT ;  /* 0x400000000035a812 */ /* 0x000fe200078efcff */
[----:B------:R-:W-:Y:S01]  /*1560*/  IMAD R41, R41, 0x11, RZ ;  /* 0x0000001129297824 */ /* 0x000fe200078e02ff */
[----:B------:R-:W-:Y:S01]  /*1570*/  ISETP.LT.U32.AND P0, PT, R3, 0x100, !P0 ;  /* 0x000001000300780c */ /* 0x000fe20004701070 */
[----:B0-----:R-:W-:-:S03]  /*1580*/  IMAD.WIDE R14, R5, 0x4, R14 ;  /* 0x00000004050e7825 */ /* 0x001fc600078e020e */
[----:B------:R-:W-:Y:S01]  /*1590*/  LOP3.LUT R57, R41, R4, RZ, 0xfc, !PT ;  /* 0x0000000429397212 */ /* 0x000fe200078efcff */
[----:B----4-:R-:W-:Y:S01]  /*15a0*/  IMAD R54, R42, 0x1980, RZ ;  /* 0x000019802a367824 */ /* 0x010fe200078e02ff */
[----:B------:R0:W-:Y:S07]  /*15b0*/  @!P2 STG.E.STRONG.SYS desc[UR6][R14.64], R53 ;  /* 0x000000350e00a986 */ /* 0x0001ee000c115906 */
[----:B------:R-:W-:Y:S06]  /*15c0*/  BAR.RED.OR.DEFER_BLOCKING 0x0, P0 ;  /* 0x0000000000007b1d */ /* 0x000fec0000014800 */
[----:B------:R-:W1:Y:S01]  /*15d0*/  B2R.RESULT RZ, P0 ;  /* 0x0000000000ff731c */ /* 0x000e620000004000 */
[----:B------:R-:W-:-:S04]  /*15e0*/  IADD3 R4, P1, PT, R54, R57, RZ ;  /* 0x0000003936047210 */ /* 0x000fc80007f3e0ff */
[----:B------:R-:W-:Y:S01]  /*15f0*/  LEA.HI.X.SX32 R55, R54, RZ, 0x1, P1 ;  /* 0x000000ff36377211 */ /* 0x000fe200008f0eff */
[----:B------:R-:W-:-:S03]  /*1600*/  IMAD.SHL.U32 R5, R4, 0x4, RZ ;  /* 0x0000000404057824 */ /* 0x000fc600078e00ff */
[----:B------:R-:W-:Y:S01]  /*1610*/  SHF.L.U64.HI R4, R4, 0x2, R55 ;  /* 0x0000000204047819 */ /* 0x000fe20000010237 */
[----:B01----:R-:W-:Y:S06]  /*1620*/  @!P0 BRA `(.L_x_14) ;  /* 0x0000001000b48947 */ /* 0x003fec0003800000 */
[----:B------:R-:W0:Y:S01]  /*1630*/  LDCU.64 UR8, c[0x0][0x3b8] ;  /* 0x00007700ff0877ac */ /* 0x000e220008000a00 */
[----:B------:R-:W-:Y:S01]  /*1640*/  BSSY B1, `(.L_x_15) ;  /* 0x0000032000017945 */ /* 0x000fe20003800000 */
[----:B------:R-:W-:Y:S01]  /*1650*/  IMAD R13, R3, 0x8, R7 ;  /* 0x00000008030d7824 */ /* 0x000fe200078e0207 */
[----:B0-----:R-:W-:-:S04]  /*1660*/  IADD3 R8, P0, PT, R5, UR8, RZ ;  /* 0x0000000805087c10 */ /* 0x001fc8000ff1e0ff */
[----:B------:R-:W-:Y:S01]  /*1670*/  IADD3.X R9, PT, PT, R4, UR9, RZ, P0, !PT ;  /* 0x0000000904097c10 */ /* 0x000fe200087fe4ff */
[----:B------:R-:W-:Y:S08]  /*1680*/  @P2 BRA `(.L_x_16) ;  /* 0x0000000000b42947 */ /* 0x000ff00003800000 */
[----:B------:R-:W0:Y:S02]  /*1690*/  LDCU.64 UR8, c[0x0][0x398] ;  /* 0x00007300ff0877ac */ /* 0x000e240008000a00 */
[----:B0-----:R-:W-:-:S04]  /*16a0*/  LEA R10, P0, R3, UR8, 0x3 ;  /* 0x00000008030a7c11 */ /* 0x001fc8000f8018ff */
[----:B------:R-:W-:-:S05]  /*16b0*/  LEA.HI.X R11, R3, UR9, RZ, 0x3, P0 ;  /* 0x00000009030b7c11 */ /* 0x000fca00080f1cff */
[----:B------:R-:W2:Y:S01]  /*16c0*/  LDG.E.64 R4, desc[UR6][R10.64] ;  /* 0x000000060a047981 */ /* 0x000ea2000c1e1b00 */
[----:B------:R-:W-:-:S04]  /*16d0*/  ISETP.GT.U32.AND P0, PT, R3, R49, PT ;  /* 0x000000310300720c */ /* 0x000fc80003f04070 */
[----:B------:R-:W-:-:S04]  /*16e0*/  SEL R17, RZ, 0x1980, !P0 ;  /* 0x00001980ff117807 */ /* 0x000fc80004000000 */
[----:B--2---:R-:W-:Y:S01]  /*16f0*/  IADD3 R4, P0, PT, R4, -R17, RZ ;  /* 0x8000001104047210 */ /* 0x004fe20007f1e0ff */
[----:B------:R-:W-:-:S03]  /*1700*/  IMAD.MOV.U32 R17, RZ, RZ, R0 ;  /* 0x000000ffff117224 */ /* 0x000fc600078e0000 */
[----:B------:R-:W-:Y:S02]  /*1710*/  IADD3.X R5, PT, PT, R5, -0x1, RZ, P0, !PT ;  /* 0xffffffff05057810 */ /* 0x000fe400007fe4ff */
[----:B------:R-:W-:-:S03]  /*1720*/  ISETP.GE.AND P0, PT, R42, 0x1, PT ;  /* 0x000000012a00780c */ /* 0x000fc60003f06270 */
[----:B------:R0:W-:Y:S10]  /*1730*/  STS.64 [R13+0x6600], R4 ;  /* 0x006600040d007388 */ /* 0x0001f40000000a00 */
[----:B------:R-:W-:Y:S05]  /*1740*/  @!P0 BRA `(.L_x_17) ;  /* 0x00000000006c8947 */ /* 0x000fea0003800000 */
[----:B------:R-:W-:Y:S01]  /*1750*/  BSSY B0, `(.L_x_18) ;  /* 0x0000019000007945 */ /* 0x000fe20003800000 */
[----:B------:R-:W-:Y:S02]  /*1760*/  IMAD.MOV.U32 R6, RZ, RZ, -0x1 ;  /* 0xffffffffff067424 */ /* 0x000fe400078e00ff */
[----:B------:R-:W-:Y:S02]  /*1770*/  IMAD.MOV.U32 R10, RZ, RZ, R42 ;  /* 0x000000ffff0a7224 */ /* 0x000fe400078e002a */
[----:B------:R-:W-:-:S07]  /*1780*/  IMAD.MOV.U32 R17, RZ, RZ, R0 ;  /* 0x000000ffff117224 */ /* 0x000fce00078e0000 */
.L_x_22:
[----:B0-----:R-:W0:Y:S01]  /*1790*/  LDC.64 R4, c[0x0][0x380] ;  /* 0x0000e000ff047b82 */ /* 0x001e220000000a00 */
[----:B------:R-:W-:Y:S01]  /*17a0*/  VIADD R19, R10, 0xffffffff ;  /* 0xffffffff0a137836 */ /* 0x000fe20000000000 */
[----:B------:R-:W-:Y:S03]  /*17b0*/  BSSY B2, `(.L_x_19) ;  /* 0x0000008000027945 */ /* 0x000fe60003800000 */
[----:B------:R-:W-:-:S04]  /*17c0*/  IMAD R11, R19, 0x100, R3 ;  /* 0x00000100130b7824 */ /* 0x000fc800078e0203 */
[----:B0-----:R-:W-:-:S07]  /*17d0*/  IMAD.WIDE R4, R11, 0x4, R4 ;  /* 0x000000040b047825 */ /* 0x001fce00078e0204 */
.L_x_20:
[----:B------:R-:W-:Y:S05]  /*17e0*/  YIELD ;  /* 0x0000000000007946 */ /* 0x000fea0003800000 */
[----:B------:R0:W-:Y:S06]  /*17f0*/  MEMBAR.SC.CTA ;  /* 0x0000000000007992 */ /* 0x0001ec0000000000 */
[----:B0-----:R-:W2:Y:S02]  /*1800*/  LDG.E.STRONG.SYS R11, desc[UR6][R4.64] ;  /* 0x00000006040b7981 */ /* 0x001ea4000c1f5900 */
[----:B--2---:R-:W-:-:S13]  /*1810*/  ISETP.NE.AND P0, PT, R11, RZ, PT ;  /* 0x000000ff0b00720c */ /* 0x004fda0003f05270 */
[----:B------:R-:W-:Y:S05]  /*1820*/  @!P0 BRA `(.L_x_20) ;  /* 0xfffffffc00ec8947 */ /* 0x000fea000383ffff */
[----:B------:R-:W-:Y:S05]  /*1830*/  BSYNC B2 ;  /* 0x0000000000027941 */ /* 0x000fea0003800000 */
.L_x_19:
[----:B------:R-:W-:Y:S01]  /*1840*/  BSSY.RECONVERGENT B2, `(.L_x_21) ;  /* 0x0000006000027945 */ /* 0x000fe20003800200 */
[C---:B------:R-:W-:Y:S02]  /*1850*/  ISETP.GT.AND P0, PT, R11.reuse, -0x1, PT ;  /* 0xffffffff0b00780c */ /* 0x040fe40003f04270 */
[----:B------:R-:W-:Y:S01]  /*1860*/  LOP3.LUT R4, R11, 0x3fffffff, RZ, 0xc0, !PT ;  /* 0x3fffffff0b047812 */ /* 0x000fe200078ec0ff */
[----:B------:R-:W-:Y:S05]  /*1870*/  WARPSYNC.EXCLUSIVE R6 ;  /* 0x0000000006007348 */ /* 0x000fea0003a00000 */
[----:B------:R-:W-:-:S05]  /*1880*/  IMAD.IADD R17, R4, 0x1, R17 ;  /* 0x0000000104117824 */ /* 0x000fca00078e0211 */
[----:B------:R-:W-:-:S07]  /*1890*/  VOTE.ANY R6, PT, P0 ;  /* 0x0000000000067806 */ /* 0x000fce00000e0100 */
[----:B------:R-:W-:Y:S05]  /*18a0*/  BSYNC.RECONVERGENT B2 ;  /* 0x0000000000027941 */ /* 0x000fea0003800200 */
.L_x_21:
[----:B------:R-:W-:Y:S01]  /*18b0*/  ISETP.GT.U32.AND P1, PT, R10, 0x1, PT ;  /* 0x000000010a00780c */ /* 0x000fe20003f24070 */
[----:B------:R-:W-:-:S12]  /*18c0*/  IMAD.MOV.U32 R10, RZ, RZ, R19 ;  /* 0x000000ffff0a7224 */ /* 0x000fd800078e0013 */
[----:B------:R-:W-:Y:S05]  /*18d0*/  @P0 BRA P1, `(.L_x_22) ;  /* 0xfffffffc00ac0947 */ /* 0x000fea000083ffff */
[----:B------:R-:W-:Y:S05]  /*18e0*/  BSYNC B0 ;  /* 0x0000000000007941 */ /* 0x000fea0003800000 */
.L_x_18:
[----:B------:R1:W2:Y:S02]  /*18f0*/  LDS.64 R4, [R13+0x6600] ;  /* 0x006600000d047984 */ /* 0x0002a40000000a00 */
.L_x_17:
[C---:B------:R-:W-:Y:S01]  /*1900*/  IMAD.IADD R19, R17.reuse, 0x1, -R0 ;  /* 0x0000000111137824 */ /* 0x040fe200078e0a00 */
[----:B------:R-:W-:-:S04]  /*1910*/  LOP3.LUT R11, R17, 0x80000000, RZ, 0xfc, !PT ;  /* 0x80000000110b7812 */ /* 0x000fc800078efcff */
[C---:B0-2---:R-:W-:Y:S01]  /*1920*/  IADD3 R4, P0, PT, R19.reuse, R4, RZ ;  /* 0x0000000413047210 */ /* 0x045fe20007f1e0ff */
[----:B------:R0:W-:Y:S03]  /*1930*/  STG.E.STRONG.SYS desc[UR6][R14.64], R11 ;  /* 0x0000000b0e007986 */ /* 0x0001e6000c115906 */
[----:B------:R-:W-:-:S05]  /*1940*/  LEA.HI.X.SX32 R5, R19, R5, 0x1, P0 ;  /* 0x0000000513057211 */ /* 0x000fca00000f0eff */
[----:B------:R0:W-:Y:S04]  /*1950*/  STS.64 [R13+0x6600], R4 ;  /* 0x006600040d007388 */ /* 0x0001e80000000a00 */
.L_x_16:
[----:B------:R-:W-:Y:S05]  /*1960*/  BSYNC B1 ;  /* 0x0000000000017941 */ /* 0x000fea0003800000 */
.L_x_15:
[----:B0-----:R-:W0:Y:S01]  /*1970*/  LDC R5, c[0x0][0x3c0] ;  /* 0x0000f000ff057b82 */ /* 0x001e220000000800 */
[----:B------:R-:W-:-:S07]  /*1980*/  IMAD R4, R49, 0x8, R7 ;  /* 0x0000000831047824 */ /* 0x000fce00078e0207 */
[----:B------:R-:W2:Y:S01]  /*1990*/  LDC.64 R16, c[0x0][0x390] ;  /* 0x0000e400ff107b82 */ /* 0x000ea20000000a00 */
[----:B0-----:R-:W-:Y:S02]  /*19a0*/  ISETP.GE.AND P0, PT, R47, R5, PT ;  /* 0x000000052f00720c */ /* 0x001fe40003f06270 */
[----:B--2---:R-:W-:-:S04]  /*19b0*/  ISETP.EQ.U32.AND P1, PT, R16, RZ, PT ;  /* 0x000000ff1000720c */ /* 0x004fc80003f22070 */
[----:B------:R-:W-:-:S04]  /*19c0*/  ISETP.EQ.OR.EX P0, PT, R17, RZ, !P0, P1 ;  /* 0x000000ff1100720c */ /* 0x000fc80004702710 */
[----:B------:R-:W-:-:S13]  /*19d0*/  ISETP.GT.U32.OR P0, PT, R3, 0xff, P0 ;  /* 0x000000ff0300780c */ /* 0x000fda0000704470 */
[----:B------:R-:W-:Y:S05]  /*19e0*/  @P0 BRA `(.L_x_23) ;  /* 0x0000000000240947 */ /* 0x000fea0003800000 */
[----:B------:R-:W0:Y:S01]  /*19f0*/  LDS.64 R10, [R13+0x6600] ;  /* 0x006600000d0a7984 */ /* 0x000e220000000a00 */
[C---:B------:R-:W-:Y:S02]  /*1a00*/  ISETP.GT.U32.AND P0, PT, R3.reuse, R49, PT ;  /* 0x000000310300720c */ /* 0x040fe40003f04070 */
[C---:B------:R-:W-:Y:S02]  /*1a10*/  LEA R6, P2, R3.reuse, R16, 0x3 ;  /* 0x0000001003067211 */ /* 0x040fe400078418ff */
[----:B------:R-:W-:Y:S02]  /*1a20*/  SEL R7, RZ, 0x1980, !P0 ;  /* 0x00001980ff077807 */ /* 0x000fe40004000000 */
[--C-:B------:R-:W-:Y:S02]  /*1a30*/  SHF.R.S32.HI R15, RZ, 0x1f, R0.reuse ;  /* 0x0000001fff0f7819 */ /* 0x100fe40000011400 */
[----:B0-----:R-:W-:Y:S02]  /*1a40*/  IADD3 R2, P0, P1, R10, R7, R0 ;  /* 0x000000070a027210 */ /* 0x001fe4000791e000 */
[----:B------:R-:W-:-:S02]  /*1a50*/  LEA.HI.X R7, R3, R17, RZ, 0x3, P2 ;  /* 0x0000001103077211 */ /* 0x000fc400010f1cff */
[----:B------:R-:W-:-:S05]  /*1a60*/  IADD3.X R3, PT, PT, R11, RZ, R15, P0, P1 ;  /* 0x000000ff0b037210 */ /* 0x000fca00007e240f */
[----:B------:R0:W-:Y:S04]  /*1a70*/  STG.E.64 desc[UR6][R6.64], R2 ;  /* 0x0000000206007986 */ /* 0x0001e8000c101b06 */
.L_x_23:
[----:B------:R-:W-:Y:S05]  /*1a80*/  WARPSYNC.ALL ;  /* 0x0000000000007948 */ /* 0x000fea0003800000 */
[----:B------:R-:W-:Y:S01]  /*1a90*/  BAR.SYNC.DEFER_BLOCKING 0x0 ;  /* 0x0000000000007b1d */ /* 0x000fe20000010000 */
[----:B------:R-:W-:-:S05]  /*1aa0*/  ISETP.GT.AND P0, PT, R47, R5, PT ;  /* 0x000000052f00720c */ /* 0x000fca0003f04270 */
[----:B0-----:R0:W2:Y:S08]  /*1ab0*/  LDS.64 R2, [R4+0x6600] ;  /* 0x0066000004027984 */ /* 0x0010b00000000a00 */
[----:B0-----:R-:W-:Y:S05]  /*1ac0*/  @P0 BRA `(.L_x_24) ;  /* 0x00000000005c0947 */ /* 0x001fea0003800000 */
[----:B------:R-:W0:Y:S01]  /*1ad0*/  LDCU.64 UR4, c[0x0][0x3a0] ;  /* 0x00007400ff0477ac */ /* 0x000e220008000a00 */
[----:B--2---:R-:W-:-:S05]  /*1ae0*/  IADD3 R0, P1, PT, R57, R2, RZ ;  /* 0x0000000239007210 */ /* 0x004fca0007f3e0ff */
[----:B------:R-:W-:Y:S01]  /*1af0*/  IMAD.X R7, RZ, RZ, R3, P1 ;  /* 0x000000ffff077224 */ /* 0x000fe200008e0603 */
[----:B0-----:R-:W-:-:S04]  /*1b00*/  LEA R2, P1, R0, UR4, 0x2 ;  /* 0x0000000400027c11 */ /* 0x001fc8000f8210ff */
[----:B------:R-:W-:-:S05]  /*1b10*/  LEA.HI.X R3, R0, UR5, R7, 0x2, P1 ;  /* 0x0000000500037c11 */ /* 0x000fca00088f1407 */
[----:B------:R2:W-:Y:S04]  /*1b20*/  STG.E desc[UR6][R2.64], R28 ;  /* 0x0000001c02007986 */ /* 0x0005e8000c101906 */
        /* <DEDUP_REMOVED lines=15> */
[----:B------:R2:W-:Y:S01]  /*1c20*/  STG.E desc[UR6][R2.64+0x800], R46 ;  /* 0x0008002e02007986 */ /* 0x0005e2000c101906 */
[----:B------:R-:W-:Y:S05]  /*1c30*/  BRA `(.L_x_25) ;  /* 0x0000000000e07947 */ /* 0x000fea0003800000 */
.L_x_24:
[----:B------:R-:W0:Y:S01]  /*1c40*/  LDCU.64 UR4, c[0x0][0x3a0] ;  /* 0x00007400ff0477ac */ /* 0x000e220008000a00 */
[----:B------:R-:W-:Y:S01]  /*1c50*/  IMAD R4, R42, -0x1980, R5 ;  /* 0xffffe6802a047824 */ /* 0x000fe200078e0205 */
[C---:B--2---:R-:W-:Y:S01]  /*1c60*/  IADD3 R0, P1, PT, R57.reuse, R2, RZ ;  /* 0x0000000239007210 */ /* 0x044fe20007f3e0ff */
[C---:B------:R-:W-:Y:S02]  /*1c70*/  VIADD R11, R57.reuse, 0x20 ;  /* 0x00000020390b7836 */ /* 0x040fe40000000000 */
[C---:B-1----:R-:W-:Y:S01]  /*1c80*/  VIADD R13, R57.reuse, 0x40 ;  /* 0x00000040390d7836 */ /* 0x042fe20000000000 */
[-C--:B------:R-:W-:Y:S01]  /*1c90*/  ISETP.GE.AND P5, PT, R57, R4.reuse, PT ;  /* 0x000000043900720c */ /* 0x080fe20003fa6270 */
[----:B------:R-:W-:Y:S01]  /*1ca0*/  IMAD.X R7, RZ, RZ, R3, P1 ;  /* 0x000000ffff077224 */ /* 0x000fe200008e0603 */
[-C--:B------:R-:W-:Y:S01]  /*1cb0*/  ISETP.GE.AND P4, PT, R11, R4.reuse, PT ;  /* 0x000000040b00720c */ /* 0x080fe20003f86270 */
[----:B------:R-:W-:Y:S01]  /*1cc0*/  VIADD R11, R57, 0x60 ;  /* 0x00000060390b7836 */ /* 0x000fe20000000000 */
[----:B------:R-:W-:Y:S01]  /*1cd0*/  ISETP.GE.AND P3, PT, R13, R4, PT ;  /* 0x000000040d00720c */ /* 0x000fe20003f66270 */
[----:B------:R-:W-:-:S02]  /*1ce0*/  VIADD R13, R57, 0x80 ;  /* 0x00000080390d7836 */ /* 0x000fc40000000000 */
[----:B------:R-:W-:Y:S01]  /*1cf0*/  VIADD R15, R57, 0xa0 ;  /* 0x000000a0390f7836 */ /* 0x000fe20000000000 */
[-C--:B------:R-:W-:Y:S01]  /*1d00*/  ISETP.GE.AND P2, PT, R11, R4.reuse, PT ;  /* 0x000000040b00720c */ /* 0x080fe20003f46270 */
[----:B------:R-:W-:Y:S01]  /*1d10*/  VIADD R11, R57, 0xc0 ;  /* 0x000000c0390b7836 */ /* 0x000fe20000000000 */
[C---:B0-----:R-:W-:Y:S02]  /*1d20*/  LEA R2, P1, R0.reuse, UR4, 0x2 ;  /* 0x0000000400027c11 */ /* 0x041fe4000f8210ff */
[-C--:B------:R-:W-:Y:S02]  /*1d30*/  ISETP.GE.AND P6, PT, R15, R4.reuse, PT ;  /* 0x000000040f00720c */ /* 0x080fe40003fc6270 */
[----:B------:R-:W-:Y:S02]  /*1d40*/  LEA.HI.X R3, R0, UR5, R7, 0x2, P1 ;  /* 0x0000000500037c11 */ /* 0x000fe400088f1407 */
[----:B------:R-:W-:Y:S01]  /*1d50*/  ISETP.GE.AND P1, PT, R13, R4, PT ;  /* 0x000000040d00720c */ /* 0x000fe20003f26270 */
[----:B------:R-:W-:-:S02]  /*1d60*/  VIADD R13, R57, 0xe0 ;  /* 0x000000e0390d7836 */ /* 0x000fc40000000000 */
[----:B------:R0:W-:Y:S01]  /*1d70*/  @!P5 STG.E desc[UR6][R2.64], R28 ;  /* 0x0000001c0200d986 */ /* 0x0001e2000c101906 */
[-C--:B------:R-:W-:Y:S01]  /*1d80*/  ISETP.GE.AND P5, PT, R11, R4.reuse, PT ;  /* 0x000000040b00720c */ /* 0x080fe20003fa6270 */
[----:B------:R-:W-:Y:S02]  /*1d90*/  VIADD R11, R57, 0x100 ;  /* 0x00000100390b7836 */ /* 0x000fe40000000000 */
[----:B------:R0:W-:Y:S01]  /*1da0*/  @!P4 STG.E desc[UR6][R2.64+0x80], R29 ;  /* 0x0000801d0200c986 */ /* 0x0001e2000c101906 */
[-C--:B------:R-:W-:Y:S01]  /*1db0*/  ISETP.GE.AND P4, PT, R13, R4.reuse, PT ;  /* 0x000000040d00720c */ /* 0x080fe20003f86270 */
[----:B------:R-:W-:Y:S02]  /*1dc0*/  VIADD R13, R57, 0x120 ;  /* 0x00000120390d7836 */ /* 0x000fe40000000000 */
[----:B------:R0:W-:Y:S01]  /*1dd0*/  @!P3 STG.E desc[UR6][R2.64+0x100], R30 ;  /* 0x0001001e0200b986 */ /* 0x0001e2000c101906 */
        /* <DEDUP_REMOVED lines=21> */
[----:B------:R-:W-:-:S03]  /*1f30*/  ISETP.GE.AND P2, PT, R13, R4, PT ;  /* 0x000000040d00720c */ /* 0x000fc60003f46270 */
[----:B------:R0:W-:Y:S01]  /*1f40*/  @!P1 STG.E desc[UR6][R2.64+0x500], R38 ;  /* 0x0005002602009986 */ /* 0x0001e2000c101906 */
[----:B------:R-:W-:-:S03]  /*1f50*/  ISETP.GE.AND P1, PT, R11, R4, PT ;  /* 0x000000040b00720c */ /* 0x000fc60003f26270 */
[----:B------:R0:W-:Y:S04]  /*1f60*/  @!P6 STG.E desc[UR6][R2.64+0x580], R39 ;  /* 0x000580270200e986 */ /* 0x0001e8000c101906 */
[----:B------:R0:W-:Y:S04]  /*1f70*/  @!P5 STG.E desc[UR6][R2.64+0x600], R40 ;  /* 0x000600280200d986 */ /* 0x0001e8000c101906 */
[----:B------:R0:W-:Y:S04]  /*1f80*/  @!P4 STG.E desc[UR6][R2.64+0x680], R43 ;  /* 0x0006802b0200c986 */ /* 0x0001e8000c101906 */
[----:B------:R0:W-:Y:S04]  /*1f90*/  @!P3 STG.E desc[UR6][R2.64+0x700], R44 ;  /* 0x0007002c0200b986 */ /* 0x0001e8000c101906 */
[----:B------:R0:W-:Y:S04]  /*1fa0*/  @!P2 STG.E desc[UR6][R2.64+0x780], R45 ;  /* 0x0007802d0200a986 */ /* 0x0001e8000c101906 */
[----:B------:R0:W-:Y:S02]  /*1fb0*/  @!P1 STG.E desc[UR6][R2.64+0x800], R46 ;  /* 0x0008002e02009986 */ /* 0x0001e4000c101906 */
.L_x_25:
[----:B------:R-:W-:Y:S05]  /*1fc0*/  @P0 BRA `(.L_x_26) ;  /* 0x0000000000480947 */ /* 0x000fea0003800000 */
[----:B------:R3:W5:Y:S04]  /*1fd0*/  LDG.E R11, desc[UR6][R8.64] ;  /* 0x00000006080b7981 */ /* 0x000768000c1e1900 */
[----:B-1----:R3:W5:Y:S04]  /*1fe0*/  LDG.E R13, desc[UR6][R8.64+0x80] ;  /* 0x00008006080d7981 */ /* 0x002768000c1e1900 */
[----:B------:R3:W5:Y:S04]  /*1ff0*/  LDG.E R15, desc[UR6][R8.64+0x100] ;  /* 0x00010006080f7981 */ /* 0x000768000c1e1900 */
[----:B------:R3:W5:Y:S04]  /*2000*/  LDG.E R17, desc[UR6][R8.64+0x180] ;  /* 0x0001800608117981 */ /* 0x000768000c1e1900 */
[----:B------:R3:W5:Y:S04]  /*2010*/  LDG.E R19, desc[UR6][R8.64+0x200] ;  /* 0x0002000608137981 */ /* 0x000768000c1e1900 */
[----:B------:R3:W5:Y:S04]  /*2020*/  LDG.E R21, desc[UR6][R8.64+0x280] ;  /* 0x0002800608157981 */ /* 0x000768000c1e1900 */
[----:B------:R3:W5:Y:S04]  /*2030*/  LDG.E R23, desc[UR6][R8.64+0x300] ;  /* 0x0003000608177981 */ /* 0x000768000c1e1900 */
[----:B------:R3:W5:Y:S04]  /*2040*/  LDG.E R25, desc[UR6][R8.64+0x380] ;  /* 0x0003800608197981 */ /* 0x000768000c1e1900 */
[----:B------:R3:W5:Y:S04]  /*2050*/  LDG.E R27, desc[UR6][R8.64+0x400] ;  /* 0x00040006081b7981 */ /* 0x000768000c1e1900 */
[----:B0-2---:R3:W5:Y:S04]  /*2060*/  LDG.E R29, desc[UR6][R8.64+0x480] ;  /* 0x00048006081d7981 */ /* 0x005768000c1e1900 */
        /* <DEDUP_REMOVED lines=8> */
.L_x_26:
[----:B------:R-:W-:Y:S02]  /*20f0*/  IMAD.IADD R54, R5, 0x1, -R54 ;  /* 0x0000000105367824 */ /* 0x000fe400078e0a36 */
[C---:B0-2---:R-:W-:Y:S02]  /*2100*/  VIADD R3, R57.reuse, 0x20 ;  /* 0x0000002039037836 */ /* 0x045fe40000000000 */
[C---:B------:R-:W-:Y:S01]  /*2110*/  VIADD R45, R57.reuse, 0x40 ;  /* 0x00000040392d7836 */ /* 0x040fe20000000000 */
[CC--:B------:R-:W-:Y:S01]  /*2120*/  ISETP.GE.AND P5, PT, R57.reuse, R54.reuse, PT ;  /* 0x000000363900720c */ /* 0x0c0fe20003fa6270 */
[----:B------:R-:W-:Y:S01]  /*2130*/  VIADD R47, R57, 0x80 ;  /* 0x00000080392f7836 */ /* 0x000fe20000000000 */
[-C--:B------:R-:W-:Y:S01]  /*2140*/  ISETP.GE.AND P4, PT, R3, R54.reuse, PT ;  /* 0x000000360300720c */ /* 0x080fe20003f86270 */
[----:B------:R-:W-:Y:S01]  /*2150*/  VIADD R3, R57, 0x60 ;  /* 0x0000006039037836 */ /* 0x000fe20000000000 */
[-C--:B------:R-:W-:Y:S01]  /*2160*/  ISETP.GE.AND P3, PT, R45, R54.reuse, PT ;  /* 0x000000362d00720c */ /* 0x080fe20003f66270 */
[----:B------:R-:W-:Y:S01]  /*2170*/  VIADD R45, R57, 0xa0 ;  /* 0x000000a0392d7836 */ /* 0x000fe20000000000 */
[----:B------:R-:W-:-:S02]  /*2180*/  ISETP.GE.AND P1, PT, R47, R54, PT ;  /* 0x000000362f00720c */ /* 0x000fc40003f26270 */
[-C--:B------:R-:W-:Y:S01]  /*2190*/  ISETP.GE.AND P2, PT, R3, R54.reuse, PT ;  /* 0x000000360300720c */ /* 0x080fe20003f46270 */
[----:B------:R-:W-:Y:S01]  /*21a0*/  VIADD R3, R57, 0xc0 ;  /* 0x000000c039037836 */ /* 0x000fe20000000000 */
[-C--:B------:R-:W-:Y:S01]  /*21b0*/  ISETP.GE.AND P6, PT, R45, R54.reuse, PT ;  /* 0x000000362d00720c */ /* 0x080fe20003fc6270 */
[----:B------:R-:W-:Y:S02]  /*21c0*/  VIADD R45, R57, 0xe0 ;  /* 0x000000e0392d7836 */ /* 0x000fe40000000000 */
[----:B------:R0:W5:Y:S01]  /*21d0*/  @!P5 LDG.E R11, desc[UR6][R8.64] ;  /* 0x00000006080bd981 */ /* 0x000162000c1e1900 */
[-C--:B------:R-:W-:Y:S01]  /*21e0*/  ISETP.GE.AND P5, PT, R3, R54.reuse, PT ;  /* 0x000000360300720c */ /* 0x080fe20003fa6270 */
[----:B------:R-:W-:Y:S02]  /*21f0*/  VIADD R3, R57, 0x100 ;  /* 0x0000010039037836 */ /* 0x000fe40000000000 */
[----:B-1----:R0:W5:Y:S01]  /*2200*/  @!P4 LDG.E R13, desc[UR6][R8.64+0x80] ;  /* 0x00008006080dc981 */ /* 0x002162000c1e1900 */
[----:B------:R-:W-:Y:S01]  /*2210*/  ISETP.GE.AND P4, PT, R45, R54, PT ;  /* 0x000000362d00720c */ /* 0x000fe20003f86270 */
[----:B------:R-:W-:-:S02]  /*2220*/  VIADD R45, R57, 0x120 ;  /* 0x00000120392d7836 */ /* 0x000fc40000000000 */
[----:B------:R0:W5:Y:S01]  /*2230*/  @!P3 LDG.E R15, desc[UR6][R8.64+0x100] ;  /* 0x00010006080fb981 */ /* 0x000162000c1e1900 */
[-C--:B------:R-:W-:Y:S01]  /*2240*/  ISETP.GE.AND P3, PT, R3, R54.reuse, PT ;  /* 0x000000360300720c */ /* 0x080fe20003f66270 */
[----:B------:R-:W-:Y:S02]  /*2250*/  VIADD R3, R57, 0x140 ;  /* 0x0000014039037836 */ /* 0x000fe40000000000 */
[----:B------:R0:W5:Y:S01]  /*2260*/  @!P2 LDG.E R17, desc[UR6][R8.64+0x180] ;  /* 0x000180060811a981 */ /* 0x000162000c1e1900 */
[-C--:B------:R-:W-:Y:S01]  /*2270*/  ISETP.GE.AND P2, PT, R45, R54.reuse, PT ;  /* 0x000000362d00720c */ /* 0x080fe20003f46270 */
[----:B------:R-:W-:Y:S02]  /*2280*/  VIADD R45, R57, 0x160 ;  /* 0x00000160392d7836 */ /* 0x000fe40000000000 */
[----:B------:R0:W5:Y:S01]  /*2290*/  @!P1 LDG.E R19, desc[UR6][R8.64+0x200] ;  /* 0x0002000608139981 */ /* 0x000162000c1e1900 */
        /* <DEDUP_REMOVED lines=15> */
[----:B------:R-:W-:-:S03]  /*2390*/  ISETP.GE.AND P2, PT, R45, R54, PT ;  /* 0x000000362d00720c */ /* 0x000fc60003f46270 */
[----:B------:R0:W5:Y:S01]  /*23a0*/  @!P1 LDG.E R31, desc[UR6][R8.64+0x500] ;  /* 0x00050006081f9981 */ /* 0x000162000c1e1900 */
[----:B------:R-:W-:-:S03]  /*23b0*/  ISETP.GE.AND P1, PT, R3, R54, PT ;  /* 0x000000360300720c */ /* 0x000fc60003f26270 */
[----:B------:R0:W5:Y:S04]  /*23c0*/  @!P6 LDG.E R33, desc[UR6][R8.64+0x580] ;  /* 0x000580060821e981 */ /* 0x000168000c1e1900 */
[----:B------:R0:W5:Y:S04]  /*23d0*/  @!P5 LDG.E R35, desc[UR6][R8.64+0x600] ;  /* 0x000600060823d981 */ /* 0x000168000c1e1900 */
[----:B------:R0:W5:Y:S04]  /*23e0*/  @!P4 LDG.E R37, desc[UR6][R8.64+0x680] ;  /* 0x000680060825c981 */ /* 0x000168000c1e1900 */
[----:B------:R0:W5:Y:S04]  /*23f0*/  @!P3 LDG.E R39, desc[UR6][R8.64+0x700] ;  /* 0x000700060827b981 */ /* 0x000168000c1e1900 */
[----:B------:R0:W5:Y:S04]  /*2400*/  @!P2 LDG.E R41, desc[UR6][R8.64+0x780] ;  /* 0x000780060829a981 */ /* 0x000168000c1e1900 */
[----:B------:R0:W5:Y:S02]  /*2410*/  @!P1 LDG.E R43, desc[UR6][R8.64+0x800] ;  /* 0x00080006082b9981 */ /* 0x000164000c1e1900 */
.L_x_27:
[----:B------:R-:W-:Y:S05]  /*2420*/  @P0 BRA `(.L_x_28) ;  /* 0x0000000000540947 */ /* 0x000fea0003800000 */
[----:B------:R-:W1:Y:S02]  /*2430*/  LDCU.64 UR4, c[0x0][0x3b0] ;  /* 0x00007600ff0477ac */ /* 0x000e640008000a00 */
[----:B-1----:R-:W-:-:S04]  /*2440*/  LEA R2, P0, R0, UR4, 0x2 ;  /* 0x0000000400027c11 */ /* 0x002fc8000f8010ff */
[----:B------:R-:W-:-:S05]  /*2450*/  LEA.HI.X R3, R0, UR5, R7, 0x2, P0 ;  /* 0x0000000500037c11 */ /* 0x000fca00080f1407 */
[----:B-----5:R-:W-:Y:S04]  /*2460*/  STG.E desc[UR6][R2.64], R11 ;  /* 0x0000000b02007986 */ /* 0x020fe8000c101906 */
[----:B------:R-:W-:Y:S04]  /*2470*/  STG.E desc[UR6][R2.64+0x80], R13 ;  /* 0x0000800d02007986 */ /* 0x000fe8000c101906 */
        /* <DEDUP_REMOVED lines=14> */
[----:B------:R-:W-:Y:S01]  /*2560*/  STG.E desc[UR6][R2.64+0x800], R43 ;  /* 0x0008002b02007986 */ /* 0x000fe2000c101906 */
[----:B------:R-:W-:Y:S05]  /*2570*/  EXIT ;  /* 0x000000000000794d */ /* 0x000fea0003800000 */
.L_x_28:
[----:B------:R-:W1:Y:S01]  /*2580*/  LDCU.64 UR4, c[0x0][0x3b0] ;  /* 0x00007600ff0477ac */ /* 0x000e620008000a00 */
[----:B------:R-:W-:Y:S02]  /*2590*/  IMAD R42, R42, -0x1980, R5 ;  /* 0xffffe6802a2a7824 */ /* 0x000fe400078e0205 */
[C---:B------:R-:W-:Y:S02]  /*25a0*/  VIADD R5, R57.reuse, 0x40 ;  /* 0x0000004039057836 */ /* 0x040fe40000000000 */
[C---:B------:R-:W-:Y:S01]  /*25b0*/  VIADD R3, R57.reuse, 0x20 ;  /* 0x0000002039037836 */ /* 0x040fe20000000000 */
[CC--:B------:R-:W-:Y:S01]  /*25c0*/  ISETP.GE.AND P3, PT, R57.reuse, R42.reuse, PT ;  /* 0x0000002a3900720c */ /* 0x0c0fe20003f66270 */
[----:B0--3--:R-:W-:Y:S01]  /*25d0*/  VIADD R9, R57, 0x60 ;  /* 0x0000006039097836 */ /* 0x009fe20000000000 */
[-C--:B------:R-:W-:Y:S01]  /*25e0*/  ISETP.GE.AND P1, PT, R5, R42.reuse, PT ;  /* 0x0000002a0500720c */ /* 0x080fe20003f26270 */
[----:B------:R-:W-:Y:S01]  /*25f0*/  VIADD R5, R57, 0x80 ;  /* 0x0000008039057836 */ /* 0x000fe20000000000 */
[-C--:B------:R-:W-:Y:S01]  /*2600*/  ISETP.GE.AND P2, PT, R3, R42.reuse, PT ;  /* 0x0000002a0300720c */ /* 0x080fe20003f46270 */
[----:B------:R-:W-:Y:S01]  /*2610*/  VIADD R45, R57, 0xc0 ;  /* 0x000000c0392d7836 */ /* 0x000fe20000000000 */
[-C--:B------:R-:W-:Y:S01]  /*2620*/  ISETP.GE.AND P0, PT, R9, R42.reuse, PT ;  /* 0x0000002a0900720c */ /* 0x080fe20003f06270 */
[----:B------:R-:W-:Y:S01]  /*2630*/  VIADD R9, R57, 0xa0 ;  /* 0x000000a039097836 */ /* 0x000fe20000000000 */
[----:B------:R-:W-:Y:S01]  /*2640*/  ISETP.GE.AND P6, PT, R5, R42, PT ;  /* 0x0000002a0500720c */ /* 0x000fe20003fc6270 */
[----:B------:R-:W-:Y:S01]  /*2650*/  VIADD R5, R57, 0xe0 ;  /* 0x000000e039057836 */ /* 0x000fe20000000000 */
[----:B-1----:R-:W-:-:S02]  /*2660*/  LEA R2, P4, R0, UR4, 0x2 ;  /* 0x0000000400027c11 */ /* 0x002fc4000f8810ff */
[-C--:B------:R-:W-:Y:S02]  /*2670*/  ISETP.GE.AND P5, PT, R9, R42.reuse, PT ;  /* 0x0000002a0900720c */ /* 0x080fe40003fa6270 */
[----:B------:R-:W-:Y:S01]  /*2680*/  LEA.HI.X R3, R0, UR5, R7, 0x2, P4 ;  /* 0x0000000500037c11 */ /* 0x000fe2000a0f1407 */
[----:B------:R-:W-:Y:S01]  /*2690*/  VIADD R7, R57, 0x100 ;  /* 0x0000010039077836 */ /* 0x000fe20000000000 */
[----:B------:R-:W-:-:S03]  /*26a0*/  ISETP.GE.AND P4, PT, R45, R42, PT ;  /* 0x0000002a2d00720c */ /* 0x000fc60003f86270 */
[----:B-----5:R0:W-:Y:S01]  /*26b0*/  @!P3 STG.E desc[UR6][R2.64], R11 ;  /* 0x0000000b0200b986 */ /* 0x0201e2000c101906 */
        /* <DEDUP_REMOVED lines=19> */
[C---:B------:R-:W-:Y:S02]  /*27f0*/  VIADD R5, R57.reuse, 0x1e0 ;  /* 0x000001e039057836 */ /* 0x040fe40000000000 */
[----:B------:R-:W-:Y:S01]  /*2800*/  VIADD R57, R57, 0x200 ;  /* 0x0000020039397836 */ /* 0x000fe20000000000 */
[----:B------:R0:W-:Y:S01]  /*2810*/  @!P3 STG.E desc[UR6][R2.64+0x380], R25 ;  /* 0x000380190200b986 */ /* 0x0001e2000c101906 */
[----:B------:R-:W-:-:S03]  /*2820*/  ISETP.GE.AND P3, PT, R7, R42, PT ;  /* 0x0000002a0700720c */ /* 0x000fc60003f66270 */
        /* <DEDUP_REMOVED lines=9> */
[----:B------:R0:W-:Y:S01]  /*28c0*/  @!P2 STG.E desc[UR6][R2.64+0x780], R41 ;  /* 0x000780290200a986 */ /* 0x0001e2000c101906 */
[----:B------:R-:W-:Y:S05]  /*28d0*/  @P1 EXIT ;  /* 0x000000000000194d */ /* 0x000fea0003800000 */
[----:B------:R-:W-:Y:S01]  /*28e0*/  STG.E desc[UR6][R2.64+0x800], R43 ;  /* 0x0008002b02007986 */ /* 0x000fe2000c101906 */
[----:B------:R-:W-:Y:S05]  /*28f0*/  EXIT ;  /* 0x000000000000794d */ /* 0x000fea0003800000 */
.L_x_14:
[----:B------:R-:W-:Y:S01]  /*2900*/  IMAD.MOV.U32 R2, RZ, RZ, RZ ;  /* 0x000000ffff027224 */ /* 0x000fe200078e00ff */
[C---:B------:R-:W-:Y:S01]  /*2910*/  ISETP.GT.U32.AND P0, PT, R3.reuse, 0x1f, PT ;  /* 0x0000001f0300780c */ /* 0x040fe20003f04070 */
[----:B------:R-:W-:Y:S05]  /*2920*/  WARPSYNC.ALL ;  /* 0x0000000000007948 */ /* 0x000fea0003800000 */
[----:B------:R-:W-:-:S04]  /*2930*/  IMAD.HI.U32 R14, R3, 0x15555556, R2 ;  /* 0x15555556030e7827 */ /* 0x000fc800078e0002 */
[----:B------:R-:W-:-:S05]  /*2940*/  IMAD R15, R14, 0x4, R7 ;  /* 0x000000040e0f7824 */ /* 0x000fca00078e0207 */
[----:B------:R0:W-:Y:S01]  /*2950*/  STS [R15+0x3410], R0 ;  /* 0x003410000f007388 */ /* 0x0001e20000000800 */
[----:B------:R-:W-:Y:S06]  /*2960*/  BAR.SYNC.DEFER_BLOCKING 0x0 ;  /* 0x0000000000007b1d */ /* 0x000fec0000010000 */
[----:B------:R-:W-:Y:S05]  /*2970*/  @P0 BRA `(.L_x_29) ;  /* 0x0000000000dc0947 */ /* 0x000fea0003800000 */
[----:B------:R-:W-:Y:S01]  /*2980*/  IMAD R14, R3, 0x34, R7 ;  /* 0x00000034030e7824 */ /* 0x000fe200078e0207 */
[----:B------:R-:W-:-:S04]  /*2990*/  UMOV UR8, 0xffffffff ;  /* 0xffffffff00087882 */ /* 0x000fc80000000000 */
[----:B------:R-:W-:Y:S04]  /*29a0*/  LDS R28, [R14+0x3410] ;  /* 0x003410000e1c7984 */ /* 0x000fe80000000800 */
[----:B------:R-:W-:Y:S04]  /*29b0*/  LDS R29, [R14+0x3414] ;  /* 0x003414000e1d7984 */ /* 0x000fe80000000800 */
[----:B------:R-:W1:Y:S04]  /*29c0*/  LDS R30, [R14+0x3418] ;  /* 0x003418000e1e7984 */ /* 0x000e680000000800 */
[----:B------:R-:W-:Y:S04]  /*29d0*/  LDS R31, [R14+0x341c] ;  /* 0x00341c000e1f7984 */ /* 0x000fe80000000800 */
[----:B------:R-:W2:Y:S04]  /*29e0*/  LDS R32, [R14+0x3420] ;  /* 0x003420000e207984 */ /* 0x000ea80000000800 */
[----:B------:R-:W-:Y:S04]  /*29f0*/  LDS R33, [R14+0x3424] ;  /* 0x003424000e217984 */ /* 0x000fe80000000800 */
[----:B------:R-:W3:Y:S04]  /*2a00*/  LDS R34, [R14+0x3428] ;  /* 0x003428000e227984 */ /* 0x000ee80000000800 */
[----:B------:R-:W-:Y:S04]  /*2a10*/  LDS R35, [R14+0x342c] ;  /* 0x00342c000e237984 */ /* 0x000fe80000000800 */
[----:B------:R-:W4:Y:S04]  /*2a20*/  LDS R36, [R14+0x3430] ;  /* 0x003430000e247984 */ /* 0x000f280000000800 */
[----:B------:R-:W-:Y:S04]  /*2a30*/  LDS R37, [R14+0x3434] ;  /* 0x003434000e257984 */ /* 0x000fe80000000800 */
[----:B------:R-:W5:Y:S04]  /*2a40*/  LDS R38, [R14+0x3438] ;  /* 0x003438000e267984 */ /* 0x000f680000000800 */
[----:B------:R-:W0:Y:S01]  /*2a50*/  LDS R39, [R14+0x343c] ;  /* 0x00343c000e277984 */ /* 0x000e220000000800 */
[----:B-1----:R-:W-:-:S04]  /*2a60*/  IADD3 R40, PT, PT, R30, R29, R28 ;  /* 0x0000001d1e287210 */ /* 0x002fc80007ffe01c */
[----:B--2---:R-:W-:-:S04]  /*2a70*/  IADD3 R40, PT, PT, R32, R40, R31 ;  /* 0x0000002820287210 */ /* 0x004fc80007ffe01f */
[----:B---3--:R-:W-:-:S04]  /*2a80*/  IADD3 R40, PT, PT, R34, R40, R33 ;  /* 0x0000002822287210 */ /* 0x008fc80007ffe021 */
[----:B----4-:R-:W-:-:S04]  /*2a90*/  IADD3 R40, PT, PT, R36, R40, R35 ;  /* 0x0000002824287210 */ /* 0x010fc80007ffe023 */
[----:B-----5:R-:W-:-:S05]  /*2aa0*/  IADD3 R40, PT, PT, R38, R40, R37 ;  /* 0x0000002826287210 */ /* 0x020fca0007ffe025 */
[----:B0-----:R-:W-:Y:S01]  /*2ab0*/  IMAD.IADD R39, R39, 0x1, R40 ;  /* 0x0000000127277824 */ /* 0x001fe200078e0228 */
[----:B------:R-:W-:Y:S06]  /*2ac0*/  BRA.DIV UR8, `(.L_x_30) ;  /* 0x0000007a08547947 */ /* 0x000fec000b800000 */
[----:B------:R-:W0:Y:S02]  /*2ad0*/  SHFL.UP P0, R40, R39, 0x1, RZ ;  /* 0x0420000027287989 */ /* 0x000e2400000000ff */
[----:B0-----:R-:W-:-:S05]  /*2ae0*/  @P0 IMAD.IADD R40, R39, 0x1, R40 ;  /* 0x0000000127280824 */ /* 0x001fca00078e0228 */
[----:B------:R-:W0:Y:S02]  /*2af0*/  SHFL.UP P0, R43, R40, 0x2, RZ ;  /* 0x04400000282b7989 */ /* 0x000e2400000000ff */
[----:B0-----:R-:W-:-:S05]  /*2b00*/  @P0 IMAD.IADD R43, R40, 0x1, R43 ;  /* 0x00000001282b0824 */ /* 0x001fca00078e022b */
[----:B------:R-:W0:Y:S02]  /*2b10*/  SHFL.UP P0, R44, R43, 0x4, RZ ;  /* 0x048000002b2c7989 */ /* 0x000e2400000000ff */
[----:B0-----:R-:W-:-:S05]  /*2b20*/  @P0 IMAD.IADD R44, R43, 0x1, R44 ;  /* 0x000000012b2c0824 */ /* 0x001fca00078e022c */
[----:B------:R-:W0:Y:S02]  /*2b30*/  SHFL.UP P0, R45, R44, 0x8, RZ ;  /* 0x050000002c2d7989 */ /* 0x000e2400000000ff */
[----:B0-----:R-:W-:-:S05]  /*2b40*/  @P0 IMAD.IADD R45, R44, 0x1, R45 ;  /* 0x000000012c2d0824 */ /* 0x001fca00078e022d */
[----:B------:R0:W1:Y:S02]  /*2b50*/  SHFL.UP P0, R46, R45, 0x10, RZ ;  /* 0x060000002d2e7989 */ /* 0x00006400000000ff */
.L_x_120:
[----:B-1----:R-:W-:-:S04]  /*2b60*/  @P0 IMAD.IADD R46, R45, 0x1, R46 ;  /* 0x000000012d2e0824 */ /* 0x002fc800078e022e */
[----:B------:R-:W-:-:S04]  /*2b70*/  IMAD.IADD R39, R46, 0x1, -R39 ;  /* 0x000000012e277824 */ /* 0x000fc800078e0a27 */
[----:B------:R-:W-:Y:S01]  /*2b80*/  IMAD.IADD R28, R28, 0x1, R39 ;  /* 0x000000011c1c7824 */ /* 0x000fe200078e0227 */
[----:B------:R1:W-:Y:S03]  /*2b90*/  STS [R14+0x3410], R39 ;  /* 0x003410270e007388 */ /* 0x0003e60000000800 */
        /* <DEDUP_REMOVED lines=19> */
[----:B------:R1:W-:Y:S04]  /*2cd0*/  STS [R14+0x3438], R37 ;  /* 0x003438250e007388 */ /* 0x0003e80000000800 */
[----:B------:R1:W-:Y:S02]  /*2ce0*/  STS [R14+0x343c], R43 ;  /* 0x00343c2b0e007388 */ /* 0x0003e40000000800 */
.L_x_29:
[----:B------:R-:W-:Y:S05]  /*2cf0*/  WARPSYNC.ALL ;  /* 0x0000000000007948 */ /* 0x000fea0003800000 */
[----:B------:R-:W-:Y:S01]  /*2d00*/  BAR.SYNC.DEFER_BLOCKING 0x0 ;  /* 0x0000000000007b1d */ /* 0x000fe20000010000 */
[----:B------:R-:W-:Y:S02]  /*2d10*/  ISETP.NE.AND P0, PT, R50, RZ, PT ;  /* 0x000000ff3200720c */ /* 0x000fe40003f05270 */
[----:B-1----:R-:W-:-:S03]  /*2d20*/  SHF.R.U32.HI R28, RZ, UR5, R27 ;  /* 0x00000005ff1c7c19 */ /* 0x002fc6000801161b */
[----:B------:R-:W-:Y:S01]  /*2d30*/  BSSY.RECONVERGENT B0, `(.L_x_31) ;  /* 0x0000028000007945 */ /* 0x000fe20003800200 */
[----:B------:R-:W-:Y:S01]  /*2d40*/  LOP3.LUT R28, R28, UR4, RZ, 0x30, !PT ;  /* 0x000000041c1c7c12 */ /* 0x000fe2000f8e30ff */
[----:B0-----:R-:W0:Y:S06]  /*2d50*/  LDS R15, [R15+0x3410] ;  /* 0x003410000f0f7984 */ /* 0x001e2c0000000800 */
[----:B------:R-:W-:Y:S05]  /*2d60*/  @P0 BRA `(.L_x_32) ;  /* 0x0000000000900947 */ /* 0x000fea0003800000 */
[----:B------:R-:W0:Y:S04]  /*2d70*/  LDS R14, [R51] ;  /* 0x00000000330e7984 */ /* 0x000e280000000800 */
[----:B------:R-:W1:Y:S04]  /*2d80*/  LDS R30, [R51+0x400] ;  /* 0x00040000331e7984 */ /* 0x000e680000000800 */
[----:B------:R-:W2:Y:S04]  /*2d90*/  LDS R32, [R51+0x800] ;  /* 0x0008000033207984 */ /* 0x000ea80000000800 */
[----:B------:R-:W3:Y:S04]  /*2da0*/  LDS R34, [R51+0xc00] ;  /* 0x000c000033227984 */ /* 0x000ee80000000800 */
[----:B------:R-:W4:Y:S04]  /*2db0*/  LDS R36, [R51+0x1000] ;  /* 0x0010000033247984 */ /* 0x000f280000000800 */
[----:B------:R-:W5:Y:S04]  /*2dc0*/  LDS R38, [R51+0x1400] ;  /* 0x0014000033267984 */ /* 0x000f680000000800 */
[----:B------:R-:W5:Y:S04]  /*2dd0*/  LDS R40, [R51+0x1800] ;  /* 0x0018000033287984 */ /* 0x000f680000000800 */
[----:B------:R-:W5:Y:S04]  /*2de0*/  LDS R44, [R51+0x1c00] ;  /* 0x001c0000332c7984 */ /* 0x000f680000000800 */
[----:B------:R-:W5:Y:S04]  /*2df0*/  LDS R46, [R51+0x2000] ;  /* 0x00200000332e7984 */ /* 0x000f680000000800 */
[----:B------:R-:W5:Y:S04]  /*2e00*/  LDS R58, [R51+0x2400] ;  /* 0x00240000333a7984 */ /* 0x000f680000000800 */
[----:B------:R-:W5:Y:S01]  /*2e10*/  LDS R60, [R51+0x2800] ;  /* 0x00280000333c7984 */ /* 0x000f620000000800 */
[----:B0-----:R-:W-:-:S03]  /*2e20*/  IMAD.IADD R14, R15, 0x1, R14 ;  /* 0x000000010f0e7824 */ /* 0x001fc600078e020e */
[----:B------:R-:W0:Y:S01]  /*2e30*/  LDS R62, [R51+0x2c00] ;  /* 0x002c0000333e7984 */ /* 0x000e220000000800 */
[C---:B-1----:R-:W-:Y:S02]  /*2e40*/  IMAD.IADD R30, R15.reuse, 0x1, R30 ;  /* 0x000000010f1e7824 */ /* 0x042fe400078e021e */
[C---:B--2---:R-:W-:Y:S01]  /*2e50*/  IMAD.IADD R32, R15.reuse, 0x1, R32 ;  /* 0x000000010f207824 */ /* 0x044fe200078e0220 */
[----:B------:R1:W-:Y:S01]  /*2e60*/  STS [R51], R14 ;  /* 0x0000000e33007388 */ /* 0x0003e20000000800 */
[----:B---3--:R-:W-:-:S03]  /*2e70*/  IMAD.IADD R34, R15, 0x1, R34 ;  /* 0x000000010f227824 */ /* 0x008fc600078e0222 */
[----:B------:R1:W-:Y:S01]  /*2e80*/  STS [R51+0x400], R30 ;  /* 0x0004001e33007388 */ /* 0x0003e20000000800 */
[----:B----4-:R-:W-:-:S03]  /*2e90*/  IMAD.IADD R36, R15, 0x1, R36 ;  /* 0x000000010f247824 */ /* 0x010fc600078e0224 */
[----:B------:R1:W-:Y:S01]  /*2ea0*/  STS [R51+0x800], R32 ;  /* 0x0008002033007388 */ /* 0x0003e20000000800 */
[----:B-----5:R-:W-:-:S03]  /*2eb0*/  IMAD.IADD R38, R15, 0x1, R38 ;  /* 0x000000010f267824 */ /* 0x020fc600078e0226 */
[----:B------:R1:W-:Y:S01]  /*2ec0*/  STS [R51+0xc00], R34 ;  /* 0x000c002233007388 */ /* 0x0003e20000000800 */
[----:B------:R-:W-:-:S03]  /*2ed0*/  IMAD.IADD R40, R15, 0x1, R40 ;  /* 0x000000010f287824 */ /* 0x000fc600078e0228 */
        /* <DEDUP_REMOVED lines=9> */
[----:B0-----:R-:W-:-:S03]  /*2f70*/  IMAD.IADD R62, R15, 0x1, R62 ;  /* 0x000000010f3e7824 */ /* 0x001fc600078e023e */
[----:B------:R1:W-:Y:S04]  /*2f80*/  STS [R51+0x2400], R58 ;  /* 0x0024003a33007388 */ /* 0x0003e80000000800 */
[----:B------:R1:W-:Y:S04]  /*2f90*/  STS [R51+0x2800], R60 ;  /* 0x0028003c33007388 */ /* 0x0003e80000000800 */
[----:B------:R1:W-:Y:S02]  /*2fa0*/  STS [R51+0x2c00], R62 ;  /* 0x002c003e33007388 */ /* 0x0003e40000000800 */
.L_x_32:
[----:B------:R-:W-:Y:S05]  /*2fb0*/  BSYNC.RECONVERGENT B0 ;  /* 0x0000000000007941 */ /* 0x000fea0003800200 */
.L_x_31:
[----:B------:R-:W-:Y:S01]  /*2fc0*/  BAR.SYNC.DEFER_BLOCKING 0x0 ;  /* 0x0000000000007b1d */ /* 0x000fe20000010000 */
[----:B------:R-:W-:Y:S01]  /*2fd0*/  R2P PR, R28, 0x7f ;  /* 0x0000007f1c007804 */ /* 0x000fe20000000000 */
[----:B------:R-:W-:-:S04]  /*2fe0*/  IMAD.MOV.U32 R47, RZ, RZ, RZ ;  /* 0x000000ffff2f7224 */ /* 0x000fc800078e00ff */
[----:B------:R-:W-:Y:S08]  /*2ff0*/  BSSY.RECONVERGENT B0, `(.L_x_33) ;  /* 0x0000024000007945 */ /* 0x000ff00003800200 */
[----:B-1----:R-:W-:Y:S02]  /*3000*/  VOTE.ANY R14, PT, P0 ;  /* 0x00000000000e7806 */ /* 0x002fe400000e0100 */
[----:B------:R-:W-:-:S02]  /*3010*/  VOTE.ANY R29, PT, P1 ;  /* 0x00000000001d7806 */ /* 0x000fc400008e0100 */
[----:B------:R-:W-:Y:S02]  /*3020*/  @!P0 LOP3.LUT R14, RZ, R14, RZ, 0x33, !PT ;  /* 0x0000000eff0e8212 */ /* 0x000fe400078e33ff */
[----:B------:R-:W-:Y:S02]  /*3030*/  VOTE.ANY R31, PT, P2 ;  /* 0x00000000001f7806 */ /* 0x000fe400010e0100 */
[----:B------:R-:W-:Y:S02]  /*3040*/  @!P1 LOP3.LUT R29, RZ, R29, RZ, 0x33, !PT ;  /* 0x0000001dff1d9212 */ /* 0x000fe400078e33ff */
[----:B------:R-:W-:Y:S02]  /*3050*/  VOTE.ANY R33, PT, P3 ;  /* 0x0000000000217806 */ /* 0x000fe400018e0100 */
[----:B------:R-:W-:Y:S02]  /*3060*/  @!P2 LOP3.LUT R31, RZ, R31, RZ, 0x33, !PT ;  /* 0x0000001fff1fa212 */ /* 0x000fe400078e33ff */
[----:B------:R-:W-:-:S02]  /*3070*/  LOP3.LUT R14, R29, R14, RZ, 0xc0, !PT ;  /* 0x0000000e1d0e7212 */ /* 0x000fc400078ec0ff */
[----:B------:R-:W-:Y:S02]  /*3080*/  @!P3 LOP3.LUT R33, RZ, R33, RZ, 0x33, !PT ;  /* 0x00000021ff21b212 */ /* 0x000fe400078e33ff */
[----:B------:R-:W-:Y:S02]  /*3090*/  LOP3.LUT R14, R31, R14, RZ, 0xc0, !PT ;  /* 0x0000000e1f0e7212 */ /* 0x000fe400078ec0ff */
[----:B------:R-:W-:Y:S02]  /*30a0*/  VOTE.ANY R29, PT, P4 ;  /* 0x00000000001d7806 */ /* 0x000fe400020e0100 */
[----:B------:R-:W-:Y:S02]  /*30b0*/  LOP3.LUT R14, R33, R14, RZ, 0xc0, !PT ;  /* 0x0000000e210e7212 */ /* 0x000fe400078ec0ff */
[----:B------:R-:W-:Y:S02]  /*30c0*/  @!P4 LOP3.LUT R29, RZ, R29, RZ, 0x33, !PT ;  /* 0x0000001dff1dc212 */ /* 0x000fe400078e33ff */
[----:B------:R-:W-:-:S02]  /*30d0*/  VOTE.ANY R31, PT, P5 ;  /* 0x00000000001f7806 */ /* 0x000fc400028e0100 */
[----:B------:R-:W-:Y:S01]  /*30e0*/  LOP3.LUT R14, R29, R14, RZ, 0xc0, !PT ;  /* 0x0000000e1d0e7212 */ /* 0x000fe200078ec0ff */
[----:B------:R-:W-:Y:S01]  /*30f0*/  IMAD.SHL.U32 R29, R3, 0x20, RZ ;  /* 0x00000020031d7824 */ /* 0x000fe200078e00ff */
[----:B------:R-:W-:Y:S02]  /*3100*/  LOP3.LUT P0, RZ, R28, 0x80, RZ, 0xc0, !PT ;  /* 0x000000801cff7812 */ /* 0x000fe4000780c0ff */
[----:B------:R-:W-:Y:S02]  /*3110*/  @!P5 LOP3.LUT R31, RZ, R31, RZ, 0x33, !PT ;  /* 0x0000001fff1fd212 */ /* 0x000fe400078e33ff */
[----:B------:R-:W-:Y:S02]  /*3120*/  VOTE.ANY R30, PT, P6 ;  /* 0x00000000001e7806 */ /* 0x000fe400030e0100 */
[----:B------:R-:W-:Y:S02]  /*3130*/  LOP3.LUT R31, R31, R14, RZ, 0xc0, !PT ;  /* 0x0000000e1f1f7212 */ /* 0x000fe400078ec0ff */
[----:B------:R-:W1:Y:S01]  /*3140*/  S2R R14, SR_LEMASK ;  /* 0x00000000000e7919 */ /* 0x000e620000003a00 */
[----:B------:R-:W-:-:S04]  /*3150*/  @!P6 LOP3.LUT R30, RZ, R30, RZ, 0x33, !PT ;  /* 0x0000001eff1ee212 */ /* 0x000fc800078e33ff */
[----:B------:R-:W-:Y:S02]  /*3160*/  VOTE.ANY R32, PT, P0 ;  /* 0x0000000000207806 */ /* 0x000fe400000e0100 */
[----:B------:R-:W-:Y:S02]  /*3170*/  LOP3.LUT R31, R30, R31, RZ, 0xc0, !PT ;  /* 0x0000001f1e1f7212 */ /* 0x000fe400078ec0ff */
[----:B------:R-:W-:Y:S02]  /*3180*/  @!P0 LOP3.LUT R32, RZ, R32, RZ, 0x33, !PT ;  /* 0x00000020ff208212 */ /* 0x000fe400078e33ff */
[----:B------:R-:W-:Y:S02]  /*3190*/  LOP3.LUT R30, R29, 0x7c00, RZ, 0xc0, !PT ;  /* 0x00007c001d1e7812 */ /* 0x000fe400078ec0ff */
[----:B------:R-:W-:-:S03]  /*31a0*/  LOP3.LUT R31, R32, R31, RZ, 0xc0, !PT ;  /* 0x0000001f201f7212 */ /* 0x000fc600078ec0ff */
[----:B------:R-:W-:Y:S01]  /*31b0*/  IMAD.IADD R29, R7, 0x1, R30 ;  /* 0x00000001071d7824 */ /* 0x000fe200078e021e */
[----:B------:R-:W2:Y:S01]  /*31c0*/  FLO.U32 R32, R31 ;  /* 0x0000001f00207300 */ /* 0x000ea200000e0000 */
[----:B-1----:R-:W-:Y:S02]  /*31d0*/  LOP3.LUT R44, R14, R31, RZ, 0xc0, !PT ;  /* 0x0000001f0e2c7212 */ /* 0x002fe400078ec0ff */
[----:B--2---:R-:W-:-:S05]  /*31e0*/  ISETP.NE.AND P0, PT, R24, R32, PT ;  /* 0x000000201800720c */ /* 0x004fca0003f05270 */
[----:B------:R-:W1:Y:S08]  /*31f0*/  POPC R44, R44 ;  /* 0x0000002c002c7309 */ /* 0x000e700000000000 */
[----:B------:R-:W-:Y:S05]  /*3200*/  @P0 BRA `(.L_x_34) ;  /* 0x0000000000080947 */ /* 0x000fea0003800000 */
[----:B------:R-:W-:-:S06]  /*3210*/  IMAD R47, R28, 0x4, R29 ;  /* 0x000000041c2f7824 */ /* 0x000fcc00078e021d */
[----:B-1----:R2:W3:Y:S02]  /*3220*/  ATOMS.ADD R47, [R47], R44 ;  /* 0x0000002c2f2f738c */ /* 0x0024e40000000000 */
.L_x_34:
[----:B------:R-:W-:Y:S05]  /*3230*/  BSYNC.RECONVERGENT B0 ;  /* 0x0000000000007941 */ /* 0x000fea0003800200 */
.L_x_33:
[----:B------:R-:W-:Y:S01]  /*3240*/  R2P PR, R52, 0x7f ;  /* 0x0000007f34007804 */ /* 0x000fe20000000000 */
[----:B---3--:R3:W4:Y:S01]  /*3250*/  SHFL.IDX PT, R47, R47, R32, 0x1f ;  /* 0x00001f202f2f7589 */ /* 0x00872200000e0000 */
[----:B------:R-:W-:Y:S01]  /*3260*/  BSSY.RECONVERGENT B0, `(.L_x_35) ;  /* 0x0000021000007945 */ /* 0x000fe20003800200 */
[----:B------:R-:W-:-:S10]  /*3270*/  IMAD.MOV.U32 R49, RZ, RZ, RZ ;  /* 0x000000ffff317224 */ /* 0x000fd400078e00ff */
[----:B------:R-:W-:Y:S02]  /*3280*/  VOTE.ANY R28, PT, P0 ;  /* 0x00000000001c7806 */ /* 0x000fe400000e0100 */
[----:B------:R-:W-:Y:S02]  /*3290*/  VOTE.ANY R31, PT, P1 ;  /* 0x00000000001f7806 */ /* 0x000fe400008e0100 */
[----:B------:R-:W-:Y:S02]  /*32a0*/  @!P0 LOP3.LUT R28, RZ, R28, RZ, 0x33, !PT ;  /* 0x0000001cff1c8212 */ /* 0x000fe400078e33ff */
[----:B------:R-:W-:Y:S02]  /*32b0*/  VOTE.ANY R33, PT, P2 ;  /* 0x0000000000217806 */ /* 0x000fe400010e0100 */
[----:B------:R-:W-:Y:S02]  /*32c0*/  @!P1 LOP3.LUT R31, RZ, R31, RZ, 0x33, !PT ;  /* 0x0000001fff1f9212 */ /* 0x000fe400078e33ff */
[----:B------:R-:W-:-:S02]  /*32d0*/  @!P2 LOP3.LUT R33, RZ, R33, RZ, 0x33, !PT ;  /* 0x00000021ff21a212 */ /* 0x000fc400078e33ff */
[----:B------:R-:W-:Y:S02]  /*32e0*/  LOP3.LUT R28, R31, R28, RZ, 0xc0, !PT ;  /* 0x0000001c1f1c7212 */ /* 0x000fe400078ec0ff */
[----:B------:R-:W-:Y:S02]  /*32f0*/  VOTE.ANY R31, PT, P3 ;  /* 0x00000000001f7806 */ /* 0x000fe400018e0100 */
[----:B------:R-:W-:Y:S02]  /*3300*/  LOP3.LUT R28, R33, R28, RZ, 0xc0, !PT ;  /* 0x0000001c211c7212 */ /* 0x000fe400078ec0ff */
[----:B------:R-:W-:Y:S02]  /*3310*/  LOP3.LUT P0, RZ, R52, 0x80, RZ, 0xc0, !PT ;  /* 0x0000008034ff7812 */ /* 0x000fe4000780c0ff */
[----:B------:R-:W-:Y:S02]  /*3320*/  VOTE.ANY R33, PT, P4 ;  /* 0x0000000000217806 */ /* 0x000fe400020e0100 */
[----:B------:R-:W-:-:S02]  /*3330*/  @!P3 LOP3.LUT R31, RZ, R31, RZ, 0x33, !PT ;  /* 0x0000001fff1fb212 */ /* 0x000fc400078e33ff */
[----:B------:R-:W-:Y:S02]  /*3340*/  @!P4 LOP3.LUT R33, RZ, R33, RZ, 0x33, !PT ;  /* 0x00000021ff21c212 */ /* 0x000fe400078e33ff */
[----:B------:R-:W-:Y:S02]  /*3350*/  LOP3.LUT R28, R31, R28, RZ, 0xc0, !PT ;  /* 0x0000001c1f1c7212 */ /* 0x000fe400078ec0ff */
[----:B------:R-:W-:Y:S02]  /*3360*/  VOTE.ANY R31, PT, P5 ;  /* 0x00000000001f7806 */ /* 0x000fe400028e0100 */
[----:B------:R-:W-:Y:S02]  /*3370*/  LOP3.LUT R28, R33, R28, RZ, 0xc0, !PT ;  /* 0x0000001c211c7212 */ /* 0x000fe400078ec0ff */
[----:B------:R-:W-:Y:S02]  /*3380*/  VOTE.ANY R33, PT, P6 ;  /* 0x0000000000217806 */ /* 0x000fe400030e0100 */
[----:B------:R-:W-:-:S02]  /*3390*/  @!P5 LOP3.LUT R31, RZ, R31, RZ, 0x33, !PT ;  /* 0x0000001fff1fd212 */ /* 0x000fc400078e33ff */
[----:B------:R-:W-:Y:S02]  /*33a0*/  VOTE.ANY R35, PT, P0 ;  /* 0x0000000000237806 */ /* 0x000fe400000e0100 */
[----:B------:R-:W-:Y:S02]  /*33b0*/  @!P6 LOP3.LUT R33, RZ, R33, RZ, 0x33, !PT ;  /* 0x00000021ff21e212 */ /* 0x000fe400078e33ff */
[----:B------:R-:W-:Y:S02]  /*33c0*/  LOP3.LUT R28, R31, R28, RZ, 0xc0, !PT ;  /* 0x0000001c1f1c7212 */ /* 0x000fe400078ec0ff */
[----:B------:R-:W-:Y:S02]  /*33d0*/  @!P0 LOP3.LUT R35, RZ, R35, RZ, 0x33, !PT ;  /* 0x00000023ff238212 */ /* 0x000fe400078e33ff */
[----:B------:R-:W-:-:S04]  /*33e0*/  LOP3.LUT R28, R33, R28, RZ, 0xc0, !PT ;  /* 0x0000001c211c7212 */ /* 0x000fc800078ec0ff */
[----:B------:R-:W-:-:S04]  /*33f0*/  LOP3.LUT R35, R35, R28, RZ, 0xc0, !PT ;  /* 0x0000001c23237212 */ /* 0x000fc800078ec0ff */
[----:B------:R-:W5:Y:S01]  /*3400*/  FLO.U32 R30, R35 ;  /* 0x00000023001e7300 */ /* 0x000f6200000e0000 */
[----:B------:R-:W-:-:S07]  /*3410*/  LOP3.LUT R46, R14, R35, RZ, 0xc0, !PT ;  /* 0x000000230e2e7212 */ /* 0x000fce00078ec0ff */
[----:B------:R-:W0:Y:S01]  /*3420*/  POPC R46, R46 ;  /* 0x0000002e002e7309 */ /* 0x000e220000000000 */
[----:B-----5:R-:W-:-:S13]  /*3430*/  ISETP.NE.AND P0, PT, R24, R30, PT ;  /* 0x0000001e1800720c */ /* 0x020fda0003f05270 */
[----:B0--34-:R-:W-:Y:S05]  /*3440*/  @P0 BRA `(.L_x_36) ;  /* 0x0000000000080947 */ /* 0x019fea0003800000 */
[----:B------:R-:W-:-:S06]  /*3450*/  IMAD R49, R52, 0x4, R29 ;  /* 0x0000000434317824 */ /* 0x000fcc00078e021d */
[----:B------:R0:W3:Y:S02]  /*3460*/  ATOMS.ADD R49, [R49], R46 ;  /* 0x0000002e3131738c */ /* 0x0000e40000000000 */
.L_x_36:
[----:B------:R-:W-:Y:S05]  /*3470*/  BSYNC.RECONVERGENT B0 ;  /* 0x0000000000007941 */ /* 0x000fea0003800200 */
.L_x_35:
        /* <DEDUP_REMOVED lines=35> */
.L_x_38:
[----:B------:R-:W-:Y:S05]  /*36b0*/  BSYNC.RECONVERGENT B0 ;  /* 0x0000000000007941 */ /* 0x000fea0003800200 */
.L_x_37:
        /* <DEDUP_REMOVED lines=27> */
[----:B------:R-:W-:Y:S02]  /*3870*/  LOP3.LUT R35, R35, R28, RZ, 0xc0, !PT ;  /* 0x0000001c23237212 */ /* 0x000fe400078ec0ff */
[----:B------:R-:W-:Y:S02]  /*3880*/  SHF.R.U32.HI R28, RZ, UR5, R23 ;  /* 0x00000005ff1c7c19 */ /* 0x000fe40008011617 */
[----:B------:R-:W5:Y:S01]  /*3890*/  FLO.U32 R39, R35 ;  /* 0x0000002300277300 */ /* 0x000f6200000e0000 */
[----:B------:R-:W-:Y:S02]  /*38a0*/  LOP3.LUT R53, R14, R35, RZ, 0xc0, !PT ;  /* 0x000000230e357212 */ /* 0x000fe400078ec0ff */
[----:B------:R-:W-:-:S05]  /*38b0*/  LOP3.LUT R30, R28, UR4, RZ, 0x30, !PT ;  /* 0x000000041c1e7c12 */ /* 0x000fca000f8e30ff */
[----:B------:R-:W0:Y:S01]  /*38c0*/  POPC R53, R53 ;  /* 0x0000003500357309 */ /* 0x000e220000000000 */
[----:B-----5:R-:W-:-:S13]  /*38d0*/  ISETP.NE.AND P0, PT, R24, R39, PT ;  /* 0x000000271800720c */ /* 0x020fda0003f05270 */
[----:B0--34-:R-:W-:Y:S05]  /*38e0*/  @P0 BRA `(.L_x_40) ;  /* 0x0000000000080947 */ /* 0x019fea0003800000 */
[----:B------:R-:W-:-:S05]  /*38f0*/  IMAD R48, R48, 0x4, R29 ;  /* 0x0000000430307824 */ /* 0x000fca00078e021d */
[----:B------:R0:W3:Y:S02]  /*3900*/  ATOMS.ADD R56, [R48], R53 ;  /* 0x000000353038738c */ /* 0x0000e40000000000 */
.L_x_40:
[----:B------:R-:W-:Y:S05]  /*3910*/  BSYNC.RECONVERGENT B0 ;  /* 0x0000000000007941 */ /* 0x000fea0003800200 */
.L_x_39:
        /* <DEDUP_REMOVED lines=30> */
[----:B0-----:R-:W-:Y:S02]  /*3b00*/  LOP3.LUT R48, R14, R35, RZ, 0xc0, !PT ;  /* 0x000000230e307212 */ /* 0x001fe400078ec0ff */
[----:B------:R-:W-:-:S05]  /*3b10*/  LOP3.LUT R34, R28, UR4, RZ, 0x30, !PT ;  /* 0x000000041c227c12 */ /* 0x000fca000f8e30ff */
[----:B------:R-:W0:Y:S01]  /*3b20*/  POPC R48, R48 ;  /* 0x0000003000307309 */ /* 0x000e220000000000 */
[----:B-----5:R-:W-:-:S13]  /*3b30*/  ISETP.NE.AND P0, PT, R24, R32, PT ;  /* 0x000000201800720c */ /* 0x020fda0003f05270 */
[----:B0--34-:R-:W-:Y:S05]  /*3b40*/  @P0 BRA `(.L_x_42) ;  /* 0x0000000000080947 */ /* 0x019fea0003800000 */
[----:B------:R-:W-:-:S06]  /*3b50*/  IMAD R45, R30, 0x4, R29 ;  /* 0x000000041e2d7824 */ /* 0x000fcc00078e021d */
[----:B------:R0:W3:Y:S02]  /*3b60*/  ATOMS.ADD R45, [R45], R48 ;  /* 0x000000302d2d738c */ /* 0x0000e40000000000 */
.L_x_42:
[----:B------:R-:W-:Y:S05]  /*3b70*/  BSYNC.RECONVERGENT B0 ;  /* 0x0000000000007941 */ /* 0x000fea0003800200 */
.L_x_41:
        /* <DEDUP_REMOVED lines=35> */
[----:B------:R-:W-:-:S06]  /*3db0*/  IMAD R36, R34, 0x4, R29 ;  /* 0x0000000422247824 */ /* 0x000fcc00078e021d */
[----:B------:R0:W3:Y:S02]  /*3dc0*/  ATOMS.ADD R36, [R36], R37 ;  /* 0x000000252424738c */ /* 0x0000e40000000000 */
.L_x_44:
[----:B------:R-:W-:Y:S05]  /*3dd0*/  BSYNC.RECONVERGENT B0 ;  /* 0x0000000000007941 */ /* 0x000fea0003800200 */
.L_x_43:
        /* <DEDUP_REMOVED lines=37> */
.L_x_46:
[----:B------:R-:W-:Y:S05]  /*4030*/  BSYNC.RECONVERGENT B0 ;  /* 0x0000000000007941 */ /* 0x000fea0003800200 */
.L_x_45:
        /* <DEDUP_REMOVED lines=37> */
.L_x_48:
[----:B------:R-:W-:Y:S05]  /*4290*/  BSYNC.RECONVERGENT B0 ;  /* 0x0000000000007941 */ /* 0x000fea0003800200 */
.L_x_47:
[----:B------:R-:W-:Y:S01]  /*42a0*/  R2P PR, R40, 0x7f ;  /* 0x0000007f28007804 */ /* 0x000fe20000000000 */
[----:B---3--:R3:W4:Y:S01]  /*42b0*/  SHFL.IDX PT, R32, R32, R55, 0x1f ;  /* 0x00001f3720207589 */ /* 0x00872200000e0000 */
[----:B------:R-:W-:Y:S01]  /*42c0*/  SHF.R.U32.HI R38, RZ, UR5, R12 ;  /* 0x00000005ff267c19 */ /* 0x000fe2000801160c */
[----:B------:R-:W-:Y:S01]  /*42d0*/  BSSY.RECONVERGENT B0, `(.L_x_49) ;  /* 0x0000022000007945 */ /* 0x000fe20003800200 */
[----:B------:R-:W-:Y:S02]  /*42e0*/  IMAD.MOV.U32 R30, RZ, RZ, RZ ;  /* 0x000000ffff1e7224 */ /* 0x000fe400078e00ff */
[----:B------:R-:W-:-:S07]  /*42f0*/  LOP3.LUT R38, R38, UR4, RZ, 0x30, !PT ;  /* 0x0000000426267c12 */ /* 0x000fce000f8e30ff */
        /* <DEDUP_REMOVED lines=31> */
.L_x_50:
[----:B------:R-:W-:Y:S05]  /*44f0*/  BSYNC.RECONVERGENT B0 ;  /* 0x0000000000007941 */ /* 0x000fea0003800200 */
.L_x_49:
        /* <DEDUP_REMOVED lines=9> */
[----:B------:R-:W-:Y:S02]  /*4590*/  @!P1 LOP3.LUT R39, RZ, R39, RZ, 0x33, !PT ;  /* 0x00000027ff279212 */ /* 0x000fe400078e33ff */
[----:B------:R-:W-:Y:S02]  /*45a0*/  VOTE.ANY R55, PT, P2 ;  /* 0x0000000000377806 */ /* 0x000fe400010e0100 */
[----:B------:R-:W-:-:S02]  /*45b0*/  LOP3.LUT R28, R39, R28, RZ, 0xc0, !PT ;  /* 0x0000001c271c7212 */ /* 0x000fc400078ec0ff */
[----:B------:R-:W-:Y:S02]  /*45c0*/  VOTE.ANY R39, PT, P3 ;  /* 0x0000000000277806 */ /* 0x000fe400018e0100 */
[----:B------:R-:W-:Y:S02]  /*45d0*/  @!P2 LOP3.LUT R55, RZ, R55, RZ, 0x33, !PT ;  /* 0x00000037ff37a212 */ /* 0x000fe400078e33ff */
[----:B------:R-:W-:Y:S02]  /*45e0*/  @!P3 LOP3.LUT R39, RZ, R39, RZ, 0x33, !PT ;  /* 0x00000027ff27b212 */ /* 0x000fe400078e33ff */
[----:B------:R-:W-:Y:S02]  /*45f0*/  LOP3.LUT R28, R55, R28, RZ, 0xc0, !PT ;  /* 0x0000001c371c7212 */ /* 0x000fe400078ec0ff */
[----:B------:R-:W-:Y:S02]  /*4600*/  LOP3.LUT P0, RZ, R38, 0x80, RZ, 0xc0, !PT ;  /* 0x0000008026ff7812 */ /* 0x000fe4000780c0ff */
[----:B------:R-:W-:-:S02]  /*4610*/  VOTE.ANY R55, PT, P4 ;  /* 0x0000000000377806 */ /* 0x000fc400020e0100 */
[----:B------:R-:W-:Y:S02]  /*4620*/  LOP3.LUT R28, R39, R28, RZ, 0xc0, !PT ;  /* 0x0000001c271c7212 */ /* 0x000fe400078ec0ff */
[----:B------:R-:W-:Y:S02]  /*4630*/  VOTE.ANY R39, PT, P5 ;  /* 0x0000000000277806 */ /* 0x000fe400028e0100 */
[----:B------:R-:W-:Y:S02]  /*4640*/  @!P4 LOP3.LUT R55, RZ, R55, RZ, 0x33, !PT ;  /* 0x00000037ff37c212 */ /* 0x000fe400078e33ff */
[----:B------:R-:W-:Y:S02]  /*4650*/  @!P5 LOP3.LUT R39, RZ, R39, RZ, 0x33, !PT ;  /* 0x00000027ff27d212 */ /* 0x000fe400078e33ff */
[----:B------:R-:W-:Y:S02]  /*4660*/  LOP3.LUT R28, R55, R28, RZ, 0xc0, !PT ;  /* 0x0000001c371c7212 */ /* 0x000fe400078ec0ff */
[----:B------:R-:W-:-:S02]  /*4670*/  VOTE.ANY R55, PT, P6 ;  /* 0x0000000000377806 */ /* 0x000fc400030e0100 */
[----:B------:R-:W-:Y:S02]  /*4680*/  LOP3.LUT R28, R39, R28, RZ, 0xc0, !PT ;  /* 0x0000001c271c7212 */ /* 0x000fe400078ec0ff */
[----:B------:R-:W-:Y:S02]  /*4690*/  VOTE.ANY R39, PT, P0 ;  /* 0x0000000000277806 */ /* 0x000fe400000e0100 */
[----:B------:R-:W-:Y:S02]  /*46a0*/  @!P6 LOP3.LUT R55, RZ, R55, RZ, 0x33, !PT ;  /* 0x00000037ff37e212 */ /* 0x000fe400078e33ff */
        /* <DEDUP_REMOVED lines=8> */
[----:B------:R-:W-:-:S05]  /*4730*/  IMAD R43, R38, 0x4, R29 ;  /* 0x00000004262b7824 */ /* 0x000fca00078e021d */
[----:B------:R0:W3:Y:S02]  /*4740*/  ATOMS.ADD R60, [R43], R28 ;  /* 0x0000001c2b3c738c */ /* 0x0000e40000000000 */
.L_x_52:
[----:B------:R-:W-:Y:S05]  /*4750*/  BSYNC.RECONVERGENT B0 ;  /* 0x0000000000007941 */ /* 0x000fea0003800200 */
.L_x_51:
[----:B------:R-:W-:Y:S01]  /*4760*/  R2P PR, R40, 0x7f ;  /* 0x0000007f28007804 */ /* 0x000fe20000000000 */
[----:B---3--:R3:W4:Y:S01]  /*4770*/  SHFL.IDX PT, R39, R60, R39, 0x1f ;  /* 0x00001f273c277589 */ /* 0x00872200000e0000 */
[----:B------:R-:W-:Y:S01]  /*4780*/  SHF.R.U32.HI R58, RZ, UR5, R16 ;  /* 0x00000005ff3a7c19 */ /* 0x000fe20008011610 */
[----:B------:R-:W-:Y:S01]  /*4790*/  BSSY.RECONVERGENT B0, `(.L_x_53) ;  /* 0x0000022000007945 */ /* 0x000fe20003800200 */
[----:B------:R-:W-:Y:S02]  /*47a0*/  IMAD.MOV.U32 R64, RZ, RZ, RZ ;  /* 0x000000ffff407224 */ /* 0x000fe400078e00ff */
[----:B------:R-:W-:-:S07]  /*47b0*/  LOP3.LUT R58, R58, UR4, RZ, 0x30, !PT ;  /* 0x000000043a3a7c12 */ /* 0x000fce000f8e30ff */
[----:B------:R-:W-:Y:S02]  /*47c0*/  VOTE.ANY R38, PT, P0 ;  /* 0x0000000000267806 */ /* 0x000fe400000e0100 */
[----:B0-----:R-:W-:Y:S02]  /*47d0*/  VOTE.ANY R43, PT, P1 ;  /* 0x00000000002b7806 */ /* 0x001fe400008e0100 */
[----:B------:R-:W-:Y:S02]  /*47e0*/  @!P0 LOP3.LUT R38, RZ, R38, RZ, 0x33, !PT ;  /* 0x00000026ff268212 */ /* 0x000fe400078e33ff */
[----:B------:R-:W-:Y:S02]  /*47f0*/  @!P1 LOP3.LUT R43, RZ, R43, RZ, 0x33, !PT ;  /* 0x0000002bff2b9212 */ /* 0x000fe400078e33ff */
[----:B------:R-:W-:Y:S02]  /*4800*/  LOP3.LUT P0, RZ, R40, 0x80, RZ, 0xc0, !PT ;  /* 0x0000008028ff7812 */ /* 0x000fe4000780c0ff */
[----:B------:R-:W-:-:S02]  /*4810*/  LOP3.LUT R38, R43, R38, RZ, 0xc0, !PT ;  /* 0x000000262b267212 */ /* 0x000fc400078ec0ff */
[----:B------:R-:W-:-:S04]  /*4820*/  VOTE.ANY R43, PT, P2 ;  /* 0x00000000002b7806 */ /* 0x000fc800010e0100 */
[----:B------:R-:W-:-:S04]  /*4830*/  @!P2 LOP3.LUT R43, RZ, R43, RZ, 0x33, !PT ;  /* 0x0000002bff2ba212 */ /* 0x000fc800078e33ff */
[----:B------:R-:W-:Y:S02]  /*4840*/  LOP3.LUT R38, R43, R38, RZ, 0xc0, !PT ;  /* 0x000000262b267212 */ /* 0x000fe400078ec0ff */
        /* <DEDUP_REMOVED lines=14> */
[----:B------:R-:W-:-:S04]  /*4930*/  LOP3.LUT R55, R43, R38, RZ, 0xc0, !PT ;  /* 0x000000262b377212 */ /* 0x000fc800078ec0ff */
[----:B------:R-:W0:Y:S01]  /*4940*/  FLO.U32 R43, R55 ;  /* 0x00000037002b7300 */ /* 0x000e2200000e0000 */
[----:B------:R-:W-:-:S07]  /*4950*/  LOP3.LUT R38, R14, R55, RZ, 0xc0, !PT ;  /* 0x000000370e267212 */ /* 0x000fce00078ec0ff */
[----:B------:R-:W1:Y:S01]  /*4960*/  POPC R38, R38 ;  /* 0x0000002600267309 */ /* 0x000e620000000000 */
[----:B0-----:R-:W-:-:S13]  /*4970*/  ISETP.NE.AND P0, PT, R24, R43, PT ;  /* 0x0000002b1800720c */ /* 0x001fda0003f05270 */
[----:B-1-34-:R-:W-:Y:S05]  /*4980*/  @P0 BRA `(.L_x_54) ;  /* 0x0000000000080947 */ /* 0x01afea0003800000 */
[----:B------:R-:W-:-:S05]  /*4990*/  IMAD R55, R40, 0x4, R29 ;  /* 0x0000000428377824 */ /* 0x000fca00078e021d */
[----:B------:R0:W1:Y:S02]  /*49a0*/  ATOMS.ADD R64, [R55], R38 ;  /* 0x000000263740738c */ /* 0x0000640000000000 */
.L_x_54:
[----:B------:R-:W-:Y:S05]  /*49b0*/  BSYNC.RECONVERGENT B0 ;  /* 0x0000000000007941 */ /* 0x000fea0003800200 */
.L_x_53:
[----:B------:R-:W-:Y:S01]  /*49c0*/  R2P PR, R58, 0x7f ;  /* 0x0000007f3a007804 */ /* 0x000fe20000000000 */
[----:B-1----:R1:W3:Y:S01]  /*49d0*/  SHFL.IDX PT, R43, R64, R43, 0x1f ;  /* 0x00001f2b402b7589 */ /* 0x0022e200000e0000 */
        /* <DEDUP_REMOVED lines=30> */
[----:B------:R-:W4:Y:S01]  /*4bc0*/  POPC R40, R40 ;  /* 0x0000002800287309 */ /* 0x000f220000000000 */
[----:B0-----:R-:W-:-:S13]  /*4bd0*/  ISETP.NE.AND P0, PT, R24, R55, PT ;  /* 0x000000371800720c */ /* 0x001fda0003f05270 */
[----:B-1-34-:R-:W-:Y:S05]  /*4be0*/  @P0 BRA `(.L_x_56) ;  /* 0x0000000000080947 */ /* 0x01afea0003800000 */
[----:B------:R-:W-:-:S05]  /*4bf0*/  IMAD R59, R58, 0x4, R29 ;  /* 0x000000043a3b7824 */ /* 0x000fca00078e021d */
[----:B------:R0:W1:Y:S02]  /*4c00*/  ATOMS.ADD R62, [R59], R40 ;  /* 0x000000283b3e738c */ /* 0x0000640000000000 */
.L_x_56:
[----:B------:R-:W-:Y:S05]  /*4c10*/  BSYNC.RECONVERGENT B0 ;  /* 0x0000000000007941 */ /* 0x000fea0003800200 */
.L_x_55:
[----:B------:R-:W-:Y:S01]  /*4c20*/  R2P PR, R60, 0x7f ;  /* 0x0000007f3c007804 */ /* 0x000fe20000000000 */
[----:B--2---:R-:W-:Y:S01]  /*4c30*/  IMAD.IADD R44, R44, 0x1, R47 ;  /* 0x000000012c2c7824 */ /* 0x004fe200078e022f */
[----:B------:R-:W-:Y:S01]  /*4c40*/  BSSY.RECONVERGENT B0, `(.L_x_57) ;  /* 0x0000025000007945 */ /* 0x000fe20003800200 */
[----:B------:R-:W-:Y:S02]  /*4c50*/  IMAD.IADD R46, R46, 0x1, R49 ;  /* 0x000000012e2e7824 */ /* 0x000fe400078e0231 */
[----:B-1----:R1:W2:Y:S01]  /*4c60*/  SHFL.IDX PT, R49, R62, R55, 0x1f ;  /* 0x00001f373e317589 */ /* 0x0022a200000e0000 */
[----:B------:R-:W-:-:S07]  /*4c70*/  IMAD.MOV.U32 R64, RZ, RZ, RZ ;  /* 0x000000ffff407224 */ /* 0x000fce00078e00ff */
[----:B------:R-:W-:Y:S02]  /*4c80*/  VOTE.ANY R58, PT, P0 ;  /* 0x00000000003a7806 */ /* 0x000fe400000e0100 */
[----:B------:R-:W-:Y:S02]  /*4c90*/  VOTE.ANY R47, PT, P1 ;  /* 0x00000000002f7806 */ /* 0x000fe400008e0100 */
        /* <DEDUP_REMOVED lines=22> */
[----:B------:R-:W-:Y:S02]  /*4e00*/  SHF.R.U32.HI R58, RZ, UR5, R6 ;  /* 0x00000005ff3a7c19 */ /* 0x000fe40008011606 */
[----:B0-----:R-:W0:Y:S01]  /*4e10*/  FLO.U32 R59, R61 ;  /* 0x0000003d003b7300 */ /* 0x001e2200000e0000 */
[----:B------:R-:W-:Y:S02]  /*4e20*/  LOP3.LUT R47, R14, R61, RZ, 0xc0, !PT ;  /* 0x0000003d0e2f7212 */ /* 0x000fe400078ec0ff */
[----:B------:R-:W-:-:S05]  /*4e30*/  LOP3.LUT R58, R58, UR4, RZ, 0x30, !PT ;  /* 0x000000043a3a7c12 */ /* 0x000fca000f8e30ff */
[----:B------:R-:W3:Y:S01]  /*4e40*/  POPC R47, R47 ;  /* 0x0000002f002f7309 */ /* 0x000ee20000000000 */
[----:B0-----:R-:W-:-:S13]  /*4e50*/  ISETP.NE.AND P0, PT, R24, R59, PT ;  /* 0x0000003b1800720c */ /* 0x001fda0003f05270 */
[----:B-123--:R-:W-:Y:S05]  /*4e60*/  @P0 BRA `(.L_x_58) ;  /* 0x0000000000080947 */ /* 0x00efea0003800000 */
[----:B------:R-:W-:-:S05]  /*4e70*/  IMAD R60, R60, 0x4, R29 ;  /* 0x000000043c3c7824 */ /* 0x000fca00078e021d */
[----:B------:R0:W1:Y:S02]  /*4e80*/  ATOMS.ADD R64, [R60], R47 ;  /* 0x0000002f3c40738c */ /* 0x0000640000000000 */
.L_x_58:
[----:B------:R-:W-:Y:S05]  /*4e90*/  BSYNC.RECONVERGENT B0 ;  /* 0x0000000000007941 */ /* 0x000fea0003800200 */
.L_x_57:
[----:B------:R-:W-:Y:S01]  /*4ea0*/  R2P PR, R58, 0x7f ;  /* 0x0000007f3a007804 */ /* 0x000fe20000000000 */
[----:B------:R-:W-:Y:S01]  /*4eb0*/  IMAD.IADD R52, R51, 0x1, R52 ;  /* 0x0000000133347824 */ /* 0x000fe200078e0234 */
[----:B-1----:R1:W2:Y:S01]  /*4ec0*/  SHFL.IDX PT, R64, R64, R59, 0x1f ;  /* 0x00001f3b40407589 */ /* 0x0022a200000e0000 */
[----:B------:R-:W-:Y:S01]  /*4ed0*/  BSSY.RECONVERGENT B0, `(.L_x_59) ;  /* 0x0000024000007945 */ /* 0x000fe20003800200 */
[----:B------:R-:W-:Y:S02]  /*4ee0*/  IMAD.IADD R56, R53, 0x1, R56 ;  /* 0x0000000135387824 */ /* 0x000fe400078e0238 */
[----:B------:R-:W-:-:S07]  /*4ef0*/  IMAD.MOV.U32 R62, RZ, RZ, RZ ;  /* 0x000000ffff3e7224 */ /* 0x000fce00078e00ff */
        /* <DEDUP_REMOVED lines=25> */
[----:B------:R-:W0:Y:S01]  /*5090*/  FLO.U32 R55, R61 ;  /* 0x0000003d00377300 */ /* 0x000e2200000e0000 */
[----:B------:R-:W-:Y:S02]  /*50a0*/  LOP3.LUT R51, R14, R61, RZ, 0xc0, !PT ;  /* 0x0000003d0e337212 */ /* 0x000fe400078ec0ff */
[----:B------:R-:W-:-:S05]  /*50b0*/  LOP3.LUT R60, R60, UR4, RZ, 0x30, !PT ;  /* 0x000000043c3c7c12 */ /* 0x000fca000f8e30ff */
[----:B------:R-:W3:Y:S01]  /*50c0*/  POPC R51, R51 ;  /* 0x0000003300337309 */ /* 0x000ee20000000000 */
[----:B0-----:R-:W-:-:S13]  /*50d0*/  ISETP.NE.AND P0, PT, R24, R55, PT ;  /* 0x000000371800720c */ /* 0x001fda0003f05270 */
[----:B-123--:R-:W-:Y:S05]  /*50e0*/  @P0 BRA `(.L_x_60) ;  /* 0x0000000000080947 */ /* 0x00efea0003800000 */
[----:B------:R-:W-:-:S05]  /*50f0*/  IMAD R58, R58, 0x4, R29 ;  /* 0x000000043a3a7824 */ /* 0x000fca00078e021d */
[----:B------:R0:W1:Y:S02]  /*5100*/  ATOMS.ADD R62, [R58], R51 ;  /* 0x000000333a3e738c */ /* 0x0000640000000000 */
.L_x_60:
[----:B------:R-:W-:Y:S05]  /*5110*/  BSYNC.RECONVERGENT B0 ;  /* 0x0000000000007941 */ /* 0x000fea0003800200 */
.L_x_59:
[----:B------:R-:W-:Y:S01]  /*5120*/  R2P PR, R60, 0x7f ;  /* 0x0000007f3c007804 */ /* 0x000fe20000000000 */
[----:B------:R-:W-:Y:S01]  /*5130*/  IMAD.IADD R48, R48, 0x1, R45 ;  /* 0x0000000130307824 */ /* 0x000fe200078e022d */
[----:B-1----:R1:W2:Y:S01]  /*5140*/  SHFL.IDX PT, R62, R62, R55, 0x1f ;  /* 0x00001f373e3e7589 */ /* 0x0022a200000e0000 */
[----:B------:R-:W-:Y:S01]  /*5150*/  BSSY.RECONVERGENT B0, `(.L_x_61) ;  /* 0x0000024000007945 */ /* 0x000fe20003800200 */
[----:B------:R-:W-:-:S09]  /*5160*/  IMAD.MOV.U32 R66, RZ, RZ, RZ ;  /* 0x000000ffff427224 */ /* 0x000fd200078e00ff */
        /* <DEDUP_REMOVED lines=23> */
[----:B------:R-:W-:Y:S01]  /*52e0*/  LOP3.LUT R53, R58, R53, RZ, 0xc0, !PT ;  /* 0x000000353a357212 */ /* 0x000fe200078ec0ff */
[----:B------:R-:W-:Y:S01]  /*52f0*/  IMAD.IADD R58, R37, 0x1, R36 ;  /* 0x00000001253a7824 */ /* 0x000fe200078e0224 */
        /* <DEDUP_REMOVED lines=9> */
.L_x_62:
[----:B------:R-:W-:Y:S05]  /*5390*/  BSYNC.RECONVERGENT B0 ;  /* 0x0000000000007941 */ /* 0x000fea0003800200 */
.L_x_61:
[----:B------:R-:W-:Y:S01]  /*53a0*/  R2P PR, R36, 0x7f ;  /* 0x0000007f24007804 */ /* 0x000fe20000000000 */
[----:B------:R-:W-:Y:S01]  /*53b0*/  IMAD.IADD R34, R35, 0x1, R34 ;  /* 0x0000000123227824 */ /* 0x000fe200078e0222 */
[----:B------:R-:W-:Y:S01]  /*53c0*/  BSSY.RECONVERGENT B0, `(.L_x_63) ;  /* 0x0000022000007945 */ /* 0x000fe20003800200 */
[----:B------:R-:W-:-:S10]  /*53d0*/  IMAD.MOV.U32 R55, RZ, RZ, RZ ;  /* 0x000000ffff377224 */ /* 0x000fd400078e00ff */
        /* <DEDUP_REMOVED lines=24> */
[----:B-1----:R0:W1:Y:S02]  /*5560*/  SHFL.IDX PT, R60, R66, R45, 0x1f ;  /* 0x00001f2d423c7589 */ /* 0x00206400000e0000 */
[----:B------:R-:W2:Y:S01]  /*5570*/  FLO.U32 R59, R53 ;  /* 0x00000035003b7300 */ /* 0x000ea200000e0000 */
[----:B------:R-:W-:-:S07]  /*5580*/  LOP3.LUT R35, R14, R53, RZ, 0xc0, !PT ;  /* 0x000000350e237212 */ /* 0x000fce00078ec0ff */
[----:B------:R-:W3:Y:S01]  /*5590*/  POPC R35, R35 ;  /* 0x0000002300237309 */ /* 0x000ee20000000000 */
[----:B--2---:R-:W-:-:S13]  /*55a0*/  ISETP.NE.AND P0, PT, R24, R59, PT ;  /* 0x0000003b1800720c */ /* 0x004fda0003f05270 */
[----:B01-3--:R-:W-:Y:S05]  /*55b0*/  @P0 BRA `(.L_x_64) ;  /* 0x0000000000080947 */ /* 0x00bfea0003800000 */
[----:B------:R-:W-:-:S05]  /*55c0*/  IMAD R36, R36, 0x4, R29 ;  /* 0x0000000424247824 */ /* 0x000fca00078e021d */
[----:B------:R0:W1:Y:S02]  /*55d0*/  ATOMS.ADD R55, [R36], R35 ;  /* 0x000000232437738c */ /* 0x0000640000000000 */
.L_x_64:
[----:B------:R-:W-:Y:S05]  /*55e0*/  BSYNC.RECONVERGENT B0 ;  /* 0x0000000000007941 */ /* 0x000fea0003800200 */
.L_x_63:
[----:B------:R-:W-:Y:S01]  /*55f0*/  R2P PR, R26, 0x7f ;  /* 0x0000007f1a007804 */ /* 0x000fe20000000000 */
[----:B01----:R0:W1:Y:S01]  /*5600*/  SHFL.IDX PT, R36, R55, R59, 0x1f ;  /* 0x00001f3b37247589 */ /* 0x00306200000e0000 */
[----:B------:R-:W-:Y:S11]  /*5610*/  BSSY.RECONVERGENT B0, `(.L_x_65) ;  /* 0x0000021000007945 */ /* 0x000ff60003800200 */
[----:B------:R-:W-:-:S02]  /*5620*/  VOTE.ANY R45, PT, P0 ;  /* 0x00000000002d7806 */ /* 0x000fc400000e0100 */
[----:B------:R-:W-:Y:S02]  /*5630*/  VOTE.ANY R66, PT, P1 ;  /* 0x0000000000427806 */ /* 0x000fe400008e0100 */
[----:B------:R-:W-:Y:S02]  /*5640*/  @!P0 LOP3.LUT R45, RZ, R45, RZ, 0x33, !PT ;  /* 0x0000002dff2d8212 */ /* 0x000fe400078e33ff */
[----:B------:R-:W-:Y:S02]  /*5650*/  @!P1 LOP3.LUT R66, RZ, R66, RZ, 0x33, !PT ;  /* 0x00000042ff429212 */ /* 0x000fe400078e33ff */
[----:B------:R-:W-:Y:S02]  /*5660*/  LOP3.LUT P0, RZ, R26, 0x80, RZ, 0xc0, !PT ;  /* 0x000000801aff7812 */ /* 0x000fe4000780c0ff */
        /* <DEDUP_REMOVED lines=19> */
[----:B------:R-:W2:Y:S01]  /*57a0*/  FLO.U32 R53, R45 ;  /* 0x0000002d00357300 */ /* 0x000ea200000e0000 */
[----:B------:R-:W-:-:S07]  /*57b0*/  LOP3.LUT R14, R14, R45, RZ, 0xc0, !PT ;  /* 0x0000002d0e0e7212 */ /* 0x000fce00078ec0ff */
[----:B0-----:R0:W3:Y:S01]  /*57c0*/  POPC R55, R14 ;  /* 0x0000000e00377309 */ /* 0x0010e20000000000 */
[----:B--2---:R-:W-:Y:S01]  /*57d0*/  ISETP.NE.AND P0, PT, R24, R53, PT ;  /* 0x000000351800720c */ /* 0x004fe20003f05270 */
[----:B------:R-:W-:-:S12]  /*57e0*/  IMAD.MOV.U32 R24, RZ, RZ, RZ ;  /* 0x000000ffff187224 */ /* 0x000fd800078e00ff */
[----:B01-3--:R-:W-:Y:S05]  /*57f0*/  @P0 BRA `(.L_x_66) ;  /* 0x0000000000080947 */ /* 0x00bfea0003800000 */
[----:B------:R-:W-:-:S06]  /*5800*/  IMAD R24, R26, 0x4, R29 ;  /* 0x000000041a187824 */ /* 0x000fcc00078e021d */
[----:B------:R0:W1:Y:S02]  /*5810*/  ATOMS.ADD R24, [R24], R55 ;  /* 0x000000371818738c */ /* 0x0000640000000000 */
.L_x_66:
[----:B------:R-:W-:Y:S05]  /*5820*/  BSYNC.RECONVERGENT B0 ;  /* 0x0000000000007941 */ /* 0x000fea0003800200 */
.L_x_65:
[----:B------:R-:W-:Y:S01]  /*5830*/  BAR.SYNC.DEFER_BLOCKING 0x0 ;  /* 0x0000000000007b1d */ /* 0x000fe20000010000 */
[----:B------:R-:W-:Y:S01]  /*5840*/  IMAD.IADD R26, R40, 0x1, R49 ;  /* 0x00000001281a7824 */ /* 0x000fe200078e0231 */
[----:B------:R-:W-:Y:S01]  /*5850*/  ISETP.NE.AND P0, PT, R50, RZ, PT ;  /* 0x000000ff3200720c */ /* 0x000fe20003f05270 */
[----:B------:R-:W-:Y:S02]  /*5860*/  IMAD.IADD R28, R28, 0x1, R39 ;  /* 0x000000011c1c7824 */ /* 0x000fe400078e0227 */
[----:B------:R-:W-:Y:S01]  /*5870*/  IMAD R40, R44, 0x4, R7 ;  /* 0x000000042c287824 */ /* 0x000fe200078e0207 */
[----:B------:R-:W-:Y:S01]  /*5880*/  BSSY B1, `(.L_x_67) ;  /* 0x000005c000017945 */ /* 0x000fe20003800000 */
[----:B------:R-:W-:Y:S01]  /*5890*/  IMAD.IADD R14, R38, 0x1, R43 ;  /* 0x00000001260e7824 */ /* 0x000fe200078e022b */
[----:B-1----:R-:W1:Y:S01]  /*58a0*/  SHFL.IDX PT, R24, R24, R53, 0x1f ;  /* 0x00001f3518187589 */ /* 0x002e6200000e0000 */
[----:B------:R-:W-:Y:S02]  /*58b0*/  IMAD R39, R46, 0x4, R7 ;  /* 0x000000042e277824 */ /* 0x000fe400078e0207 */
[----:B------:R-:W-:-:S02]  /*58c0*/  IMAD.IADD R60, R37, 0x1, R60 ;  /* 0x00000001253c7824 */ /* 0x000fc400078e023c */
[--C-:B------:R-:W-:Y:S02]  /*58d0*/  IMAD R38, R52, 0x4, R7.reuse ;  /* 0x0000000434267824 */ /* 0x100fe400078e0207 */
[----:B------:R-:W-:Y:S02]  /*58e0*/  IMAD.IADD R32, R33, 0x1, R32 ;  /* 0x0000000121207824 */ /* 0x000fe400078e0220 */
[----:B------:R-:W-:Y:S02]  /*58f0*/  IMAD.IADD R44, R35, 0x1, R36 ;  /* 0x00000001232c7824 */ /* 0x000fe400078e0224 */
[--C-:B------:R-:W-:Y:S02]  /*5900*/  IMAD R37, R56, 0x4, R7.reuse ;  /* 0x0000000438257824 */ /* 0x100fe400078e0207 */
[----:B------:R-:W-:Y:S02]  /*5910*/  IMAD.IADD R30, R31, 0x1, R30 ;  /* 0x000000011f1e7824 */ /* 0x000fe400078e021e */
[--C-:B------:R-:W-:Y:S01]  /*5920*/  IMAD R36, R48, 0x4, R7.reuse ;  /* 0x0000000430247824 */ /* 0x100fe200078e0207 */
[----:B------:R2:W-:Y:S01]  /*5930*/  STS [R40+-0x4], R27 ;  /* 0xfffffc1b28007388 */ /* 0x0005e20000000800 */
[----:B------:R-:W-:-:S02]  /*5940*/  IMAD R35, R58, 0x4, R7 ;  /* 0x000000043a237824 */ /* 0x000fc400078e0207 */
[--C-:B------:R-:W-:Y:S01]  /*5950*/  IMAD R34, R34, 0x4, R7.reuse ;  /* 0x0000000422227824 */ /* 0x100fe200078e0207 */
[----:B------:R-:W-:Y:S01]  /*5960*/  STS [R39+-0x4], R22 ;  /* 0xfffffc1627007388 */ /* 0x000fe20000000800 */
[--C-:B------:R-:W-:Y:S02]  /*5970*/  IMAD R33, R32, 0x4, R7.reuse ;  /* 0x0000000420217824 */ /* 0x100fe400078e0207 */
[----:B------:R-:W-:Y:S01]  /*5980*/  IMAD.IADD R64, R47, 0x1, R64 ;  /* 0x000000012f407824 */ /* 0x000fe200078e0240 */
[----:B------:R-:W-:Y:S01]  /*5990*/  STS [R38+-0x4], R21 ;  /* 0xfffffc1526007388 */ /* 0x000fe20000000800 */
[--C-:B------:R-:W-:Y:S02]  /*59a0*/  IMAD R32, R30, 0x4, R7.reuse ;  /* 0x000000041e207824 */ /* 0x100fe400078e0207 */
[----:B------:R-:W-:Y:S01]  /*59b0*/  IMAD.IADD R62, R51, 0x1, R62 ;  /* 0x00000001333e7824 */ /* 0x000fe200078e023e */
[----:B------:R-:W-:Y:S01]  /*59c0*/  STS [R37+-0x4], R18 ;  /* 0xfffffc1225007388 */ /* 0x000fe20000000800 */
[----:B------:R-:W-:-:S02]  /*59d0*/  IMAD R31, R28, 0x4, R7 ;  /* 0x000000041c1f7824 */ /* 0x000fc400078e0207 */
[--C-:B------:R-:W-:Y:S01]  /*59e0*/  IMAD R30, R14, 0x4, R7.reuse ;  /* 0x000000040e1e7824 */ /* 0x100fe200078e0207 */
[----:B------:R-:W-:Y:S01]  /*59f0*/  STS [R36+-0x4], R23 ;  /* 0xfffffc1724007388 */ /* 0x000fe20000000800 */
[--C-:B------:R-:W-:Y:S02]  /*5a00*/  IMAD R29, R26, 0x4, R7.reuse ;  /* 0x000000041a1d7824 */ /* 0x100fe400078e0207 */
[----:B-1----:R-:W-:Y:S01]  /*5a10*/  IMAD.IADD R24, R55, 0x1, R24 ;  /* 0x0000000137187824 */ /* 0x002fe200078e0218 */
[----:B------:R-:W-:Y:S01]  /*5a20*/  STS [R35+-0x4], R20 ;  /* 0xfffffc1423007388 */ /* 0x000fe20000000800 */
[--C-:B------:R-:W-:Y:S02]  /*5a30*/  IMAD R28, R64, 0x4, R7.reuse ;  /* 0x00000004401c7824 */ /* 0x100fe400078e0207 */
[--C-:B--2---:R-:W-:Y:S01]  /*5a40*/  IMAD R27, R62, 0x4, R7.reuse ;  /* 0x000000043e1b7824 */ /* 0x104fe200078e0207 */
[----:B------:R1:W-:Y:S01]  /*5a50*/  STS [R34+-0x4], R25 ;  /* 0xfffffc1922007388 */ /* 0x0003e20000000800 */
[----:B------:R-:W-:-:S02]  /*5a60*/  IMAD R26, R60, 0x4, R7 ;  /* 0x000000043c1a7824 */ /* 0x000fc400078e0207 */
[--C-:B------:R-:W-:Y:S01]  /*5a70*/  IMAD R24, R24, 0x4, R7.reuse ;  /* 0x0000000418187824 */ /* 0x100fe200078e0207 */
[----:B------:R-:W-:Y:S04]  /*5a80*/  STS [R33+-0x4], R10 ;  /* 0xfffffc0a21007388 */ /* 0x000fe80000000800 */
[----:B------:R-:W-:Y:S01]  /*5a90*/  STS [R32+-0x4], R17 ;  /* 0xfffffc1120007388 */ /* 0x000fe20000000800 */
[----:B-1----:R-:W-:-:S03]  /*5aa0*/  IMAD R25, R44, 0x4, R7 ;  /* 0x000000042c197824 */ /* 0x002fc600078e0207 */
[----:B------:R-:W-:Y:S04]  /*5ab0*/  STS [R31+-0x4], R12 ;  /* 0xfffffc0c1f007388 */ /* 0x000fe80000000800 */
[----:B------:R1:W-:Y:S04]  /*5ac0*/  STS [R30+-0x4], R19 ;  /* 0xfffffc131e007388 */ /* 0x0003e80000000800 */
[----:B------:R2:W-:Y:S04]  /*5ad0*/  STS [R29+-0x4], R16 ;  /* 0xfffffc101d007388 */ /* 0x0005e80000000800 */
[----:B------:R2:W-:Y:S01]  /*5ae0*/  STS [R28+-0x4], R9 ;  /* 0xfffffc091c007388 */ /* 0x0005e20000000800 */
[----:B-1----:R-:W-:-:S03]  /*5af0*/  IMAD R19, R3, 0x8, R7 ;  /* 0x0000000803137824 */ /* 0x002fc600078e0207 */
[----:B------:R2:W-:Y:S04]  /*5b00*/  STS [R27+-0x4], R6 ;  /* 0xfffffc061b007388 */ /* 0x0005e80000000800 */
[----:B------:R2:W-:Y:S04]  /*5b10*/  STS [R26+-0x4], R11 ;  /* 0xfffffc0b1a007388 */ /* 0x0005e80000000800 */
[----:B------:R2:W-:Y:S04]  /*5b20*/  STS [R25+-0x4], R8 ;  /* 0xfffffc0819007388 */ /* 0x0005e80000000800 */
[----:B------:R2:W-:Y:S01]  /*5b30*/  STS [R24+-0x4], R13 ;  /* 0xfffffc0d18007388 */ /* 0x0005e20000000800 */
[----:B------:R-:W-:Y:S05]  /*5b40*/  @P0 BRA `(.L_x_68) ;  /* 0x0000000000bc0947 */ /* 0x000fea0003800000 */
[----:B------:R-:W1:Y:S02]  /*5b50*/  LDCU.64 UR8, c[0x0][0x398] ;  /* 0x00007300ff0877ac */ /* 0x000e640008000a00 */
[----:B-1----:R-:W-:-:S04]  /*5b60*/  LEA R10, P0, R3, UR8, 0x3 ;  /* 0x00000008030a7c11 */ /* 0x002fc8000f8018ff */
[----:B--2---:R-:W-:-:S05]  /*5b70*/  LEA.HI.X R11, R3, UR9, RZ, 0x3, P0 ;  /* 0x00000009030b7c11 */ /* 0x004fca00080f1cff */
[----:B------:R-:W2:Y:S01]  /*5b80*/  LDG.E.64 R8, desc[UR6][R10.64] ;  /* 0x000000060a087981 */ /* 0x000ea2000c1e1b00 */
[----:B------:R-:W-:Y:S02]  /*5b90*/  SHF.R.S32.HI R13, RZ, 0x1f, R15 ;  /* 0x0000001fff0d7819 */ /* 0x000fe4000001140f */
[----:B--2---:R-:W-:-:S05]  /*5ba0*/  IADD3 R8, P0, PT, -R15, R8, RZ ;  /* 0x000000080f087210 */ /* 0x004fca0007f1e1ff */
[----:B------:R-:W-:Y:S01]  /*5bb0*/  IMAD.X R9, R9, 0x1, ~R13, P0 ;  /* 0x0000000109097824 */ /* 0x000fe200000e0e0d */
[----:B------:R-:W-:Y:S01]  /*5bc0*/  ISETP.GE.AND P0, PT, R42, 0x1, PT ;  /* 0x000000012a00780c */ /* 0x000fe20003f06270 */
[----:B------:R-:W-:-:S03]  /*5bd0*/  IMAD.MOV.U32 R13, RZ, RZ, R0 ;  /* 0x000000ffff0d7224 */ /* 0x000fc600078e0000 */
[----:B------:R1:W-:Y:S09]  /*5be0*/  STS.64 [R19+0x6600], R8 ;  /* 0x0066000813007388 */ /* 0x0003f20000000a00 */
[----:B------:R-:W-:Y:S05]  /*5bf0*/  @!P0 BRA `(.L_x_69) ;  /* 0x00000000006c8947 */ /* 0x000fea0003800000 */
[----:B------:R-:W-:Y:S01]  /*5c00*/  BSSY B0, `(.L_x_70) ;  /* 0x0000019000007945 */ /* 0x000fe20003800000 */
[----:B------:R-:W-:Y:S02]  /*5c10*/  IMAD.MOV.U32 R6, RZ, RZ, -0x1 ;  /* 0xffffffffff067424 */ /* 0x000fe400078e00ff */
[----:B------:R-:W-:Y:S02]  /*5c20*/  IMAD.MOV.U32 R10, RZ, RZ, R42 ;  /* 0x000000ffff0a7224 */ /* 0x000fe400078e002a */
[----:B------:R-:W-:-:S07]  /*5c30*/  IMAD.MOV.U32 R13, RZ, RZ, R0 ;  /* 0x000000ffff0d7224 */ /* 0x000fce00078e0000 */
.L_x_74:
[----:B-1----:R-:W1:Y:S01]  /*5c40*/  LDC.64 R8, c[0x0][0x380] ;  /* 0x0000e000ff087b82 */ /* 0x002e620000000a00 */
[----:B------:R-:W-:Y:S01]  /*5c50*/  VIADD R17, R10, 0xffffffff ;  /* 0xffffffff0a117836 */ /* 0x000fe20000000000 */
[----:B------:R-:W-:Y:S03]  /*5c60*/  BSSY B2, `(.L_x_71) ;  /* 0x0000008000027945 */ /* 0x000fe60003800000 */
[----:B------:R-:W-:-:S04]  /*5c70*/  IMAD R11, R17, 0x100, R3 ;  /* 0x00000100110b7824 */ /* 0x000fc800078e0203 */
[----:B-1----:R-:W-:-:S07]  /*5c80*/  IMAD.WIDE R8, R11, 0x4, R8 ;  /* 0x000000040b087825 */ /* 0x002fce00078e0208 */
.L_x_72:
[----:B------:R-:W-:Y:S05]  /*5c90*/  YIELD ;  /* 0x0000000000007946 */ /* 0x000fea0003800000 */
[----:B------:R1:W-:Y:S06]  /*5ca0*/  MEMBAR.SC.CTA ;  /* 0x0000000000007992 */ /* 0x0003ec0000000000 */
[----:B-1----:R-:W2:Y:S02]  /*5cb0*/  LDG.E.STRONG.SYS R11, desc[UR6][R8.64] ;  /* 0x00000006080b7981 */ /* 0x002ea4000c1f5900 */
[----:B--2---:R-:W-:-:S13]  /*5cc0*/  ISETP.NE.AND P0, PT, R11, RZ, PT ;  /* 0x000000ff0b00720c */ /* 0x004fda0003f05270 */
[----:B------:R-:W-:Y:S05]  /*5cd0*/  @!P0 BRA `(.L_x_72) ;  /* 0xfffffffc00ec8947 */ /* 0x000fea000383ffff */
[----:B------:R-:W-:Y:S05]  /*5ce0*/  BSYNC B2 ;  /* 0x0000000000027941 */ /* 0x000fea0003800000 */
.L_x_71:
[----:B------:R-:W-:Y:S01]  /*5cf0*/  BSSY.RECONVERGENT B2, `(.L_x_73) ;  /* 0x0000006000027945 */ /* 0x000fe20003800200 */
[C---:B------:R-:W-:Y:S02]  /*5d00*/  ISETP.GT.AND P0, PT, R11.reuse, -0x1, PT ;  /* 0xffffffff0b00780c */ /* 0x040fe40003f04270 */
[----:B------:R-:W-:Y:S01]  /*5d10*/  LOP3.LUT R8, R11, 0x3fffffff, RZ, 0xc0, !PT ;  /* 0x3fffffff0b087812 */ /* 0x000fe200078ec0ff */
[----:B------:R-:W-:Y:S05]  /*5d20*/  WARPSYNC.EXCLUSIVE R6 ;  /* 0x0000000006007348 */ /* 0x000fea0003a00000 */
[----:B------:R-:W-:-:S05]  /*5d30*/  IMAD.IADD R13, R8, 0x1, R13 ;  /* 0x00000001080d7824 */ /* 0x000fca00078e020d */
[----:B------:R-:W-:-:S07]  /*5d40*/  VOTE.ANY R6, PT, P0 ;  /* 0x0000000000067806 */ /* 0x000fce00000e0100 */
[----:B------:R-:W-:Y:S05]  /*5d50*/  BSYNC.RECONVERGENT B2 ;  /* 0x0000000000027941 */ /* 0x000fea0003800200 */
.L_x_73:
[----:B------:R-:W-:Y:S01]  /*5d60*/  ISETP.GT.U32.AND P1, PT, R10, 0x1, PT ;  /* 0x000000010a00780c */ /* 0x000fe20003f24070 */
[----:B------:R-:W-:-:S12]  /*5d70*/  IMAD.MOV.U32 R10, RZ, RZ, R17 ;  /* 0x000000ffff0a7224 */ /* 0x000fd800078e0011 */
[----:B------:R-:W-:Y:S05]  /*5d80*/  @P0 BRA P1, `(.L_x_74) ;  /* 0xfffffffc00ac0947 */ /* 0x000fea000083ffff */
[----:B------:R-:W-:Y:S05]  /*5d90*/  BSYNC B0 ;  /* 0x0000000000007941 */ /* 0x000fea0003800000 */
.L_x_70:
[----:B------:R2:W3:Y:S02]  /*5da0*/  LDS.64 R8, [R19+0x6600] ;  /* 0x0066000013087984 */ /* 0x0004e40000000a00 */
.L_x_69:
[----:B------:R-:W4:Y:S01]  /*5db0*/  LDC.64 R10, c[0x0][0x380] ;  /* 0x0000e000ff0a7b82 */ /* 0x000f220000000a00 */
[C---:B------:R-:W-:Y:S01]  /*5dc0*/  IMAD.IADD R17, R13.reuse, 0x1, -R0 ;  /* 0x000000010d117824 */ /* 0x040fe200078e0a00 */
[----:B------:R-:W-:Y:S01]  /*5dd0*/  LOP3.LUT R13, R13, 0x80000000, RZ, 0xfc, !PT ;  /* 0x800000000d0d7812 */ /* 0x000fe200078efcff */
[----:B------:R-:W-:-:S03]  /*5de0*/  IMAD R21, R42, 0x100, R3 ;  /* 0x000001002a157824 */ /* 0x000fc600078e0203 */
[----:B-1-3--:R-:W-:-:S04]  /*5df0*/  IADD3 R8, P0, PT, R17, R8, RZ ;  /* 0x0000000811087210 */ /* 0x00afc80007f1e0ff */
[----:B------:R-:W-:-:S05]  /*5e00*/  LEA.HI.X.SX32 R9, R17, R9, 0x1, P0 ;  /* 0x0000000911097211 */ /* 0x000fca00000f0eff */
[----:B------:R1:W-:Y:S01]  /*5e10*/  STS.64 [R19+0x6600], R8 ;  /* 0x0066000813007388 */ /* 0x0003e20000000a00 */
[----:B----4-:R-:W-:-:S05]  /*5e20*/  IMAD.WIDE R10, R21, 0x4, R10 ;  /* 0x00000004150a7825 */ /* 0x010fca00078e020a */
[----:B------:R1:W-:Y:S02]  /*5e30*/  STG.E.STRONG.SYS desc[UR6][R10.64], R13 ;  /* 0x0000000d0a007986 */ /* 0x0003e4000c115906 */
.L_x_68:
[----:B------:R-:W-:Y:S05]  /*5e40*/  BSYNC B1 ;  /* 0x0000000000017941 */ /* 0x000fea0003800000 */
.L_x_67:
[----:B------:R-:W3:Y:S01]  /*5e50*/  LDC R23, c[0x0][0x3c0] ;  /* 0x0000f000ff177b82 */ /* 0x000ee20000000800 */
[----:B--2---:R-:W-:-:S07]  /*5e60*/  VIADD R6, R54, 0x1980 ;  /* 0x0000198036067836 */ /* 0x004fce0000000000 */
[----:B-1----:R-:W1:Y:S01]  /*5e70*/  LDC.64 R10, c[0x0][0x390] ;  /* 0x0000e400ff0a7b82 */ /* 0x002e620000000a00 */
[----:B---3--:R-:W-:Y:S02]  /*5e80*/  ISETP.GE.AND P0, PT, R6, R23, PT ;  /* 0x000000170600720c */ /* 0x008fe40003f06270 */
[----:B-1----:R-:W-:-:S04]  /*5e90*/  ISETP.EQ.U32.AND P1, PT, R10, RZ, PT ;  /* 0x000000ff0a00720c */ /* 0x002fc80003f22070 */
[----:B------:R-:W-:-:S04]  /*5ea0*/  ISETP.EQ.OR.EX P0, PT, R11, RZ, !P0, P1 ;  /* 0x000000ff0b00720c */ /* 0x000fc80004702710 */
[----:B------:R-:W-:-:S13]  /*5eb0*/  ISETP.GT.U32.OR P0, PT, R3, 0xff, P0 ;  /* 0x000000ff0300780c */ /* 0x000fda0000704470 */
[----:B------:R-:W-:Y:S05]  /*5ec0*/  @P0 BRA `(.L_x_75) ;  /* 0x0000000000200947 */ /* 0x000fea0003800000 */
[----:B------:R-:W1:Y:S01]  /*5ed0*/  LDS.64 R8, [R19+0x6600] ;  /* 0x0066000013087984 */ /* 0x000e620000000a00 */
[C---:B------:R-:W-:Y:S02]  /*5ee0*/  LEA R10, P2, R3.reuse, R10, 0x3 ;  /* 0x0000000a030a7211 */ /* 0x040fe400078418ff */
[--C-:B------:R-:W-:Y:S02]  /*5ef0*/  SHF.R.S32.HI R13, RZ, 0x1f, R0.reuse ;  /* 0x0000001fff0d7819 */ /* 0x100fe40000011400 */
[----:B------:R-:W-:Y:S02]  /*5f00*/  LEA.HI.X R11, R3, R11, RZ, 0x3, P2 ;  /* 0x0000000b030b7211 */ /* 0x000fe400010f1cff */
[----:B-1----:R-:W-:Y:S02]  /*5f10*/  IADD3 R8, P0, P1, R8, R15, R0 ;  /* 0x0000000f08087210 */ /* 0x002fe4000791e000 */
[----:B------:R-:W-:-:S04]  /*5f20*/  SHF.R.S32.HI R15, RZ, 0x1f, R15 ;  /* 0x0000001fff0f7819 */ /* 0x000fc8000001140f */
[----:B------:R-:W-:-:S05]  /*5f30*/  IADD3.X R9, PT, PT, R9, R15, R13, P0, P1 ;  /* 0x0000000f09097210 */ /* 0x000fca00007e240d */
[----:B------:R1:W-:Y:S02]  /*5f40*/  STG.E.64 desc[UR6][R10.64], R8 ;  /* 0x000000080a007986 */ /* 0x0003e4000c101b06 */
.L_x_75:
[----:B------:R-:W-:Y:S01]  /*5f50*/  ISETP.GT.AND P0, PT, R6, R23, PT ;  /* 0x000000170600720c */ /* 0x000fe20003f04270 */
[----:B------:R-:W-:Y:S05]  /*5f60*/  WARPSYNC.ALL ;  /* 0x0000000000007948 */ /* 0x000fea0003800000 */
[----:B------:R-:W-:Y:S01]  /*5f70*/  BAR.SYNC.DEFER_BLOCKING 0x0 ;  /* 0x0000000000007b1d */ /* 0x000fe20000010000 */
[----:B------:R-:W-:-:S06]  /*5f80*/  IMAD R22, R3, 0x4, R7 ;  /* 0x0000000403167824 */ /* 0x000fcc00078e0207 */
[----:B------:R-:W-:Y:S05]  /*5f90*/  @P0 BRA `(.L_x_76) ;  /* 0x0000000c003c0947 */ /* 0x000fea0003800000 */
[----:B------:R-:W2:Y:S01]  /*5fa0*/  LDS R0, [R22] ;  /* 0x0000000016007984 */ /* 0x000ea20000000800 */
[----:B------:R-:W2:Y:S01]  /*5fb0*/  LDCU UR5, c[0x0][0x3c4] ;  /* 0x00007880ff0577ac */ /* 0x000ea20008000800 */
[----:B------:R-:W3:Y:S01]  /*5fc0*/  LDCU.64 UR8, c[0x0][0x3a0] ;  /* 0x00007400ff0877ac */ /* 0x000ee20008000a00 */
[----:B--2---:R-:W-:Y:S02]  /*5fd0*/  SHF.R.U32.HI R6, RZ, UR5, R0 ;  /* 0x00000005ff067c19 */ /* 0x004fe40008011600 */
[----:B------:R-:W-:Y:S02]  /*5fe0*/  LOP3.LUT R15, R0, 0x80000000, RZ, 0x3c, !PT ;  /* 0x80000000000f7812 */ /* 0x000fe400078e3cff */
[----:B------:R-:W-:-:S05]  /*5ff0*/  LOP3.LUT R6, R6, UR4, RZ, 0x30, !PT ;  /* 0x0000000406067c12 */ /* 0x000fca000f8e30ff */
[----:B-1----:R-:W-:-:S06]  /*6000*/  IMAD R8, R6, 0x8, R7 ;  /* 0x0000000806087824 */ /* 0x002fcc00078e0207 */
[----:B------:R-:W1:Y:S02]  /*6010*/  LDS.64 R8, [R8+0x6600] ;  /* 0x0066000008087984 */ /* 0x000e640000000a00 */
[----:B-1----:R-:W-:-:S05]  /*6020*/  IADD3 R6, P1, PT, R8, R3, RZ ;  /* 0x0000000308067210 */ /* 0x002fca0007f3e0ff */
[----:B------:R-:W-:Y:S01]  /*6030*/  IMAD.X R9, RZ, RZ, R9, P1 ;  /* 0x000000ffff097224 */ /* 0x000fe200008e0609 */
[----:B---3--:R-:W-:-:S04]  /*6040*/  LEA R10, P1, R6, UR8, 0x2 ;  /* 0x00000008060a7c11 */ /* 0x008fc8000f8210ff */
[----:B------:R-:W-:-:S05]  /*6050*/  LEA.HI.X R11, R6, UR9, R9, 0x2, P1 ;  /* 0x00000009060b7c11 */ /* 0x000fca00088f1409 */
[----:B------:R-:W-:Y:S01]  /*6060*/  STG.E desc[UR6][R10.64], R15 ;  /* 0x0000000f0a007986 */ /* 0x000fe2000c101906 */
[----:B------:R-:W-:-:S03]  /*6070*/  NOP ;  /* 0x0000000000007918 */ /* 0x000fc60000000000 */
[----:B------:R-:W1:Y:S02]  /*6080*/  LDS R0, [R22+0x600] ;  /* 0x0006000016007984 */ /* 0x000e640000000800 */
[----:B-1----:R-:W-:Y:S02]  /*6090*/  SHF.R.U32.HI R6, RZ, UR5, R0 ;  /* 0x00000005ff067c19 */ /* 0x002fe40008011600 */
[----:B------:R-:W-:Y:S02]  /*60a0*/  LOP3.LUT R15, R0, 0x80000000, RZ, 0x3c, !PT ;  /* 0x80000000000f7812 */ /* 0x000fe400078e3cff */
[----:B------:R-:W-:-:S05]  /*60b0*/  LOP3.LUT R6, R6, UR4, RZ, 0x30, !PT ;  /* 0x0000000406067c12 */ /* 0x000fca000f8e30ff */
[----:B------:R-:W-:-:S06]  /*60c0*/  IMAD R8, R6, 0x8, R7 ;  /* 0x0000000806087824 */ /* 0x000fcc00078e0207 */
[----:B------:R-:W1:Y:S02]  /*60d0*/  LDS.64 R8, [R8+0x6600] ;  /* 0x0066000008087984 */ /* 0x000e640000000a00 */
[----:B-1----:R-:W-:-:S05]  /*60e0*/  IADD3 R6, P1, PT, R8, R3, RZ ;  /* 0x0000000308067210 */ /* 0x002fca0007f3e0ff */
[----:B------:R-:W-:Y:S01]  /*60f0*/  IMAD.X R9, RZ, RZ, R9, P1 ;  /* 0x000000ffff097224 */ /* 0x000fe200008e0609 */
[----:B------:R-:W-:-:S04]  /*6100*/  LEA R12, P1, R6, UR8, 0x2 ;  /* 0x00000008060c7c11 */ /* 0x000fc8000f8210ff */
        /* <DEDUP_REMOVED lines=163> */
[----:B------:R-:W-:-:S05]  /*6b40*/  IMAD R12, R6, 0x8, R7 ;  /* 0x00000008060c7824 */ /* 0x000fca00078e0207 */
        /* <DEDUP_REMOVED lines=17> */
[----:B------:R1:W-:Y:S01]  /*6c60*/  STG.E desc[UR6][R6.64+0x6000], R9 ;  /* 0x0060000906007986 */ /* 0x0003e2000c101906 */
[----:B------:R-:W-:Y:S01]  /*6c70*/  NOP ;  /* 0x0000000000007918 */ /* 0x000fe20000000000 */
[----:B------:R-:W-:Y:S05]  /*6c80*/  BRA `(.L_x_77) ;  /* 0x00000014000c7947 */ /* 0x000fea0003800000 */
.L_x_76:
[----:B-1----:R-:W-:Y:S01]  /*6c90*/  IMAD R9, R42, -0x1980, R23 ;  /* 0xffffe6802a097824 */ /* 0x002fe200078e0217 */
[----:B------:R-:W-:Y:S01]  /*6ca0*/  BSSY.RECONVERGENT B0, `(.L_x_78) ;  /* 0x000001b000007945 */ /* 0x000fe20003800200 */
[C---:B------:R-:W-:Y:S02]  /*6cb0*/  VIADD R0, R3.reuse, 0x180 ;  /* 0x0000018003007836 */ /* 0x040fe40000000000 */
[C---:B------:R-:W-:Y:S01]  /*6cc0*/  VIADD R6, R3.reuse, 0x300 ;  /* 0x0000030003067836 */ /* 0x040fe20000000000 */
[CC--:B------:R-:W-:Y:S01]  /*6cd0*/  ISETP.GE.AND P1, PT, R3.reuse, R9.reuse, PT ;  /* 0x000000090300720c */ /* 0x0c0fe20003f26270 */
[C---:B------:R-:W-:Y:S01]  /*6ce0*/  VIADD R8, R3.reuse, 0x480 ;  /* 0x0000048003087836 */ /* 0x040fe20000000000 */
[-C--:B------:R-:W-:Y:S01]  /*6cf0*/  ISETP.GE.AND P2, PT, R0, R9.reuse, PT ;  /* 0x000000090000720c */ /* 0x080fe20003f46270 */
[C---:B------:R-:W-:Y:S01]  /*6d00*/  VIADD R0, R3.reuse, 0x600 ;  /* 0x0000060003007836 */ /* 0x040fe20000000000 */
[-C--:B------:R-:W-:Y:S01]  /*6d10*/  ISETP.GE.AND P3, PT, R6, R9.reuse, PT ;  /* 0x000000090600720c */ /* 0x080fe20003f66270 */
[C---:B------:R-:W-:Y:S01]  /*6d20*/  VIADD R6, R3.reuse, 0x780 ;  /* 0x0000078003067836 */ /* 0x040fe20000000000 */
[-C--:B------:R-:W-:Y:S01]  /*6d30*/  ISETP.GE.AND P4, PT, R8, R9.reuse, PT ;  /* 0x000000090800720c */ /* 0x080fe20003f86270 */
[----:B------:R-:W-:Y:S01]  /*6d40*/  VIADD R8, R3, 0x900 ;  /* 0x0000090003087836 */ /* 0x000fe20000000000 */
[----:B------:R-:W-:-:S02]  /*6d50*/  ISETP.GE.AND P5, PT, R0, R9, PT ;  /* 0x000000090000720c */ /* 0x000fc40003fa6270 */
[----:B------:R-:W-:-:S03]  /*6d60*/  ISETP.GE.AND P6, PT, R6, R9, PT ;  /* 0x000000090600720c */ /* 0x000fc60003fc6270 */
[----:B------:R-:W-:Y:S10]  /*6d70*/  @P1 BRA `(.L_x_79) ;  /* 0x0000000000341947 */ /* 0x000ff40003800000 */
[----:B------:R-:W1:Y:S01]  /*6d80*/  LDS R0, [R22] ;  /* 0x0000000016007984 */ /* 0x000e620000000800 */
[----:B------:R-:W1:Y:S01]  /*6d90*/  LDCU UR5, c[0x0][0x3c4] ;  /* 0x00007880ff0577ac */ /* 0x000e620008000800 */
[----:B------:R-:W2:Y:S01]  /*6da0*/  LDCU.64 UR8, c[0x0][0x3a0] ;  /* 0x00007400ff0877ac */ /* 0x000ea20008000a00 */
[----:B-1----:R-:W-:Y:S02]  /*6db0*/  SHF.R.U32.HI R6, RZ, UR5, R0 ;  /* 0x00000005ff067c19 */ /* 0x002fe40008011600 */
[----:B------:R-:W-:Y:S02]  /*6dc0*/  LOP3.LUT R13, R0, 0x80000000, RZ, 0x3c, !PT ;  /* 0x80000000000d7812 */ /* 0x000fe400078e3cff */
[----:B------:R-:W-:-:S05]  /*6dd0*/  LOP3.LUT R6, R6, UR4, RZ, 0x30, !PT ;  /* 0x0000000406067c12 */ /* 0x000fca000f8e30ff */
[----:B------:R-:W-:-:S05]  /*6de0*/  IMAD R6, R6, 0x8, R7 ;  /* 0x0000000806067824 */ /* 0x000fca00078e0207 */
[----:B------:R-:W1:Y:S02]  /*6df0*/  LDS.64 R10, [R6+0x6600] ;  /* 0x00660000060a7984 */ /* 0x000e640000000a00 */
[----:B-1----:R-:W-:-:S05]  /*6e00*/  IADD3 R12, P1, PT, R10, R3, RZ ;  /* 0x000000030a0c7210 */ /* 0x002fca0007f3e0ff */
[----:B------:R-:W-:Y:S01]  /*6e10*/  IMAD.X R11, RZ, RZ, R11, P1 ;  /* 0x000000ffff0b7224 */ /* 0x000fe200008e060b */
[----:B--2---:R-:W-:-:S04]  /*6e20*/  LEA R10, P1, R12, UR8, 0x2 ;  /* 0x000000080c0a7c11 */ /* 0x004fc8000f8210ff */
[----:B------:R-:W-:-:S05]  /*6e30*/  LEA.HI.X R11, R12, UR9, R11, 0x2, P1 ;  /* 0x000000090c0b7c11 */ /* 0x000fca00088f140b */
[----:B------:R1:W-:Y:S04]  /*6e40*/  STG.E desc[UR6][R10.64], R13 ;  /* 0x0000000d0a007986 */ /* 0x0003e8000c101906 */
.L_x_79:
[----:B------:R-:W-:Y:S05]  /*6e50*/  BSYNC.RECONVERGENT B0 ;  /* 0x0000000000007941 */ /* 0x000fea0003800200 */
.L_x_78:
[----:B------:R-:W-:Y:S01]  /*6e60*/  NOP ;  /* 0x0000000000007918 */ /* 0x000fe20000000000 */
[----:B------:R-:W-:Y:S01]  /*6e70*/  BSSY.RECONVERGENT B0, `(.L_x_80) ;  /* 0x0000011000007945 */ /* 0x000fe20003800200 */
[----:B------:R-:W-:Y:S01]  /*6e80*/  ISETP.GE.AND P1, PT, R8, R9, PT ;  /* 0x000000090800720c */ /* 0x000fe20003f26270 */
[----:B------:R-:W-:Y:S02]  /*6e90*/  VIADD R8, R3, 0xa80 ;  /* 0x00000a8003087836 */ /* 0x000fe40000000000 */
[----:B------:R-:W-:Y:S10]  /*6ea0*/  @P2 BRA `(.L_x_81) ;  /* 0x0000000000342947 */ /* 0x000ff40003800000 */
[----:B------:R-:W2:Y:S01]  /*6eb0*/  LDS R0, [R22+0x600] ;  /* 0x0006000016007984 */ /* 0x000ea20000000800 */
[----:B------:R-:W2:Y:S01]  /*6ec0*/  LDCU UR5, c[0x0][0x3c4] ;  /* 0x00007880ff0577ac */ /* 0x000ea20008000800 */
[----:B------:R-:W3:Y:S01]  /*6ed0*/  LDCU.64 UR8, c[0x0][0x3a0] ;  /* 0x00007400ff0877ac */ /* 0x000ee20008000a00 */
[----:B--2---:R-:W-:Y:S02]  /*6ee0*/  SHF.R.U32.HI R6, RZ, UR5, R0 ;  /* 0x00000005ff067c19 */ /* 0x004fe40008011600 */
[----:B-1----:R-:W-:Y:S02]  /*6ef0*/  LOP3.LUT R13, R0, 0x80000000, RZ, 0x3c, !PT ;  /* 0x80000000000d7812 */ /* 0x002fe400078e3cff */
[----:B------:R-:W-:-:S05]  /*6f00*/  LOP3.LUT R6, R6, UR4, RZ, 0x30, !PT ;  /* 0x0000000406067c12 */ /* 0x000fca000f8e30ff */
[----:B------:R-:W-:-:S05]  /*6f10*/  IMAD R6, R6, 0x8, R7 ;  /* 0x0000000806067824 */ /* 0x000fca00078e0207 */
[----:B------:R-:W1:Y:S02]  /*6f20*/  LDS.64 R10, [R6+0x6600] ;  /* 0x00660000060a7984 */ /* 0x000e640000000a00 */
[----:B-1----:R-:W-:-:S05]  /*6f30*/  IADD3 R12, P2, PT, R10, R3, RZ ;  /* 0x000000030a0c7210 */ /* 0x002fca0007f5e0ff */
[----:B------:R-:W-:Y:S01]  /*6f40*/  IMAD.X R11, RZ, RZ, R11, P2 ;  /* 0x000000ffff0b7224 */ /* 0x000fe200010e060b */
[----:B---3--:R-:W-:-:S04]  /*6f50*/  LEA R10, P2, R12, UR8, 0x2 ;  /* 0x000000080c0a7c11 */ /* 0x008fc8000f8410ff */
[----:B------:R-:W-:-:S05]  /*6f60*/  LEA.HI.X R11, R12, UR9, R11, 0x2, P2 ;  /* 0x000000090c0b7c11 */ /* 0x000fca00090f140b */
[----:B------:R2:W-:Y:S04]  /*6f70*/  STG.E desc[UR6][R10.64+0x600], R13 ;  /* 0x0006000d0a007986 */ /* 0x0005e8000c101906 */
.L_x_81:
[----:B------:R-:W-:Y:S05]  /*6f80*/  BSYNC.RECONVERGENT B0 ;  /* 0x0000000000007941 */ /* 0x000fea0003800200 */
.L_x_80:
[----:B------:R-:W-:Y:S01]  /*6f90*/  NOP ;  /* 0x0000000000007918 */ /* 0x000fe20000000000 */
[----:B------:R-:W-:Y:S01]  /*6fa0*/  BSSY.RECONVERGENT B0, `(.L_x_82) ;  /* 0x0000011000007945 */ /* 0x000fe20003800200 */
[----:B------:R-:W-:Y:S02]  /*6fb0*/  ISETP.GE.AND P2, PT, R8, R9, PT ;  /* 0x000000090800720c */ /* 0x000fe40003f46270 */
[----:B------:R-:W-:Y:S01]  /*6fc0*/  LOP3.LUT R8, R3, 0xc00, RZ, 0xfc, !PT ;  /* 0x00000c0003087812 */ /* 0x000fe200078efcff */
[----:B------:R-:W-:Y:S10]  /*6fd0*/  @P3 BRA `(.L_x_83) ;  /* 0x0000000000343947 */ /* 0x000ff40003800000 */
[----:B------:R-:W3:Y:S01]  /*6fe0*/  LDS R0, [R22+0xc00] ;  /* 0x000c000016007984 */ /* 0x000ee20000000800 */
[----:B------:R-:W3:Y:S01]  /*6ff0*/  LDCU UR5, c[0x0][0x3c4] ;  /* 0x00007880ff0577ac */ /* 0x000ee20008000800 */
[----:B------:R-:W4:Y:S01]  /*7000*/  LDCU.64 UR8, c[0x0][0x3a0] ;  /* 0x00007400ff0877ac */ /* 0x000f220008000a00 */
[----:B---3--:R-:W-:Y:S02]  /*7010*/  SHF.R.U32.HI R6, RZ, UR5, R0 ;  /* 0x00000005ff067c19 */ /* 0x008fe40008011600 */
[----:B-12---:R-:W-:Y:S02]  /*7020*/  LOP3.LUT R13, R0, 0x80000000, RZ, 0x3c, !PT ;  /* 0x80000000000d7812 */ /* 0x006fe400078e3cff */
[----:B------:R-:W-:-:S05]  /*7030*/  LOP3.LUT R6, R6, UR4, RZ, 0x30, !PT ;  /* 0x0000000406067c12 */ /* 0x000fca000f8e30ff */
[----:B------:R-:W-:-:S05]  /*7040*/  IMAD R6, R6, 0x8, R7 ;  /* 0x0000000806067824 */ /* 0x000fca00078e0207 */
[----:B------:R-:W1:Y:S02]  /*7050*/  LDS.64 R10, [R6+0x6600] ;  /* 0x00660000060a7984 */ /* 0x000e640000000a00 */
[----:B-1----:R-:W-:-:S05]  /*7060*/  IADD3 R12, P3, PT, R10, R3, RZ ;  /* 0x000000030a0c7210 */ /* 0x002fca0007f7e0ff */
[----:B------:R-:W-:Y:S01]  /*7070*/  IMAD.X R11, RZ, RZ, R11, P3 ;  /* 0x000000ffff0b7224 */ /* 0x000fe200018e060b */
[----:B----4-:R-:W-:-:S04]  /*7080*/  LEA R10, P3, R12, UR8, 0x2 ;  /* 0x000000080c0a7c11 */ /* 0x010fc8000f8610ff */
[----:B------:R-:W-:-:S05]  /*7090*/  LEA.HI.X R11, R12, UR9, R11, 0x2, P3 ;  /* 0x000000090c0b7c11 */ /* 0x000fca00098f140b */
[----:B------:R3:W-:Y:S04]  /*70a0*/  STG.E desc[UR6][R10.64+0xc00], R13 ;  /* 0x000c000d0a007986 */ /* 0x0007e8000c101906 */
.L_x_83:
[----:B------:R-:W-:Y:S05]  /*70b0*/  BSYNC.RECONVERGENT B0 ;  /* 0x0000000000007941 */ /* 0x000fea0003800200 */
.L_x_82:
[----:B------:R-:W-:Y:S01]  /*70c0*/  NOP ;  /* 0x0000000000007918 */ /* 0x000fe20000000000 */
[----:B------:R-:W-:Y:S01]  /*70d0*/  BSSY.RECONVERGENT B0, `(.L_x_84) ;  /* 0x0000011000007945 */ /* 0x000fe20003800200 */
[----:B------:R-:W-:Y:S01]  /*70e0*/  ISETP.GE.AND P3, PT, R8, R9, PT ;  /* 0x000000090800720c */ /* 0x000fe20003f66270 */
[----:B------:R-:W-:Y:S02]  /*70f0*/  VIADD R8, R3, 0xd80 ;  /* 0x00000d8003087836 */ /* 0x000fe40000000000 */
[----:B------:R-:W-:Y:S10]  /*7100*/  @P4 BRA `(.L_x_85) ;  /* 0x0000000000344947 */ /* 0x000ff40003800000 */
[----:B------:R-:W4:Y:S01]  /*7110*/  LDS R0, [R22+0x1200] ;  /* 0x0012000016007984 */ /* 0x000f220000000800 */
[----:B------:R-:W4:Y:S01]  /*7120*/  LDCU UR5, c[0x0][0x3c4] ;  /* 0x00007880ff0577ac */ /* 0x000f220008000800 */
[----:B------:R-:W5:Y:S01]  /*7130*/  LDCU.64 UR8, c[0x0][0x3a0] ;  /* 0x00007400ff0877ac */ /* 0x000f620008000a00 */
[----:B----4-:R-:W-:Y:S02]  /*7140*/  SHF.R.U32.HI R6, RZ, UR5, R0 ;  /* 0x00000005ff067c19 */ /* 0x010fe40008011600 */
[----:B-123--:R-:W-:Y:S02]  /*7150*/  LOP3.LUT R13, R0, 0x80000000, RZ, 0x3c, !PT ;  /* 0x80000000000d7812 */ /* 0x00efe400078e3cff */
[----:B------:R-:W-:-:S05]  /*7160*/  LOP3.LUT R6, R6, UR4, RZ, 0x30, !PT ;  /* 0x0000000406067c12 */ /* 0x000fca000f8e30ff */
[----:B------:R-:W-:-:S05]  /*7170*/  IMAD R6, R6, 0x8, R7 ;  /* 0x0000000806067824 */ /* 0x000fca00078e0207 */
[----:B------:R-:W1:Y:S02]  /*7180*/  LDS.64 R10, [R6+0x6600] ;  /* 0x00660000060a7984 */ /* 0x000e640000000a00 */
[----:B-1----:R-:W-:-:S05]  /*7190*/  IADD3 R12, P4, PT, R10, R3, RZ ;  /* 0x000000030a0c7210 */ /* 0x002fca0007f9e0ff */
[----:B------:R-:W-:Y:S01]  /*71a0*/  IMAD.X R11, RZ, RZ, R11, P4 ;  /* 0x000000ffff0b7224 */ /* 0x000fe200020e060b */
[----:B-----5:R-:W-:-:S04]  /*71b0*/  LEA R10, P4, R12, UR8, 0x2 ;  /* 0x000000080c0a7c11 */ /* 0x020fc8000f8810ff */
[----:B------:R-:W-:-:S05]  /*71c0*/  LEA.HI.X R11, R12, UR9, R11, 0x2, P4 ;  /* 0x000000090c0b7c11 */ /* 0x000fca000a0f140b */
[----:B------:R4:W-:Y:S04]  /*71d0*/  STG.E desc[UR6][R10.64+0x1200], R13 ;  /* 0x0012000d0a007986 */ /* 0x0009e8000c101906 */
.L_x_85:
[----:B------:R-:W-:Y:S05]  /*71e0*/  BSYNC.RECONVERGENT B0 ;  /* 0x0000000000007941 */ /* 0x000fea0003800200 */
.L_x_84:
[----:B------:R-:W-:Y:S01]  /*71f0*/  NOP ;  /* 0x0000000000007918 */ /* 0x000fe20000000000 */
[----:B------:R-:W-:Y:S01]  /*7200*/  BSSY.RECONVERGENT B0, `(.L_x_86) ;  /* 0x0000011000007945 */ /* 0x000fe20003800200 */
[----:B------:R-:W-:Y:S01]  /*7210*/  ISETP.GE.AND P4, PT, R8, R9, PT ;  /* 0x000000090800720c */ /* 0x000fe20003f86270 */
[----:B------:R-:W-:Y:S02]  /*7220*/  VIADD R8, R3, 0xf00 ;  /* 0x00000f0003087836 */ /* 0x000fe40000000000 */
[----:B------:R-:W-:Y:S10]  /*7230*/  @P5 BRA `(.L_x_87) ;  /* 0x0000000000345947 */ /* 0x000ff40003800000 */
[----:B------:R-:W5:Y:S01]  /*7240*/  LDS R0, [R22+0x1800] ;  /* 0x0018000016007984 */ /* 0x000f620000000800 */
[----:B------:R-:W5:Y:S01]  /*7250*/  LDCU UR5, c[0x0][0x3c4] ;  /* 0x00007880ff0577ac */ /* 0x000f620008000800 */
[----:B------:R-:W0:Y:S01]  /*7260*/  LDCU.64 UR8, c[0x0][0x3a0] ;  /* 0x00007400ff0877ac */ /* 0x000e220008000a00 */
[----:B-----5:R-:W-:Y:S02]  /*7270*/  SHF.R.U32.HI R6, RZ, UR5, R0 ;  /* 0x00000005ff067c19 */ /* 0x020fe40008011600 */
[----:B-1234-:R-:W-:Y:S02]  /*7280*/  LOP3.LUT R13, R0, 0x80000000, RZ, 0x3c, !PT ;  /* 0x80000000000d7812 */ /* 0x01efe400078e3cff */
[----:B------:R-:W-:-:S05]  /*7290*/  LOP3.LUT R6, R6, UR4, RZ, 0x30, !PT ;  /* 0x0000000406067c12 */ /* 0x000fca000f8e30ff */
[----:B------:R-:W-:-:S05]  /*72a0*/  IMAD R6, R6, 0x8, R7 ;  /* 0x0000000806067824 */ /* 0x000fca00078e0207 */
[----:B------:R-:W1:Y:S02]  /*72b0*/  LDS.64 R10, [R6+0x6600] ;  /* 0x00660000060a7984 */ /* 0x000e640000000a00 */
[----:B-1----:R-:W-:-:S05]  /*72c0*/  IADD3 R12, P5, PT, R10, R3, RZ ;  /* 0x000000030a0c7210 */ /* 0x002fca0007fbe0ff */
[----:B------:R-:W-:Y:S01]  /*72d0*/  IMAD.X R11, RZ, RZ, R11, P5 ;  /* 0x000000ffff0b7224 */ /* 0x000fe200028e060b */
[----:B0-----:R-:W-:-:S04]  /*72e0*/  LEA R10, P5, R12, UR8, 0x2 ;  /* 0x000000080c0a7c11 */ /* 0x001fc8000f8a10ff */
[----:B------:R-:W-:-:S05]  /*72f0*/  LEA.HI.X R11, R12, UR9, R11, 0x2, P5 ;  /* 0x000000090c0b7c11 */ /* 0x000fca000a8f140b */
[----:B------:R0:W-:Y:S04]  /*7300*/  STG.E desc[UR6][R10.64+0x1800], R13 ;  /* 0x0018000d0a007986 */ /* 0x0001e8000c101906 */
.L_x_87:
[----:B------:R-:W-:Y:S05]  /*7310*/  BSYNC.RECONVERGENT B0 ;  /* 0x0000000000007941 */ /* 0x000fea0003800200 */
.L_x_86:
        /* <DEDUP_REMOVED lines=9> */
[----:B01234-:R-:W-:Y:S02]  /*73b0*/  LOP3.LUT R13, R0, 0x80000000, RZ, 0x3c, !PT ;  /* 0x80000000000d7812 */ /* 0x01ffe400078e3cff */
[----:B------:R-:W-:-:S05]  /*73c0*/  LOP3.LUT R6, R6, UR4, RZ, 0x30, !PT ;  /* 0x0000000406067c12 */ /* 0x000fca000f8e30ff */
[----:B------:R-:W-:-:S05]  /*73d0*/  IMAD R6, R6, 0x8, R7 ;  /* 0x0000000806067824 */ /* 0x000fca00078e0207 */
[----:B------:R-:W0:Y:S02]  /*73e0*/  LDS.64 R10, [R6+0x6600] ;  /* 0x00660000060a7984 */ /* 0x000e240000000a00 */
[----:B0-----:R-:W-:-:S05]  /*73f0*/  IADD3 R12, P6, PT, R10, R3, RZ ;  /* 0x000000030a0c7210 */ /* 0x001fca0007fde0ff */
[----:B------:R-:W-:Y:S01]  /*7400*/  IMAD.X R11, RZ, RZ, R11, P6 ;  /* 0x000000ffff0b7224 */ /* 0x000fe200030e060b */
[----:B------:R-:W-:-:S04]  /*7410*/  LEA R10, P6, R12, UR8, 0x2 ;  /* 0x000000080c0a7c11 */ /* 0x000fc8000f8c10ff */
[----:B------:R-:W-:-:S05]  /*7420*/  LEA.HI.X R11, R12, UR9, R11, 0x2, P6 ;  /* 0x000000090c0b7c11 */ /* 0x000fca000b0f140b */
[----:B------:R0:W-:Y:S04]  /*7430*/  STG.E desc[UR6][R10.64+0x1e00], R13 ;  /* 0x001e000d0a007986 */ /* 0x0001e8000c101906 */
.L_x_89:
[----:B------:R-:W-:Y:S05]  /*7440*/  BSYNC.RECONVERGENT B0 ;  /* 0x0000000000007941 */ /* 0x000fea0003800200 */
.L_x_88:
        /* <DEDUP_REMOVED lines=18> */
.L_x_91:
[----:B------:R-:W-:Y:S05]  /*7570*/  BSYNC.RECONVERGENT B0 ;  /* 0x0000000000007941 */ /* 0x000fea0003800200 */
.L_x_90:
        /* <DEDUP_REMOVED lines=18> */
.L_x_93:
[----:B------:R-:W-:Y:S05]  /*76a0*/  BSYNC.RECONVERGENT B0 ;  /* 0x0000000000007941 */ /* 0x000fea0003800200 */
.L_x_92:
        /* <DEDUP_REMOVED lines=18> */
.L_x_95:
[----:B------:R-:W-:Y:S05]  /*77d0*/  BSYNC.RECONVERGENT B0 ;  /* 0x0000000000007941 */ /* 0x000fea0003800200 */
.L_x_94:
        /* <DEDUP_REMOVED lines=18> */
.L_x_97:
[----:B------:R-:W-:Y:S05]  /*7900*/  BSYNC.RECONVERGENT B0 ;  /* 0x0000000000007941 */ /* 0x000fea0003800200 */
.L_x_96:
[----:B------:R-:W-:Y:S01]  /*7910*/  NOP ;  /* 0x0000000000007918 */ /* 0x000fe20000000000 */
[----:B------:R-:W-:Y:S01]  /*7920*/  BSSY.RECONVERGENT B0, `(.L_x_98) ;  /* 0x0000011000007945 */ /* 0x000fe20003800200 */
[----:B------:R-:W-:Y:S02]  /*7930*/  ISETP.GE.AND P4, PT, R8, R9, PT ;  /* 0x000000090800720c */ /* 0x000fe40003f86270 */
[----:B------:R-:W-:Y:S01]  /*7940*/  LOP3.LUT R8, R3, 0x1800, RZ, 0xfc, !PT ;  /* 0x0000180003087812 */ /* 0x000fe200078efcff */
        /* <DEDUP_REMOVED lines=14> */
.L_x_99:
[----:B------:R-:W-:Y:S05]  /*7a30*/  BSYNC.RECONVERGENT B0 ;  /* 0x0000000000007941 */ /* 0x000fea0003800200 */
.L_x_98:
[----:B------:R-:W-:Y:S01]  /*7a40*/  NOP ;  /* 0x0000000000007918 */ /* 0x000fe20000000000 */
[----:B------:R-:W-:Y:S01]  /*7a50*/  BSSY.RECONVERGENT B0, `(.L_x_100) ;  /* 0x0000010000007945 */ /* 0x000fe20003800200 */
[----:B------:R-:W-:-:S03]  /*7a60*/  ISETP.GE.AND P5, PT, R8, R9, PT ;  /* 0x000000090800720c */ /* 0x000fc60003fa6270 */
        /* <DEDUP_REMOVED lines=14> */
.L_x_101:
[----:B------:R-:W-:Y:S05]  /*7b50*/  BSYNC.RECONVERGENT B0 ;  /* 0x0000000000007941 */ /* 0x000fea0003800200 */
.L_x_100:
[----:B------:R-:W-:Y:S01]  /*7b60*/  NOP ;  /* 0x0000000000007918 */ /* 0x000fe20000000000 */
[----:B------:R-:W-:Y:S04]  /*7b70*/  BSSY.RECONVERGENT B0, `(.L_x_102) ;  /* 0x000000f000007945 */ /* 0x000fe80003800200 */
[----:B------:R-:W-:Y:S05]  /*7b80*/  @P1 BRA `(.L_x_103) ;  /* 0x0000000000341947 */ /* 0x000fea0003800000 */
        /* <DEDUP_REMOVED lines=13> */
.L_x_103:
[----:B------:R-:W-:Y:S05]  /*7c60*/  BSYNC.RECONVERGENT B0 ;  /* 0x0000000000007941 */ /* 0x000fea0003800200 */
.L_x_102:
        /* <DEDUP_REMOVED lines=16> */
.L_x_105:
[----:B------:R-:W-:Y:S05]  /*7d70*/  BSYNC.RECONVERGENT B0 ;  /* 0x0000000000007941 */ /* 0x000fea0003800200 */
.L_x_104:
        /* <DEDUP_REMOVED lines=16> */
.L_x_107:
[----:B------:R-:W-:Y:S05]  /*7e80*/  BSYNC.RECONVERGENT B0 ;  /* 0x0000000000007941 */ /* 0x000fea0003800200 */
.L_x_106:
        /* <DEDUP_REMOVED lines=16> */
.L_x_109:
[----:B------:R-:W-:Y:S05]  /*7f90*/  BSYNC.RECONVERGENT B0 ;  /* 0x0000000000007941 */ /* 0x000fea0003800200 */
.L_x_108:
[----:B------:R-:W-:Y:S01]  /*7fa0*/  NOP ;  /* 0x0000000000007918 */ /* 0x000fe20000000000 */
[----:B------:R-:W-:Y:S04]  /*7fb0*/  BSSY.RECONVERGENT B0, `(.L_x_110) ;  /* 0x000000f000007945 */ /* 0x000fe80003800200 */
[----:B------:R-:W-:Y:S05]  /*7fc0*/  @P5 BRA `(.L_x_111) ;  /* 0x0000000000345947 */ /* 0x000fea0003800000 */
[----:B------:R-:W5:Y:S01]  /*7fd0*/  LDS R0, [R22+0x6000] ;  /* 0x0060000016007984 */ /* 0x000f620000000800 */
[----:B------:R-:W5:Y:S01]  /*7fe0*/  LDCU UR5, c[0x0][0x3c4] ;  /* 0x00007880ff0577ac */ /* 0x000f620008000800 */
[----:B------:R-:W1:Y:S01]  /*7ff0*/  LDCU.64 UR8, c[0x0][0x3a0] ;  /* 0x00007400ff0877ac */ /* 0x000e620008000a00 */
[----:B-----5:R-:W-:-:S04]  /*8000*/  SHF.R.U32.HI R6, RZ, UR5, R0 ;  /* 0x00000005ff067c19 */ /* 0x020fc80008011600 */
[----:B------:R-:W-:-:S05]  /*8010*/  LOP3.LUT R6, R6, UR4, RZ, 0x30, !PT ;  /* 0x0000000406067c12 */ /* 0x000fca000f8e30ff */
[----:B0-----:R-:W-:-:S05]  /*8020*/  IMAD R8, R6, 0x8, R7 ;  /* 0x0000000806087824 */ /* 0x001fca00078e0207 */
[----:B------:R-:W0:Y:S02]  /*8030*/  LDS.64 R6, [R8+0x6600] ;  /* 0x0066000008067984 */ /* 0x000e240000000a00 */
[----:B0-----:R-:W-:-:S05]  /*8040*/  IADD3 R9, P1, PT, R6, R3, RZ ;  /* 0x0000000306097210 */ /* 0x001fca0007f3e0ff */
[----:B-1234-:R-:W-:Y:S01]  /*8050*/  IMAD.X R10, RZ, RZ, R7, P1 ;  /* 0x000000ffff0a7224 */ /* 0x01efe200008e0607 */
[----:B------:R-:W-:-:S04]  /*8060*/  LEA R6, P1, R9, UR8, 0x2 ;  /* 0x0000000809067c11 */ /* 0x000fc8000f8210ff */
[----:B------:R-:W-:Y:S02]  /*8070*/  LEA.HI.X R7, R9, UR9, R10, 0x2, P1 ;  /* 0x0000000909077c11 */ /* 0x000fe400088f140a */
[----:B------:R-:W-:-:S05]  /*8080*/  LOP3.LUT R9, R0, 0x80000000, RZ, 0x3c, !PT ;  /* 0x8000000000097812 */ /* 0x000fca00078e3cff */
[----:B------:R0:W-:Y:S02]  /*8090*/  STG.E desc[UR6][R6.64+0x6000], R9 ;  /* 0x0060000906007986 */ /* 0x0001e4000c101906 */
.L_x_111:
[----:B------:R-:W-:Y:S05]  /*80a0*/  BSYNC.RECONVERGENT B0 ;  /* 0x0000000000007941 */ /* 0x000fea0003800200 */
.L_x_110:
[----:B------:R-:W-:Y:S01]  /*80b0*/  NOP ;  /* 0x0000000000007918 */ /* 0x000fe20000000000 */
.L_x_77:
[----:B------:R-:W5:Y:S01]  /*80c0*/  LDS R0, [R22] ;  /* 0x0000000016007984 */ /* 0x000f620000000800 */
[----:B------:R-:W5:Y:S03]  /*80d0*/  LDCU UR5, c[0x0][0x3c4] ;  /* 0x00007880ff0577ac */ /* 0x000f660008000800 */
[----:B01----:R-:W0:Y:S04]  /*80e0*/  LDS R6, [R22+0x600] ;  /* 0x0006000016067984 */ /* 0x003e280000000800 */
[----:B------:R-:W1:Y:S04]  /*80f0*/  LDS R7, [R22+0xc00] ;  /* 0x000c000016077984 */ /* 0x000e680000000800 */
[----:B------:R-:W1:Y:S04]  /*8100*/  LDS R8, [R22+0x1200] ;  /* 0x0012000016087984 */ /* 0x000e680000000800 */
[----:B------:R-:W1:Y:S04]  /*8110*/  LDS R9, [R22+0x1800] ;  /* 0x0018000016097984 */ /* 0x000e680000000800 */
[----:B--234-:R-:W2:Y:S04]  /*8120*/  LDS R10, [R22+0x1e00] ;  /* 0x001e0000160a7984 */ /* 0x01cea80000000800 */
[----:B------:R-:W3:Y:S04]  /*8130*/  LDS R11, [R22+0x2400] ;  /* 0x00240000160b7984 */ /* 0x000ee80000000800 */
[----:B------:R-:W4:Y:S04]  /*8140*/  LDS R12, [R22+0x2a00] ;  /* 0x002a0000160c7984 */ /* 0x000f280000000800 */
[----:B------:R-:W4:Y:S04]  /*8150*/  LDS R13, [R22+0x3000] ;  /* 0x00300000160d7984 */ /* 0x000f280000000800 */
[----:B------:R-:W4:Y:S04]  /*8160*/  LDS R14, [R22+0x3600] ;  /* 0x00360000160e7984 */ /* 0x000f280000000800 */
[----:B------:R-:W4:Y:S01]  /*8170*/  LDS R15, [R22+0x3c00] ;  /* 0x003c0000160f7984 */ /* 0x000f220000000800 */
[----:B-----5:R-:W-:-:S03]  /*8180*/  SHF.R.U32.HI R0, RZ, UR5, R0 ;  /* 0x00000005ff007c19 */ /* 0x020fc60008011600 */
[----:B------:R-:W5:Y:S01]  /*8190*/  LDS R16, [R22+0x4200] ;  /* 0x0042000016107984 */ /* 0x000f620000000800 */
[----:B0-----:R-:W-:-:S03]  /*81a0*/  SHF.R.U32.HI R6, RZ, UR5, R6 ;  /* 0x00000005ff067c19 */ /* 0x001fc60008011606 */
[----:B------:R-:W0:Y:S01]  /*81b0*/  LDS R17, [R22+0x4800] ;  /* 0x0048000016117984 */ /* 0x000e220000000800 */
[----:B-1----:R-:W-:-:S03]  /*81c0*/  SHF.R.U32.HI R7, RZ, UR5, R7 ;  /* 0x00000005ff077c19 */ /* 0x002fc60008011607 */
[----:B------:R-:W1:Y:S01]  /*81d0*/  LDS R18, [R22+0x4e00] ;  /* 0x004e000016127984 */ /* 0x000e620000000800 */
[----:B------:R-:W-:-:S03]  /*81e0*/  SHF.R.U32.HI R8, RZ, UR5, R8 ;  /* 0x00000005ff087c19 */ /* 0x000fc60008011608 */
[----:B------:R-:W1:Y:S01]  /*81f0*/  LDS R19, [R22+0x5400] ;  /* 0x0054000016137984 */ /* 0x000e620000000800 */
[----:B------:R-:W-:-:S03]  /*8200*/  SHF.R.U32.HI R9, RZ, UR5, R9 ;  /* 0x00000005ff097c19 */ /* 0x000fc60008011609 */
[----:B------:R-:W1:Y:S01]  /*8210*/  LDS R20, [R22+0x5a00] ;  /* 0x005a000016147984 */ /* 0x000e620000000800 */
[----:B--2---:R-:W-:-:S03]  /*8220*/  SHF.R.U32.HI R10, RZ, UR5, R10 ;  /* 0x00000005ff0a7c19 */ /* 0x004fc6000801160a */
[----:B------:R-:W2:Y:S01]  /*8230*/  LDS R21, [R22+0x6000] ;  /* 0x0060000016157984 */ /* 0x000ea20000000800 */
[----:B---3--:R-:W-:Y:S02]  /*8240*/  SHF.R.U32.HI R11, RZ, UR5, R11 ;  /* 0x00000005ff0b7c19 */ /* 0x008fe4000801160b */
[----:B----4-:R-:W-:Y:S02]  /*8250*/  SHF.R.U32.HI R12, RZ, UR5, R12 ;  /* 0x00000005ff0c7c19 */ /* 0x010fe4000801160c */
[----:B------:R-:W-:Y:S02]  /*8260*/  SHF.R.U32.HI R13, RZ, UR5, R13 ;  /* 0x00000005ff0d7c19 */ /* 0x000fe4000801160d */
[----:B------:R-:W-:Y:S02]  /*8270*/  SHF.R.U32.HI R43, RZ, UR5, R14 ;  /* 0x00000005ff2b7c19 */ /* 0x000fe4000801160e */
[----:B------:R-:W-:Y:S02]  /*8280*/  LOP3.LUT R14, R12, UR4, RZ, 0x30, !PT ;  /* 0x000000040c0e7c12 */ /* 0x000fe4000f8e30ff */
[----:B------:R-:W-:-:S02]  /*8290*/  SHF.R.U32.HI R44, RZ, UR5, R15 ;  /* 0x00000005ff2c7c19 */ /* 0x000fc4000801160f */
[----:B------:R-:W-:Y:S02]  /*82a0*/  LOP3.LUT R15, R11, UR4, RZ, 0x30, !PT ;  /* 0x000000040b0f7c12 */ /* 0x000fe4000f8e30ff */
[----:B-----5:R-:W-:Y:S02]  /*82b0*/  SHF.R.U32.HI R45, RZ, UR5, R16 ;  /* 0x00000005ff2d7c19 */ /* 0x020fe40008011610 */
[----:B------:R-:W-:Y:S02]  /*82c0*/  LOP3.LUT R16, R10, UR4, RZ, 0x30, !PT ;  /* 0x000000040a107c12 */ /* 0x000fe4000f8e30ff */
[----:B0-----:R-:W-:Y:S02]  /*82d0*/  SHF.R.U32.HI R46, RZ, UR5, R17 ;  /* 0x00000005ff2e7c19 */ /* 0x001fe40008011611 */
[----:B------:R-:W-:Y:S02]  /*82e0*/  LOP3.LUT R17, R9, UR4, RZ, 0x30, !PT ;  /* 0x0000000409117c12 */ /* 0x000fe4000f8e30ff */
[----:B-1----:R-:W-:-:S02]  /*82f0*/  SHF.R.U32.HI R47, RZ, UR5, R18 ;  /* 0x00000005ff2f7c19 */ /* 0x002fc40008011612 */
[----:B------:R-:W-:Y:S02]  /*8300*/  LOP3.LUT R18, R8, UR4, RZ, 0x30, !PT ;  /* 0x0000000408127c12 */ /* 0x000fe4000f8e30ff */
[----:B------:R-:W-:Y:S02]  /*8310*/  SHF.R.U32.HI R48, RZ, UR5, R19 ;  /* 0x00000005ff307c19 */ /* 0x000fe40008011613 */
[----:B------:R-:W-:Y:S02]  /*8320*/  LOP3.LUT R19, R7, UR4, RZ, 0x30, !PT ;  /* 0x0000000407137c12 */ /* 0x000fe4000f8e30ff */
[----:B------:R-:W-:Y:S02]  /*8330*/  SHF.R.U32.HI R49, RZ, UR5, R20 ;  /* 0x00000005ff317c19 */ /* 0x000fe40008011614 */
[----:B------:R-:W-:Y:S02]  /*8340*/  LOP3.LUT R20, R6, UR4, RZ, 0x30, !PT ;  /* 0x0000000406147c12 */ /* 0x000fe4000f8e30ff */
[----:B--2---:R-:W-:-:S02]  /*8350*/  SHF.R.U32.HI R50, RZ, UR5, R21 ;  /* 0x00000005ff327c19 */ /* 0x004fc40008011615 */
[----:B------:R-:W-:Y:S02]  /*8360*/  LOP3.LUT R21, R0, UR4, RZ, 0x30, !PT ;  /* 0x0000000400157c12 */ /* 0x000fe4000f8e30ff */
[----:B------:R-:W-:Y:S02]  /*8370*/  LOP3.LUT R13, R13, UR4, RZ, 0x30, !PT ;  /* 0x000000040d0d7c12 */ /* 0x000fe4000f8e30ff */
[----:B------:R-:W-:Y:S02]  /*8380*/  LOP3.LUT R12, R43, UR4, RZ, 0x30, !PT ;  /* 0x000000042b0c7c12 */ /* 0x000fe4000f8e30ff */
[----:B------:R-:W-:Y:S02]  /*8390*/  LOP3.LUT R11, R44, UR4, RZ, 0x30, !PT ;  /* 0x000000042c0b7c12 */ /* 0x000fe4000f8e30ff */
[----:B------:R-:W-:Y:S02]  /*83a0*/  LOP3.LUT R10, R45, UR4, RZ, 0x30, !PT ;  /* 0x000000042d0a7c12 */ /* 0x000fe4000f8e30ff */
[----:B------:R-:W-:-:S02]  /*83b0*/  LOP3.LUT R9, R46, UR4, RZ, 0x30, !PT ;  /* 0x000000042e097c12 */ /* 0x000fc4000f8e30ff */
[----:B------:R-:W-:Y:S02]  /*83c0*/  LOP3.LUT R8, R47, UR4, RZ, 0x30, !PT ;  /* 0x000000042f087c12 */ /* 0x000fe4000f8e30ff */
[----:B------:R-:W-:Y:S02]  /*83d0*/  LOP3.LUT R7, R48, UR4, RZ, 0x30, !PT ;  /* 0x0000000430077c12 */ /* 0x000fe4000f8e30ff */
[----:B------:R-:W-:Y:S02]  /*83e0*/  LOP3.LUT R6, R49, UR4, RZ, 0x30, !PT ;  /* 0x0000000431067c12 */ /* 0x000fe4000f8e30ff */
[----:B------:R-:W-:Y:S01]  /*83f0*/  LOP3.LUT R0, R50, UR4, RZ, 0x30, !PT ;  /* 0x0000000432007c12 */ /* 0x000fe2000f8e30ff */
[----:B------:R-:W-:Y:S06]  /*8400*/  @P0 BRA `(.L_x_112) ;  /* 0x0000000000640947 */ /* 0x000fec0003800000 */
[----:B------:R-:W0:Y:S01]  /*8410*/  LDCU.64 UR4, c[0x0][0x3b8] ;  /* 0x00007700ff0477ac */ /* 0x000e220008000a00 */
[----:B------:R-:W-:Y:S01]  /*8420*/  IMAD R5, R42, 0x1980, RZ ;  /* 0x000019802a057824 */ /* 0x000fe200078e02ff */
[----:B------:R-:W-:-:S04]  /*8430*/  LOP3.LUT R2, R41, 0x1f, R3, 0xf8, !PT ;  /* 0x0000001f29027812 */ /* 0x000fc800078ef803 */
[----:B------:R-:W-:-:S04]  /*8440*/  IADD3 R3, P1, PT, R5, R2, RZ ;  /* 0x0000000205037210 */ /* 0x000fc80007f3e0ff */
[----:B------:R-:W-:Y:S02]  /*8450*/  LEA.HI.X.SX32 R4, R5, RZ, 0x1, P1 ;  /* 0x000000ff05047211 */ /* 0x000fe400008f0eff */
[----:B0-----:R-:W-:-:S04]  /*8460*/  LEA R2, P1, R3, UR4, 0x2 ;  /* 0x0000000403027c11 */ /* 0x001fc8000f8210ff */
        /* <DEDUP_REMOVED lines=19> */
.L_x_112:
[----:B------:R-:W-:Y:S01]  /*85a0*/  IMAD.IADD R60, R23, 0x1, -R54 ;  /* 0x00000001173c7824 */ /* 0x000fe200078e0a36 */
[----:B------:R-:W0:Y:S01]  /*85b0*/  LDCU.64 UR4, c[0x0][0x3b8] ;  /* 0x00007700ff0477ac */ /* 0x000e220008000a00 */
[----:B------:R-:W-:-:S03]  /*85c0*/  VIADD R3, R57, 0x20 ;  /* 0x0000002039037836 */ /* 0x000fc60000000000 */
[-C--:B------:R-:W-:Y:S02]  /*85d0*/  ISETP.GE.AND P2, PT, R57, R60.reuse, PT ;  /* 0x0000003c3900720c */ /* 0x080fe40003f46270 */
[----:B------:R-:W-:Y:S01]  /*85e0*/  ISETP.GE.AND P1, PT, R3, R60, PT ;  /* 0x0000003c0300720c */ /* 0x000fe20003f26270 */
[----:B------:R-:W-:-:S05]  /*85f0*/  VIADD R3, R57, 0x40 ;  /* 0x0000004039037836 */ /* 0x000fca0000000000 */
[----:B------:R-:W-:Y:S01]  /*8600*/  ISETP.GE.AND P5, PT, R3, R60, PT ;  /* 0x0000003c0300720c */ /* 0x000fe20003fa6270 */
[----:B------:R-:W-:-:S05]  /*8610*/  VIADD R3, R57, 0x60 ;  /* 0x0000006039037836 */ /* 0x000fca0000000000 */
[----:B------:R-:W-:Y:S01]  /*8620*/  ISETP.GE.AND P4, PT, R3, R60, PT ;  /* 0x0000003c0300720c */ /* 0x000fe20003f86270 */
[----:B------:R-:W-:Y:S01]  /*8630*/  VIADD R3, R57, 0x80 ;  /* 0x0000008039037836 */ /* 0x000fe20000000000 */
[----:B0-----:R-:W-:Y:S01]  /*8640*/  IADD3 R2, P6, PT, R5, UR4, RZ ;  /* 0x0000000405027c10 */ /* 0x001fe2000ffde0ff */
[----:B------:R-:W-:-:S03]  /*8650*/  VIADD R5, R57, 0xa0 ;  /* 0x000000a039057836 */ /* 0x000fc60000000000 */
[-C--:B------:R-:W-:Y:S02]  /*8660*/  ISETP.GE.AND P3, PT, R3, R60.reuse, PT ;  /* 0x0000003c0300720c */ /* 0x080fe40003f66270 */
[----:B------:R-:W-:Y:S02]  /*8670*/  IADD3.X R3, PT, PT, R4, UR5, RZ, P6, !PT ;  /* 0x0000000504037c10 */ /* 0x000fe4000b7fe4ff */
[-C--:B------:R-:W-:Y:S01]  /*8680*/  ISETP.GE.AND P6, PT, R5, R60.reuse, PT ;  /* 0x0000003c0500720c */ /* 0x080fe20003fc6270 */
[----:B------:R-:W-:Y:S02]  /*8690*/  VIADD R5, R57, 0xc0 ;  /* 0x000000c039057836 */ /* 0x000fe40000000000 */
[----:B------:R-:W5:Y:S03]  /*86a0*/  @!P2 LDG.E R41, desc[UR6][R2.64] ;  /* 0x000000060229a981 */ /* 0x000f66000c1e1900 */
[-C--:B------:R-:W-:Y:S01]  /*86b0*/  ISETP.GE.AND P2, PT, R5, R60.reuse, PT ;  /* 0x0000003c0500720c */ /* 0x080fe20003f46270 */
[----:B------:R-:W-:Y:S01]  /*86c0*/  VIADD R5, R57, 0xe0 ;  /* 0x000000e039057836 */ /* 0x000fe20000000000 */
[----:B------:R-:W5:Y:S04]  /*86d0*/  @!P1 LDG.E R44, desc[UR6][R2.64+0x80] ;  /* 0x00008006022c9981 */ /* 0x000f68000c1e1900 */
[----:B------:R-:W-:Y:S01]  /*86e0*/  ISETP.GE.AND P1, PT, R5, R60, PT ;  /* 0x0000003c0500720c */ /* 0x000fe20003f26270 */
[----:B------:R-:W-:Y:S01]  /*86f0*/  VIADD R59, R57, 0x100 ;  /* 0x00000100393b7836 */ /* 0x000fe20000000000 */
[----:B------:R-:W5:Y:S04]  /*8700*/  @!P5 LDG.E R43, desc[UR6][R2.64+0x100] ;  /* 0x00010006022bd981 */ /* 0x000f68000c1e1900 */
[----:B------:R-:W5:Y:S04]  /*8710*/  @!P4 LDG.E R46, desc[UR6][R2.64+0x180] ;  /* 0x00018006022ec981 */ /* 0x000f68000c1e1900 */
[----:B------:R-:W5:Y:S03]  /*8720*/  @!P2 LDG.E R47, desc[UR6][R2.64+0x300] ;  /* 0x00030006022fa981 */ /* 0x000f66000c1e1900 */
[C---:B------:R-:W-:Y:S01]  /*8730*/  @!P1 IADD3 R5, P2, PT, R54.reuse, R57, RZ ;  /* 0x0000003936059210 */ /* 0x040fe20007f5e0ff */
[----:B------:R-:W5:Y:S03]  /*8740*/  @!P3 LDG.E R45, desc[UR6][R2.64+0x200] ;  /* 0x00020006022db981 */ /* 0x000f66000c1e1900 */
[----:B------:R-:W-:Y:S01]  /*8750*/  @!P1 LEA.HI.X.SX32 R62, R54, RZ, 0x1, P2 ;  /* 0x000000ff363e9211 */ /* 0x000fe200010f0eff */
[----:B------:R0:W5:Y:S01]  /*8760*/  @!P6 LDG.E R48, desc[UR6][R2.64+0x280] ;  /* 0x000280060230e981 */ /* 0x000162000c1e1900 */
[----:B------:R-:W-:-:S04]  /*8770*/  @!P1 LEA R4, P2, R5, UR4, 0x2 ;  /* 0x0000000405049c11 */ /* 0x000fc8000f8410ff */
[----:B------:R-:W-:-:S05]  /*8780*/  @!P1 LEA.HI.X R5, R5, UR5, R62, 0x2, P2 ;  /* 0x0000000505059c11 */ /* 0x000fca00090f143e */
[----:B------:R1:W5:Y:S01]  /*8790*/  @!P1 LDG.E R50, desc[UR6][R4.64+0x380] ;  /* 0x0003800604329981 */ /* 0x000362000c1e1900 */
[----:B------:R-:W-:-:S13]  /*87a0*/  ISETP.GE.AND P1, PT, R59, R60, PT ;  /* 0x0000003c3b00720c */ /* 0x000fda0003f26270 */
[----:B------:R-:W-:-:S04]  /*87b0*/  @!P1 IADD3 R59, P2, PT, R54, R57, RZ ;  /* 0x00000039363b9210 */ /* 0x000fc80007f5e0ff */
[----:B------:R-:W-:Y:S02]  /*87c0*/  @!P1 LEA.HI.X.SX32 R62, R54, RZ, 0x1, P2 ;  /* 0x000000ff363e9211 */ /* 0x000fe400010f0eff */
[----:B0-----:R-:W-:-:S04]  /*87d0*/  @!P1 LEA R2, P2, R59, UR4, 0x2 ;  /* 0x000000043b029c11 */ /* 0x001fc8000f8410ff */
[----:B------:R-:W-:Y:S01]  /*87e0*/  @!P1 LEA.HI.X R3, R59, UR5, R62, 0x2, P2 ;  /* 0x000000053b039c11 */ /* 0x000fe200090f143e */
[----:B------:R-:W-:-:S04]  /*87f0*/  VIADD R59, R57, 0x120 ;  /* 0x00000120393b7836 */ /* 0x000fc80000000000 */
[----:B------:R0:W5:Y:S01]  /*8800*/  @!P1 LDG.E R49, desc[UR6][R2.64+0x400] ;  /* 0x0004000602319981 */ /* 0x000162000c1e1900 */
[----:B------:R-:W-:-:S13]  /*8810*/  ISETP.GE.AND P1, PT, R59, R60, PT ;  /* 0x0000003c3b00720c */ /* 0x000fda0003f26270 */
[----:B------:R-:W-:-:S04]  /*8820*/  @!P1 IADD3 R59, P2, PT, R54, R57, RZ ;  /* 0x00000039363b9210 */ /* 0x000fc80007f5e0ff */
[----:B------:R-:W-:Y:S02]  /*8830*/  @!P1 LEA.HI.X.SX32 R62, R54, RZ, 0x1, P2 ;  /* 0x000000ff363e9211 */ /* 0x000fe400010f0eff */
[----:B-1----:R-:W-:-:S04]  /*8840*/  @!P1 LEA R4, P2, R59, UR4, 0x2 ;  /* 0x000000043b049c11 */ /* 0x002fc8000f8410ff */
[----:B------:R-:W-:Y:S01]  /*8850*/  @!P1 LEA.HI.X R5, R59, UR5, R62, 0x2, P2 ;  /* 0x000000053b059c11 */ /* 0x000fe200090f143e */
[----:B------:R-:W-:-:S04]  /*8860*/  VIADD R59, R57, 0x140 ;  /* 0x00000140393b7836 */ /* 0x000fc80000000000 */
        /* <DEDUP_REMOVED lines=9> */
[----:B------:R-:W-:-:S05]  /*8900*/  @!P1 IMAD R62, R42, 0x1980, RZ ;  /* 0x000019802a3e9824 */ /* 0x000fca00078e02ff */
[----:B-1----:R-:W-:-:S04]  /*8910*/  @!P1 IADD3 R5, P2, PT, R62, R57, RZ ;  /* 0x000000393e059210 */ /* 0x002fc80007f5e0ff */
[----:B------:R-:W-:Y:S02]  /*8920*/  @!P1 LEA.HI.X.SX32 R62, R62, RZ, 0x1, P2 ;  /* 0x000000ff3e3e9211 */ /* 0x000fe400010f0eff */
[----:B------:R-:W-:Y:S01]  /*8930*/  @!P1 LEA R4, P2, R5, UR4, 0x2 ;  /* 0x0000000405049c11 */ /* 0x000fe2000f8410ff */
[----:B------:R-:W-:-:S03]  /*8940*/  VIADD R59, R57, 0x180 ;  /* 0x00000180393b7836 */ /* 0x000fc60000000000 */
[----:B------:R-:W-:-:S05]  /*8950*/  @!P1 LEA.HI.X R5, R5, UR5, R62, 0x2, P2 ;  /* 0x0000000505059c11 */ /* 0x000fca00090f143e */
[----:B------:R1:W5:Y:S01]  /*8960*/  @!P1 LDG.E R56, desc[UR6][R4.64+0x580] ;  /* 0x0005800604389981 */ /* 0x000362000c1e1900 */
[----:B------:R-:W-:-:S13]  /*8970*/  ISETP.GE.AND P1, PT, R59, R60, PT ;  /* 0x0000003c3b00720c */ /* 0x000fda0003f26270 */
[----:B0-----:R-:W-:-:S05]  /*8980*/  @!P1 IMAD R2, R42, 0x1980, RZ ;  /* 0x000019802a029824 */ /* 0x001fca00078e02ff */
[----:B------:R-:W-:-:S04]  /*8990*/  @!P1 IADD3 R3, P2, PT, R2, R57, RZ ;  /* 0x0000003902039210 */ /* 0x000fc80007f5e0ff */
[----:B------:R-:W-:Y:S02]  /*89a0*/  @!P1 LEA.HI.X.SX32 R62, R2, RZ, 0x1, P2 ;  /* 0x000000ff023e9211 */ /* 0x000fe400010f0eff */
[----:B------:R-:W-:Y:S01]  /*89b0*/  @!P1 LEA R2, P2, R3, UR4, 0x2 ;  /* 0x0000000403029c11 */ /* 0x000fe2000f8410ff */
[----:B------:R-:W-:-:S03]  /*89c0*/  VIADD R59, R57, 0x1a0 ;  /* 0x000001a0393b7836 */ /* 0x000fc60000000000 */
[----:B------:R-:W-:-:S05]  /*89d0*/  @!P1 LEA.HI.X R3, R3, UR5, R62, 0x2, P2 ;  /* 0x0000000503039c11 */ /* 0x000fca00090f143e */
[----:B------:R0:W5:Y:S01]  /*89e0*/  @!P1 LDG.E R53, desc[UR6][R2.64+0x600] ;  /* 0x0006000602359981 */ /* 0x000162000c1e1900 */
[----:B------:R-:W-:-:S13]  /*89f0*/  ISETP.GE.AND P1, PT, R59, R60, PT ;  /* 0x0000003c3b00720c */ /* 0x000fda0003f26270 */
[----:B-1----:R-:W-:-:S05]  /*8a00*/  @!P1 IMAD R4, R42, 0x1980, RZ ;  /* 0x000019802a049824 */ /* 0x002fca00078e02ff */
[----:B------:R-:W-:-:S04]  /*8a10*/  @!P1 IADD3 R5, P2, PT, R4, R57, RZ ;  /* 0x0000003904059210 */ /* 0x000fc80007f5e0ff */
[----:B------:R-:W-:Y:S02]  /*8a20*/  @!P1 LEA.HI.X.SX32 R62, R4, RZ, 0x1, P2 ;  /* 0x000000ff043e9211 */ /* 0x000fe400010f0eff */
[----:B------:R-:W-:Y:S01]  /*8a30*/  @!P1 LEA R4, P2, R5, UR4, 0x2 ;  /* 0x0000000405049c11 */ /* 0x000fe2000f8410ff */
[----:B------:R-:W-:-:S03]  /*8a40*/  VIADD R59, R57, 0x1c0 ;  /* 0x000001c0393b7836 */ /* 0x000fc60000000000 */
[----:B------:R-:W-:-:S05]  /*8a50*/  @!P1 LEA.HI.X R5, R5, UR5, R62, 0x2, P2 ;  /* 0x0000000505059c11 */ /* 0x000fca00090f143e */
[----:B------:R1:W5:Y:S01]  /*8a60*/  @!P1 LDG.E R54, desc[UR6][R4.64+0x680] ;  /* 0x0006800604369981 */ /* 0x000362000c1e1900 */
[----:B------:R-:W-:Y:S01]  /*8a70*/  ISETP.GE.AND P1, PT, R59, R60, PT ;  /* 0x0000003c3b00720c */ /* 0x000fe20003f26270 */
[----:B------:R-:W-:-:S05]  /*8a80*/  VIADD R59, R57, 0x200 ;  /* 0x00000200393b7836 */ /* 0x000fca0000000000 */
[----:B------:R-:W-:-:S07]  /*8a90*/  ISETP.GE.AND P3, PT, R59, R60, PT ;  /* 0x0000003c3b00720c */ /* 0x000fce0003f66270 */
[----:B0-----:R-:W-:-:S05]  /*8aa0*/  @!P1 IMAD R2, R42, 0x1980, RZ ;  /* 0x000019802a029824 */ /* 0x001fca00078e02ff */
[C---:B------:R-:W-:Y:S01]  /*8ab0*/  @!P1 IADD3 R3, P2, PT, R2.reuse, R57, RZ ;  /* 0x0000003902039210 */ /* 0x040fe20007f5e0ff */
[----:B------:R-:W0:Y:S03]  /*8ac0*/  @!P3 S2R R59, SR_TID.X ;  /* 0x00000000003bb919 */ /* 0x000e260000002100 */
[----:B------:R-:W-:Y:S02]  /*8ad0*/  @!P1 LEA.HI.X.SX32 R62, R2, RZ, 0x1, P2 ;  /* 0x000000ff023e9211 */ /* 0x000fe400010f0eff */
[----:B------:R-:W-:Y:S01]  /*8ae0*/  @!P1 LEA R2, P2, R3, UR4, 0x2 ;  /* 0x0000000403029c11 */ /* 0x000fe2000f8410ff */
[----:B-1----:R-:W-:-:S03]  /*8af0*/  VIADD R5, R57, 0x1e0 ;  /* 0x000001e039057836 */ /* 0x002fc60000000000 */
[----:B------:R-:W-:-:S05]  /*8b00*/  @!P1 LEA.HI.X R3, R3, UR5, R62, 0x2, P2 ;  /* 0x0000000503039c11 */ /* 0x000fca00090f143e */
[----:B------:R0:W5:Y:S01]  /*8b10*/  @!P1 LDG.E R51, desc[UR6][R2.64+0x700] ;  /* 0x0007000602339981 */ /* 0x000162000c1e1900 */
[----:B------:R-:W-:-:S13]  /*8b20*/  ISETP.GE.AND P1, PT, R5, R60, PT ;  /* 0x0000003c0500720c */ /* 0x000fda0003f26270 */
[----:B------:R-:W-:-:S05]  /*8b30*/  @!P1 IMAD R4, R42, 0x1980, RZ ;  /* 0x000019802a049824 */ /* 0x000fca00078e02ff */
[C---:B------:R-:W-:Y:S02]  /*8b40*/  @!P1 IADD3 R5, P2, PT, R4.reuse, R57, RZ ;  /* 0x0000003904059210 */ /* 0x040fe40007f5e0ff */
[----:B0-----:R-:W-:Y:S02]  /*8b50*/  @!P3 LOP3.LUT R2, R59, 0x3e0, RZ, 0xc0, !PT ;  /* 0x000003e03b02b812 */ /* 0x001fe400078ec0ff */
[----:B------:R-:W-:Y:S02]  /*8b60*/  @!P1 LEA.HI.X.SX32 R60, R4, RZ, 0x1, P2 ;  /* 0x000000ff043c9211 */ /* 0x000fe400010f0eff */
[----:B------:R-:W-:Y:S02]  /*8b70*/  @!P1 LEA R4, P2, R5, UR4, 0x2 ;  /* 0x0000000405049c11 */ /* 0x000fe4000f8410ff */
[----:B------:R-:W-:Y:S01]  /*8b80*/  @!P3 LOP3.LUT R59, R59, 0x1f, RZ, 0xc0, !PT ;  /* 0x0000001f3b3bb812 */ /* 0x000fe200078ec0ff */
[----:B------:R-:W-:Y:S01]  /*8b90*/  @!P3 IMAD R3, R42, 0x1980, RZ ;  /* 0x000019802a03b824 */ /* 0x000fe200078e02ff */
[----:B------:R-:W-:-:S03]  /*8ba0*/  @!P1 LEA.HI.X R5, R5, UR5, R60, 0x2, P2 ;  /* 0x0000000505059c11 */ /* 0x000fc600090f143c */
[----:B------:R-:W-:Y:S02]  /*8bb0*/  @!P3 IMAD R2, R2, 0x11, R59 ;  /* 0x000000110202b824 */ /* 0x000fe400078e023b */
[----:B------:R1:W5:Y:S03]  /*8bc0*/  @!P1 LDG.E R58, desc[UR6][R4.64+0x780] ;  /* 0x00078006043a9981 */ /* 0x000366000c1e1900 */
[----:B------:R-:W-:-:S04]  /*8bd0*/  @!P3 IADD3 R59, P1, PT, R3, R2, RZ ;  /* 0x00000002033bb210 */ /* 0x000fc80007f3e0ff */
[----:B------:R-:W-:Y:S02]  /*8be0*/  @!P3 LEA.HI.X.SX32 R60, R3, RZ, 0x1, P1 ;  /* 0x000000ff033cb211 */ /* 0x000fe400008f0eff */
[----:B------:R-:W-:-:S04]  /*8bf0*/  @!P3 LEA R2, P1, R59, UR4, 0x2 ;  /* 0x000000043b02bc11 */ /* 0x000fc8000f8210ff */
[----:B------:R-:W-:-:S05]  /*8c00*/  @!P3 LEA.HI.X R3, R59, UR5, R60, 0x2, P1 ;  /* 0x000000053b03bc11 */ /* 0x000fca00088f143c */
[----:B------:R1:W5:Y:S04]  /*8c10*/  @!P3 LDG.E R57, desc[UR6][R2.64+0x800] ;  /* 0x000800060239b981 */ /* 0x000368000c1e1900 */
.L_x_113:
[----:B------:R-:W-:Y:S08]  /*8c20*/  BAR.SYNC.DEFER_BLOCKING 0x0 ;  /* 0x0000000000007b1d */ /* 0x000ff00000010000 */
[----:B------:R-:W2:Y:S01]  /*8c30*/  S2UR UR5, SR_CgaCtaId ;  /* 0x00000000000579c3 */ /* 0x000ea20000008800 */
[----:B------:R-:W-:Y:S01]  /*8c40*/  UMOV UR4, 0x400 ;  /* 0x0000040000047882 */ /* 0x000fe20000000000 */
[----:B01----:R-:W0:Y:S01]  /*8c50*/  S2R R2, SR_TID.X ;  /* 0x0000000000027919 */ /* 0x003e220000002100 */
[----:B-----5:R1:W-:Y:S04]  /*8c60*/  STS [R40+-0x4], R41 ;  /* 0xfffffc2928007388 */ /* 0x0203e80000000800 */
[----:B------:R1:W-:Y:S01]  /*8c70*/  STS [R39+-0x4], R44 ;  /* 0xfffffc2c27007388 */ /* 0x0003e20000000800 */
[----:B--2---:R-:W-:-:S03]  /*8c80*/  ULEA UR4, UR5, UR4, 0x18 ;  /* 0x0000000405047291 */ /* 0x004fc6000f8ec0ff */
[----:B------:R1:W-:Y:S04]  /*8c90*/  STS [R38+-0x4], R43 ;  /* 0xfffffc2b26007388 */ /* 0x0003e80000000800 */
        /* <DEDUP_REMOVED lines=13> */
[----:B------:R1:W-:Y:S01]  /*8d70*/  STS [R24+-0x4], R57 ;  /* 0xfffffc3918007388 */ /* 0x0003e20000000800 */
[----:B------:R-:W-:Y:S06]  /*8d80*/  BAR.SYNC.DEFER_BLOCKING 0x0 ;  /* 0x0000000000007b1d */ /* 0x000fec0000010000 */
[----:B0-----:R-:W-:Y:S05]  /*8d90*/  @P0 BRA `(.L_x_114) ;  /* 0x00000008006c0947 */ /* 0x001fea0003800000 */
[----:B------:R-:W-:Y:S01]  /*8da0*/  LEA R21, R21, UR4, 0x3 ;  /* 0x0000000415157c11 */ /* 0x000fe2000f8e18ff */
[----:B------:R-:W-:Y:S01]  /*8db0*/  LDS R3, [R22] ;  /* 0x0000000016037984 */ /* 0x000fe20000000800 */
[----:B------:R-:W0:Y:S01]  /*8dc0*/  LDCU.64 UR8, c[0x0][0x3b0] ;  /* 0x00007600ff0877ac */ /* 0x000e220008000a00 */
[----:B-1----:R-:W-:Y:S02]  /*8dd0*/  LEA R26, R20, UR4, 0x3 ;  /* 0x00000004141a7c11 */ /* 0x002fe4000f8e18ff */
[----:B------:R-:W1:Y:S01]  /*8de0*/  LDS.64 R4, [R21+0x6600] ;  /* 0x0066000015047984 */ /* 0x000e620000000a00 */
[----:B------:R-:W-:Y:S02]  /*8df0*/  LEA R19, R19, UR4, 0x3 ;  /* 0x0000000413137c11 */ /* 0x000fe4000f8e18ff */
[----:B------:R-:W-:Y:S02]  /*8e00*/  LEA R17, R17, UR4, 0x3 ;  /* 0x0000000411117c11 */ /* 0x000fe4000f8e18ff */
[----:B------:R-:W-:-:S02]  /*8e10*/  LEA R15, R15, UR4, 0x3 ;  /* 0x000000040f0f7c11 */ /* 0x000fc4000f8e18ff */
[----:B------:R-:W-:Y:S02]  /*8e20*/  LEA R13, R13, UR4, 0x3 ;  /* 0x000000040d0d7c11 */ /* 0x000fe4000f8e18ff */
[----:B------:R-:W-:Y:S02]  /*8e30*/  LEA R11, R11, UR4, 0x3 ;  /* 0x000000040b0b7c11 */ /* 0x000fe4000f8e18ff */
[----:B------:R-:W-:Y:S02]  /*8e40*/  LEA R9, R9, UR4, 0x3 ;  /* 0x0000000409097c11 */ /* 0x000fe4000f8e18ff */
[----:B------:R-:W-:Y:S02]  /*8e50*/  LEA R7, R7, UR4, 0x3 ;  /* 0x0000000407077c11 */ /* 0x000fe4000f8e18ff */
[----:B-1----:R-:W-:-:S05]  /*8e60*/  IADD3 R4, P0, PT, R4, R2, RZ ;  /* 0x0000000204047210 */ /* 0x002fca0007f1e0ff */
[----:B------:R-:W-:Y:S01]  /*8e70*/  IMAD.X R5, RZ, RZ, R5, P0 ;  /* 0x000000ffff057224 */ /* 0x000fe200000e0605 */
[----:B0-----:R-:W-:-:S04]  /*8e80*/  LEA R24, P0, R4, UR8, 0x2 ;  /* 0x0000000804187c11 */ /* 0x001fc8000f8010ff */
[----:B------:R-:W-:-:S05]  /*8e90*/  LEA.HI.X R25, R4, UR9, R5, 0x2, P0 ;  /* 0x0000000904197c11 */ /* 0x000fca00080f1405 */
[----:B------:R-:W-:Y:S01]  /*8ea0*/  STG.E desc[UR6][R24.64], R3 ;  /* 0x0000000318007986 */ /* 0x000fe2000c101906 */
[----:B------:R-:W-:-:S03]  /*8eb0*/  NOP ;  /* 0x0000000000007918 */ /* 0x000fc60000000000 */
[----:B------:R0:W1:Y:S04]  /*8ec0*/  LDS.64 R4, [R26+0x6600] ;  /* 0x006600001a047984 */ /* 0x0000680000000a00 */
[----:B------:R-:W2:Y:S01]  /*8ed0*/  LDS R23, [R22+0x600] ;  /* 0x0006000016177984 */ /* 0x000ea20000000800 */
[----:B0-----:R-:W-:Y:S02]  /*8ee0*/  LEA R26, R18, UR4, 0x3 ;  /* 0x00000004121a7c11 */ /* 0x001fe4000f8e18ff */
[----:B-1----:R-:W-:-:S05]  /*8ef0*/  IADD3 R4, P0, PT, R4, R2, RZ ;  /* 0x0000000204047210 */ /* 0x002fca0007f1e0ff */
[----:B------:R-:W-:Y:S01]  /*8f00*/  IMAD.X R5, RZ, RZ, R5, P0 ;  /* 0x000000ffff057224 */ /* 0x000fe200000e0605 */
[----:B------:R-:W-:-:S04]  /*8f10*/  LEA R20, P0, R4, UR8, 0x2 ;  /* 0x0000000804147c11 */ /* 0x000fc8000f8010ff */
[----:B------:R-:W-:-:S05]  /*8f20*/  LEA.HI.X R21, R4, UR9, R5, 0x2, P0 ;  /* 0x0000000904157c11 */ /* 0x000fca00080f1405 */
[----:B--2---:R-:W-:Y:S01]  /*8f30*/  STG.E desc[UR6][R20.64+0x600], R23 ;  /* 0x0006001714007986 */ /* 0x004fe2000c101906 */
[----:B------:R-:W-:-:S03]  /*8f40*/  NOP ;  /* 0x0000000000007918 */ /* 0x000fc60000000000 */
[----:B------:R-:W0:Y:S04]  /*8f50*/  LDS.64 R4, [R19+0x6600] ;  /* 0x0066000013047984 */ /* 0x000e280000000a00 */
[----:B------:R-:W1:Y:S01]  /*8f60*/  LDS R3, [R22+0xc00] ;  /* 0x000c000016037984 */ /* 0x000e620000000800 */
[----:B0-----:R-:W-:-:S05]  /*8f70*/  IADD3 R4, P0, PT, R4, R2, RZ ;  /* 0x0000000204047210 */ /* 0x001fca0007f1e0ff */
[----:B------:R-:W-:Y:S01]  /*8f80*/  IMAD.X R5, RZ, RZ, R5, P0 ;  /* 0x000000ffff057224 */ /* 0x000fe200000e0605 */
[----:B------:R-:W-:-:S04]  /*8f90*/  LEA R24, P0, R4, UR8, 0x2 ;  /* 0x0000000804187c11 */ /* 0x000fc8000f8010ff */
[----:B------:R-:W-:-:S05]  /*8fa0*/  LEA.HI.X R25, R4, UR9, R5, 0x2, P0 ;  /* 0x0000000904197c11 */ /* 0x000fca00080f1405 */
[----:B-1----:R0:W-:Y:S01]  /*8fb0*/  STG.E desc[UR6][R24.64+0xc00], R3 ;  /* 0x000c000318007986 */ /* 0x0021e2000c101906 */
[----:B------:R-:W-:-:S03]  /*8fc0*/  NOP ;  /* 0x0000000000007918 */ /* 0x000fc60000000000 */
[----:B------:R-:W1:Y:S04]  /*8fd0*/  LDS.64 R4, [R26+0x6600] ;  /* 0x006600001a047984 */ /* 0x000e680000000a00 */
        /* <DEDUP_REMOVED lines=99> */
[----:B-1----:R-:W-:Y:S01]  /*9610*/  STG.E desc[UR6][R10.64+0x5400], R3 ;  /* 0x005400030a007986 */ /* 0x002fe2000c101906 */
[----:B------:R-:W-:-:S03]  /*9620*/  NOP ;  /* 0x0000000000007918 */ /* 0x000fc60000000000 */
[----:B------:R-:W0:Y:S04]  /*9630*/  LDS.64 R4, [R12+0x6600] ;  /* 0x006600000c047984 */ /* 0x000e280000000a00 */
[----:B------:R-:W1:Y:S01]  /*9640*/  LDS R9, [R22+0x5a00] ;  /* 0x005a000016097984 */ /* 0x000e620000000800 */
[----:B0-----:R-:W-:-:S05]  /*9650*/  IADD3 R4, P0, PT, R4, R2, RZ ;  /* 0x0000000204047210 */ /* 0x001fca0007f1e0ff */
[----:B------:R-:W-:Y:S01]  /*9660*/  IMAD.X R5, RZ, RZ, R5, P0 ;  /* 0x000000ffff057224 */ /* 0x000fe200000e0605 */
[----:B------:R-:W-:-:S04]  /*9670*/  LEA R6, P0, R4, UR8, 0x2 ;  /* 0x0000000804067c11 */ /* 0x000fc8000f8010ff */
[----:B------:R-:W-:Y:S02]  /*9680*/  LEA.HI.X R7, R4, UR9, R5, 0x2, P0 ;  /* 0x0000000904077c11 */ /* 0x000fe400080f1405 */
[----:B------:R-:W-:-:S03]  /*9690*/  LEA R4, R0, UR4, 0x3 ;  /* 0x0000000400047c11 */ /* 0x000fc6000f8e18ff */
[----:B-1----:R-:W-:Y:S01]  /*96a0*/  STG.E desc[UR6][R6.64+0x5a00], R9 ;  /* 0x005a000906007986 */ /* 0x002fe2000c101906 */
        /* <DEDUP_REMOVED lines=8> */
[----:B------:R-:W-:Y:S01]  /*9730*/  NOP ;  /* 0x0000000000007918 */ /* 0x000fe20000000000 */
[----:B------:R-:W-:Y:S05]  /*9740*/  EXIT ;  /* 0x000000000000794d */ /* 0x000fea0003800000 */
.L_x_114:
[----:B------:R-:W-:Y:S01]  /*9750*/  LEA R21, R21, UR4, 0x3 ;  /* 0x0000000415157c11 */ /* 0x000fe2000f8e18ff */
[----:B------:R-:W-:Y:S01]  /*9760*/  IMAD R23, R42, -0x1980, R23 ;  /* 0xffffe6802a177824 */ /* 0x000fe200078e0217 */
[----:B-1----:R-:W-:Y:S01]  /*9770*/  LEA R26, R20, UR4, 0x3 ;  /* 0x00000004141a7c11 */ /* 0x002fe2000f8e18ff */
[C---:B------:R-:W-:Y:S01]  /*9780*/  VIADD R20, R2.reuse, 0x180 ;  /* 0x0000018002147836 */ /* 0x040fe20000000000 */
[----:B------:R-:W-:Y:S01]  /*9790*/  LEA R19, R19, UR4, 0x3 ;  /* 0x0000000413137c11 */ /* 0x000fe2000f8e18ff */
[----:B------:R-:W0:Y:S01]  /*97a0*/  LDS.64 R4, [R21+0x6600] ;  /* 0x0066000015047984 */ /* 0x000e220000000a00 */
[----:B------:R-:W-:Y:S02]  /*97b0*/  ISETP.GE.AND P1, PT, R2, R23, PT ;  /* 0x000000170200720c */ /* 0x000fe40003f26270 */
[----:B------:R-:W-:Y:S02]  /*97c0*/  LEA R17, R17, UR4, 0x3 ;  /* 0x0000000411117c11 */ /* 0x000fe4000f8e18ff */
[----:B------:R-:W-:-:S02]  /*97d0*/  LEA R15, R15, UR4, 0x3 ;  /* 0x000000040f0f7c11 */ /* 0x000fc4000f8e18ff */
[----:B------:R-:W-:Y:S02]  /*97e0*/  LEA R13, R13, UR4, 0x3 ;  /* 0x000000040d0d7c11 */ /* 0x000fe4000f8e18ff */
[----:B------:R-:W-:Y:S02]  /*97f0*/  LEA R11, R11, UR4, 0x3 ;  /* 0x000000040b0b7c11 */ /* 0x000fe4000f8e18ff */
[----:B------:R-:W-:Y:S02]  /*9800*/  LEA R9, R9, UR4, 0x3 ;  /* 0x0000000409097c11 */ /* 0x000fe4000f8e18ff */
[----:B------:R-:W-:Y:S01]  /*9810*/  LEA R7, R7, UR4, 0x3 ;  /* 0x0000000407077c11 */ /* 0x000fe2000f8e18ff */
[----:B------:R-:W1:Y:S01]  /*9820*/  @!P1 LDS R3, [R22] ;  /* 0x0000000016039984 */ /* 0x000e620000000800 */
[----:B------:R-:W2:Y:S01]  /*9830*/  @!P1 LDC.64 R24, c[0x0][0x3b0] ;  /* 0x0000ec00ff189b82 */ /* 0x000ea20000000a00 */
[----:B0-----:R-:W-:-:S05]  /*9840*/  @!P1 IADD3 R4, P0, PT, R4, R2, RZ ;  /* 0x0000000204049210 */ /* 0x001fca0007f1e0ff */
[----:B------:R-:W-:Y:S01]  /*9850*/  @!P1 IMAD.X R5, RZ, RZ, R5, P0 ;  /* 0x000000ffff059224 */ /* 0x000fe200000e0605 */
[----:B--2---:R-:W-:-:S04]  /*9860*/  @!P1 LEA R24, P0, R4, R24, 0x2 ;  /* 0x0000001804189211 */ /* 0x004fc800078010ff */
[----:B------:R-:W-:-:S05]  /*9870*/  @!P1 LEA.HI.X R25, R4, R25, R5, 0x2, P0 ;  /* 0x0000001904199211 */ /* 0x000fca00000f1405 */
[----:B-1----:R0:W-:Y:S01]  /*9880*/  @!P1 STG.E desc[UR6][R24.64], R3 ;  /* 0x0000000318009986 */ /* 0x0021e2000c101906 */
[----:B------:R-:W-:-:S03]  /*9890*/  NOP ;  /* 0x0000000000007918 */ /* 0x000fc60000000000 */
[----:B------:R1:W2:Y:S01]  /*98a0*/  LDS.64 R4, [R26+0x6600] ;  /* 0x006600001a047984 */ /* 0x0002a20000000a00 */
[----:B------:R-:W-:Y:S01]  /*98b0*/  ISETP.GE.AND P1, PT, R20, R23, PT ;  /* 0x000000171400720c */ /* 0x000fe20003f26270 */
[----:B0-----:R-:W-:Y:S01]  /*98c0*/  VIADD R24, R2, 0x300 ;  /* 0x0000030002187836 */ /* 0x001fe20000000000 */
[----:B-1----:R-:W-:Y:S01]  /*98d0*/  LEA R26, R18, UR4, 0x3 ;  /* 0x00000004121a7c11 */ /* 0x002fe2000f8e18ff */
[----:B------:R-:W-:-:S10]  /*98e0*/  VIADD R18, R2, 0x480 ;  /* 0x0000048002127836 */ /* 0x000fd40000000000 */
[----:B------:R-:W0:Y:S01]  /*98f0*/  @!P1 LDS R27, [R22+0x600] ;  /* 0x00060000161b9984 */ /* 0x000e220000000800 */
[----:B------:R-:W1:Y:S01]  /*9900*/  @!P1 LDC.64 R20, c[0x0][0x3b0] ;  /* 0x0000ec00ff149b82 */ /* 0x000e620000000a00 */
[----:B--2---:R-:W-:-:S05]  /*9910*/  @!P1 IADD3 R4, P0, PT, R4, R2, RZ ;  /* 0x0000000204049210 */ /* 0x004fca0007f1e0ff */
[----:B------:R-:W-:Y:S01]  /*9920*/  @!P1 IMAD.X R5, RZ, RZ, R5, P0 ;  /* 0x000000ffff059224 */ /* 0x000fe200000e0605 */
[----:B-1----:R-:W-:-:S04]  /*9930*/  @!P1 LEA R20, P0, R4, R20, 0x2 ;  /* 0x0000001404149211 */ /* 0x002fc800078010ff */
[----:B------:R-:W-:-:S05]  /*9940*/  @!P1 LEA.HI.X R21, R4, R21, R5, 0x2, P0 ;  /* 0x0000001504159211 */ /* 0x000fca00000f1405 */
[----:B0-----:R0:W-:Y:S01]  /*9950*/  @!P1 STG.E desc[UR6][R20.64+0x600], R27 ;  /* 0x0006001b14009986 */ /* 0x0011e2000c101906 */
[----:B------:R-:W-:-:S03]  /*9960*/  NOP ;  /* 0x0000000000007918 */ /* 0x000fc60000000000 */
[----:B------:R-:W1:Y:S01]  /*9970*/  LDS.64 R4, [R19+0x6600] ;  /* 0x0066000013047984 */ /* 0x000e620000000a00 */
[----:B------:R-:W-:Y:S01]  /*9980*/  ISETP.GE.AND P1, PT, R24, R23, PT ;  /* 0x000000171800720c */ /* 0x000fe20003f26270 */
[----:B0-----:R-:W-:-:S12]  /*9990*/  VIADD R20, R2, 0x600 ;  /* 0x0000060002147836 */ /* 0x001fd80000000000 */
[----:B------:R-:W0:Y:S01]  /*99a0*/  @!P1 LDS R3, [R22+0xc00] ;  /* 0x000c000016039984 */ /* 0x000e220000000800 */
[----:B------:R-:W2:Y:S01]  /*99b0*/  @!P1 LDC.64 R24, c[0x0][0x3b0] ;  /* 0x0000ec00ff189b82 */ /* 0x000ea20000000a00 */
[----:B-1----:R-:W-:-:S05]  /*99c0*/  @!P1 IADD3 R4, P0, PT, R4, R2, RZ ;  /* 0x0000000204049210 */ /* 0x002fca0007f1e0ff */
[----:B------:R-:W-:Y:S01]  /*99d0*/  @!P1 IMAD.X R5, RZ, RZ, R5, P0 ;  /* 0x000000ffff059224 */ /* 0x000fe200000e0605 */
[----:B--2---:R-:W-:-:S04]  /*99e0*/  @!P1 LEA R24, P0, R4, R24, 0x2 ;  /* 0x0000001804189211 */ /* 0x004fc800078010ff */
[----:B------:R-:W-:-:S05]  /*99f0*/  @!P1 LEA.HI.X R25, R4, R25, R5, 0x2, P0 ;  /* 0x0000001904199211 */ /* 0x000fca00000f1405 */
[----:B0-----:R0:W-:Y:S01]  /*9a00*/  @!P1 STG.E desc[UR6][R24.64+0xc00], R3 ;  /* 0x000c000318009986 */ /* 0x0011e2000c101906 */
[----:B------:R-:W-:-:S03]  /*9a10*/  NOP ;  /* 0x0000000000007918 */ /* 0x000fc60000000000 */
[----:B------:R-:W1:Y:S01]  /*9a20*/  LDS.64 R4, [R26+0x6600] ;  /* 0x006600001a047984 */ /* 0x000e620000000a00 */
[----:B------:R-:W-:Y:S02]  /*9a30*/  ISETP.GE.AND P1, PT, R18, R23, PT ;  /* 0x000000171200720c */ /* 0x000fe40003f26270 */
[----:B0-----:R-:W-:Y:S01]  /*9a40*/  LEA R24, R16, UR4, 0x3 ;  /* 0x0000000410187c11 */ /* 0x001fe2000f8e18ff */
[----:B------:R-:W-:-:S10]  /*9a50*/  VIADD R16, R2, 0x780 ;  /* 0x0000078002107836 */ /* 0x000fd40000000000 */
        /* <DEDUP_REMOVED lines=33> */
[----:B0-----:R-:W-:-:S11]  /*9c70*/  LOP3.LUT R16, R2, 0xc00, RZ, 0xfc, !PT ;  /* 0x00000c0002107812 */ /* 0x001fd600078efcff */
        /* <DEDUP_REMOVED lines=87> */
[----:B0-----:R-:W-:Y:S01]  /*a1f0*/  @!P1 STG.E desc[UR6][R8.64+0x4e00], R15 ;  /* 0x004e000f08009986 */ /* 0x001fe2000c101906 */
[----:B------:R-:W-:-:S03]  /*a200*/  NOP ;  /* 0x0000000000007918 */ /* 0x000fc60000000000 */
[----:B------:R-:W0:Y:S01]  /*a210*/  LDS.64 R4, [R7+0x6600] ;  /* 0x0066000007047984 */ /* 0x000e220000000a00 */
[----:B------:R-:W-:-:S13]  /*a220*/  ISETP.GE.AND P1, PT, R10, R23, PT ;  /* 0x000000170a00720c */ /* 0x000fda0003f26270 */
[----:B------:R-:W1:Y:S01]  /*a230*/  @!P1 LDS R3, [R22+0x5400] ;  /* 0x0054000016039984 */ /* 0x000e620000000800 */
[----:B------:R-:W2:Y:S01]  /*a240*/  @!P1 LDC.64 R10, c[0x0][0x3b0] ;  /* 0x0000ec00ff0a9b82 */ /* 0x000ea20000000a00 */
[----:B0-----:R-:W-:-:S05]  /*a250*/  @!P1 IADD3 R4, P0, PT, R4, R2, RZ ;  /* 0x0000000204049210 */ /* 0x001fca0007f1e0ff */
[----:B------:R-:W-:Y:S01]  /*a260*/  @!P1 IMAD.X R5, RZ, RZ, R5, P0 ;  /* 0x000000ffff059224 */ /* 0x000fe200000e0605 */
[----:B--2---:R-:W-:-:S04]  /*a270*/  @!P1 LEA R10, P0, R4, R10, 0x2 ;  /* 0x0000000a040a9211 */ /* 0x004fc800078010ff */
[----:B------:R-:W-:-:S05]  /*a280*/  @!P1 LEA.HI.X R11, R4, R11, R5, 0x2, P0 ;  /* 0x0000000b040b9211 */ /* 0x000fca00000f1405 */
[----:B-1----:R-:W-:Y:S01]  /*a290*/  @!P1 STG.E desc[UR6][R10.64+0x5400], R3 ;  /* 0x005400030a009986 */ /* 0x002fe2000c101906 */
        /* <DEDUP_REMOVED lines=8> */
[----:B------:R-:W-:Y:S02]  /*a320*/  @!P1 LEA.HI.X R7, R4, R7, R5, 0x2, P0 ;  /* 0x0000000704079211 */ /* 0x000fe400000f1405 */
[----:B------:R-:W-:Y:S02]  /*a330*/  LEA R5, R0, UR4, 0x3 ;  /* 0x0000000400057c11 */ /* 0x000fe4000f8e18ff */
[----:B------:R-:W-:Y:S01]  /*a340*/  LOP3.LUT R0, R2, 0x1800, RZ, 0xfc, !PT ;  /* 0x0000180002007812 */ /* 0x000fe200078efcff */
[----:B-1----:R-:W-:Y:S01]  /*a350*/  @!P1 STG.E desc[UR6][R6.64+0x5a00], R9 ;  /* 0x005a000906009986 */ /* 0x002fe2000c101906 */
[----:B------:R-:W-:-:S03]  /*a360*/  NOP ;  /* 0x0000000000007918 */ /* 0x000fc60000000000 */
[----:B------:R-:W0:Y:S01]  /*a370*/  LDS.64 R4, [R5+0x6600] ;  /* 0x0066000005047984 */ /* 0x000e220000000a00 */
[----:B------:R-:W-:-:S13]  /*a380*/  ISETP.GE.AND P1, PT, R0, R23, PT ;  /* 0x000000170000720c */ /* 0x000fda0003f26270 */
[----:B------:R-:W1:Y:S01]  /*a390*/  @!P1 LDS R11, [R22+0x6000] ;  /* 0x00600000160b9984 */ /* 0x000e620000000800 */
[----:B------:R-:W2:Y:S01]  /*a3a0*/  @!P1 LDC.64 R12, c[0x0][0x3b0] ;  /* 0x0000ec00ff0c9b82 */ /* 0x000ea20000000a00 */
[----:B0-----:R-:W-:-:S05]  /*a3b0*/  IADD3 R0, P0, PT, R4, R2, RZ ;  /* 0x0000000204007210 */ /* 0x001fca0007f1e0ff */
[----:B------:R-:W-:Y:S01]  /*a3c0*/  IMAD.X R4, RZ, RZ, R5, P0 ;  /* 0x000000ffff047224 */ /* 0x000fe200000e0605 */
[----:B--2---:R-:W-:-:S04]  /*a3d0*/  @!P1 LEA R2, P0, R0, R12, 0x2 ;  /* 0x0000000c00029211 */ /* 0x004fc800078010ff */
[----:B------:R-:W-:-:S05]  /*a3e0*/  @!P1 LEA.HI.X R3, R0, R13, R4, 0x2, P0 ;  /* 0x0000000d00039211 */ /* 0x000fca00000f1404 */
[----:B-1----:R-:W-:Y:S01]  /*a3f0*/  @!P1 STG.E desc[UR6][R2.64+0x6000], R11 ;  /* 0x0060000b02009986 */ /* 0x002fe2000c101906 */
[----:B------:R-:W-:Y:S01]  /*a400*/  NOP ;  /* 0x0000000000007918 */ /* 0x000fe20000000000 */
[----:B------:R-:W-:Y:S05]  /*a410*/  EXIT ;  /* 0x000000000000794d */ /* 0x000fea0003800000 */
.L_x_30:
[----:B------:R-:W-:Y:S02]  /*a420*/  IMAD.MOV.U32 R58, RZ, RZ, R39 ;  /* 0x000000ffff3a7224 */ /* 0x000fe400078e0027 */
[----:B------:R-:W-:Y:S02]  /*a430*/  IMAD.MOV.U32 R49, RZ, RZ, 0x1 ;  /* 0x00000001ff317424 */ /* 0x000fe400078e00ff */
[----:B------:R-:W-:Y:S02]  /*a440*/  IMAD.MOV.U32 R60, RZ, RZ, RZ ;  /* 0x000000ffff3c7224 */ /* 0x000fe400078e00ff */
[----:B------:R-:W-:-:S07]  /*a450*/  IMAD.MOV.U32 R47, RZ, RZ, -0x1 ;  /* 0xffffffffff2f7424 */ /* 0x000fce00078e00ff */
[----:B------:R-:W-:Y:S05]  /*a460*/  WARPSYNC.COLLECTIVE R47, `(.L_x_115) ;  /* 0x000000002f087348 */ /* 0x000fea0003c00000 */
[----:B------:R0:W1:Y:S02]  /*a470*/  SHFL.UP P0, R46, R58, R49, R60 ;  /* 0x040000313a2e7389 */ /* 0x000064000000003c */
[----:B01----:R-:W-:Y:S05]  /*a480*/  ENDCOLLECTIVE ;  /* 0x000000000000791b */ /* 0x003fea0003800000 */
.L_x_115:
[----:B------:R-:W-:Y:S02]  /*a490*/  IMAD.MOV.U32 R49, RZ, RZ, 0x2 ;  /* 0x00000002ff317424 */ /* 0x000fe400078e00ff */
[----:B------:R-:W-:-:S04]  /*a4a0*/  IMAD.MOV.U32 R40, RZ, RZ, R46 ;  /* 0x000000ffff287224 */ /* 0x000fc800078e002e */
[----:B------:R-:W-:-:S04]  /*a4b0*/  @P0 IMAD.IADD R40, R39, 0x1, R40 ;  /* 0x0000000127280824 */ /* 0x000fc800078e0228 */
[----:B------:R-:W-:-:S07]  /*a4c0*/  IMAD.MOV.U32 R58, RZ, RZ, R40 ;  /* 0x000000ffff3a7224 */ /* 0x000fce00078e0028 */
[----:B------:R-:W-:Y:S05]  /*a4d0*/  WARPSYNC.COLLECTIVE R47, `(.L_x_116) ;  /* 0x000000002f087348 */ /* 0x000fea0003c00000 */
[----:B------:R0:W1:Y:S02]  /*a4e0*/  SHFL.UP P0, R46, R58, R49, R60 ;  /* 0x040000313a2e7389 */ /* 0x000064000000003c */
[----:B01----:R-:W-:Y:S05]  /*a4f0*/  ENDCOLLECTIVE ;  /* 0x000000000000791b */ /* 0x003fea0003800000 */
.L_x_116:
[----:B------:R-:W-:Y:S02]  /*a500*/  IMAD.MOV.U32 R49, RZ, RZ, 0x4 ;  /* 0x00000004ff317424 */ /* 0x000fe400078e00ff */
[----:B------:R-:W-:-:S04]  /*a510*/  IMAD.MOV.U32 R43, RZ, RZ, R46 ;  /* 0x000000ffff2b7224 */ /* 0x000fc800078e002e */
[----:B------:R-:W-:-:S04]  /*a520*/  @P0 IMAD.IADD R43, R40, 0x1, R43 ;  /* 0x00000001282b0824 */ /* 0x000fc800078e022b */
[----:B------:R-:W-:-:S07]  /*a530*/  IMAD.MOV.U32 R58, RZ, RZ, R43 ;  /* 0x000000ffff3a7224 */ /* 0x000fce00078e002b */
[----:B------:R-:W-:Y:S05]  /*a540*/  WARPSYNC.COLLECTIVE R47, `(.L_x_117) ;  /* 0x000000002f087348 */ /* 0x000fea0003c00000 */
[----:B------:R0:W1:Y:S02]  /*a550*/  SHFL.UP P0, R46, R58, R49, R60 ;  /* 0x040000313a2e7389 */ /* 0x000064000000003c */
[----:B01----:R-:W-:Y:S05]  /*a560*/  ENDCOLLECTIVE ;  /* 0x000000000000791b */ /* 0x003fea0003800000 */
.L_x_117:
[----:B------:R-:W-:Y:S02]  /*a570*/  IMAD.MOV.U32 R49, RZ, RZ, 0x8 ;  /* 0x00000008ff317424 */ /* 0x000fe400078e00ff */
[----:B------:R-:W-:-:S04]  /*a580*/  IMAD.MOV.U32 R44, RZ, RZ, R46 ;  /* 0x000000ffff2c7224 */ /* 0x000fc800078e002e */
[----:B------:R-:W-:-:S04]  /*a590*/  @P0 IMAD.IADD R44, R43, 0x1, R44 ;  /* 0x000000012b2c0824 */ /* 0x000fc800078e022c */
[----:B------:R-:W-:-:S07]  /*a5a0*/  IMAD.MOV.U32 R58, RZ, RZ, R44 ;  /* 0x000000ffff3a7224 */ /* 0x000fce00078e002c */
[----:B------:R-:W-:Y:S05]  /*a5b0*/  WARPSYNC.COLLECTIVE R47, `(.L_x_118) ;  /* 0x000000002f087348 */ /* 0x000fea0003c00000 */
[----:B------:R0:W1:Y:S02]  /*a5c0*/  SHFL.UP P0, R46, R58, R49, R60 ;  /* 0x040000313a2e7389 */ /* 0x000064000000003c */
[----:B01----:R-:W-:Y:S05]  /*a5d0*/  ENDCOLLECTIVE ;  /* 0x000000000000791b */ /* 0x003fea0003800000 */
.L_x_118:
[----:B------:R-:W-:Y:S02]  /*a5e0*/  IMAD.MOV.U32 R49, RZ, RZ, 0x10 ;  /* 0x00000010ff317424 */ /* 0x000fe400078e00ff */
[----:B------:R-:W-:-:S04]  /*a5f0*/  IMAD.MOV.U32 R45, RZ, RZ, R46 ;  /* 0x000000ffff2d7224 */ /* 0x000fc800078e002e */
[----:B------:R-:W-:-:S04]  /*a600*/  @P0 IMAD.IADD R45, R44, 0x1, R45 ;  /* 0x000000012c2d0824 */ /* 0x000fc800078e022d */
[----:B------:R-:W-:-:S07]  /*a610*/  IMAD.MOV.U32 R58, RZ, RZ, R45 ;  /* 0x000000ffff3a7224 */ /* 0x000fce00078e002d */
[----:B------:R-:W-:Y:S05]  /*a620*/  WARPSYNC.COLLECTIVE R47, `(.L_x_119) ;  /* 0x000000002f087348 */ /* 0x000fea0003c00000 */
[----:B------:R0:W1:Y:S02]  /*a630*/  SHFL.UP P0, R46, R58, R49, R60 ;  /* 0x040000313a2e7389 */ /* 0x000064000000003c */
[----:B01----:R-:W-:Y:S05]  /*a640*/  ENDCOLLECTIVE ;  /* 0x000000000000791b */ /* 0x003fea0003800000 */
.L_x_119:
[----:B------:R-:W-:Y:S05]  /*a650*/  BRA `(.L_x_120) ;  /* 0xffffff8400407947 */ /* 0x000fea000383ffff */
.L_x_121:
[----:B------:R-:W-:-:S00]  /*a660*/  BRA `(.L_x_121) ;  /* 0xfffffffc00fc7947 */ /* 0x000fc0000383ffff */
[----:B------:R-:W-:-:S00]  /*a670*/  NOP ;  /* 0x0000000000007918 */ /* 0x000fc00000000000 */
        /* <DEDUP_REMOVED lines=8> */
.L_x_461:


//--------------------- .text._ZN3cub18CUB_300001_SM_10006detail10radix_sort33DeviceRadixSortExclusiveSumKernelINS1_5radix10policy_hubIiiyE10Policy1000EyEEvPT0_ --------------------------
	.section	.text._ZN3cub18CUB_300001_SM_10006detail10radix_sort33DeviceRadixSortExclusiveSumKernelINS1_5radix10policy_hubIiiyE10Policy1000EyEEvPT0_,"ax",@progbits
	.align	128
        .global         _ZN3cub18CUB_300001_SM_10006detail10radix_sort33DeviceRadixSortExclusiveSumKernelINS1_5radix10policy_hubIiiyE10Policy1000EyEEvPT0_
        .type           _ZN3cub18CUB_300001_SM_10006detail10radix_sort33DeviceRadixSortExclusiveSumKernelINS1_5radix10policy_hubIiiyE10Policy1000EyEEvPT0_,@function
        .size           _ZN3cub18CUB_300001_SM_10006detail10radix_sort33DeviceRadixSortExclusiveSumKernelINS1_5radix10policy_hubIiiyE10Policy1000EyEEvPT0_,(.L_x_462 - _ZN3cub18CUB_300001_SM_10006detail10radix_sort33DeviceRadixSortExclusiveSumKernelINS1_5radix10policy_hubIiiyE10Policy1000EyEEvPT0_)
        .other          _ZN3cub18CUB_300001_SM_10006detail10radix_sort33DeviceRadixSortExclusiveSumKernelINS1_5radix10policy_hubIiiyE10Policy1000EyEEvPT0_,@"STO_CUDA_ENTRY STV_DEFAULT"
_ZN3cub18CUB_300001_SM_10006detail10radix_sort33DeviceRadixSortExclusiveSumKernelINS1_5radix10policy_hubIiiyE10Policy1000EyEEvPT0_:
.text._ZN3cub18CUB_300001_SM_10006detail10radix_sort33DeviceRadixSortExclusiveSumKernelINS1_5radix10policy_hubIiiyE10Policy1000EyEEvPT0_:
[----:B------:R-:W-:Y:S01]  /*0000*/  LDC R1, c[0x0][0x37c] ;  /* 0x0000df00ff017b82 */ /* 0x000fe20000000800 */
[----:B------:R-:W0:Y:S07]  /*0010*/  S2R R18, SR_TID.X ;  /* 0x0000000000127919 */ /* 0x000e2e0000002100 */
[----:B------:R-:W1:Y:S01]  /*0020*/  LDC.64 R16, c[0x0][0x380] ;  /* 0x0000e000ff107b82 */ /* 0x000e620000000a00 */
[----:B------:R-:W2:Y:S01]  /*0030*/  LDCU.64 UR4, c[0x0][0x358] ;  /* 0x00006b00ff0477ac */ /* 0x000ea20008000a00 */
[----:B------:R-:W3:Y:S01]  /*0040*/  S2R R5, SR_CTAID.X ;  /* 0x0000000000057919 */ /* 0x000ee20000002500 */
[----:B0-----:R-:W-:Y:S01]  /*0050*/  ISETP.GT.U32.AND P1, PT, R18, 0xff, PT ;  /* 0x000000ff1200780c */ /* 0x001fe20003f24070 */
[----:B---3--:R-:W-:-:S04]  /*0060*/  IMAD R5, R5, 0x100, R18 ;  /* 0x0000010005057824 */ /* 0x008fc800078e0212 */
[----:B-1----:R-:W-:-:S08]  /*0070*/  IMAD.WIDE R16, R5, 0x8, R16 ;  /* 0x0000000805107825 */ /* 0x002fd000078e0210 */
[----:B--2---:R-:W2:Y:S01]  /*0080*/  @!P1 LDG.E.64 R2, desc[UR4][R16.64] ;  /* 0x0000000410029981 */ /* 0x004ea2000c1e1b00 */
[----:B------:R-:W-:Y:S02]  /*0090*/  MOV R0, 0x400 ;  /* 0x0000040000007802 */ /* 0x000fe40000000f00 */
[C---:B------:R-:W-:Y:S01]  /*00a0*/  ISETP.GT.U32.AND P0, PT, R18.reuse, 0x1f, PT ;  /* 0x0000001f1200780c */ /* 0x040fe20003f04070 */
[----:B------:R-:W0:Y:S02]  /*00b0*/  S2R R5, SR_CgaCtaId ;  /* 0x0000000000057919 */ /* 0x000e240000008800 */
[----:B0-----:R-:W-:Y:S02]  /*00c0*/  LEA R5, R5, R0, 0x18 ;  /* 0x0000000005057211 */ /* 0x001fe400078ec0ff */
[----:B------:R-:W-:-:S05]  /*00d0*/  LEA.HI R0, R18, R18, RZ, 0x1d ;  /* 0x0000001212007211 */ /* 0x000fca00078fe8ff */
[----:B------:R-:W-:-:S05]  /*00e0*/  IMAD R0, R0, 0x8, R5 ;  /* 0x0000000800007824 */ /* 0x000fca00078e0205 */
[----:B--2---:R0:W-:Y:S01]  /*00f0*/  STS.64 [R0+0x10], R2 ;  /* 0x0000100200007388 */ /* 0x0041e20000000a00 */
[----:B------:R-:W-:Y:S06]  /*0100*/  BAR.SYNC.DEFER_BLOCKING 0x0 ;  /* 0x0000000000007b1d */ /* 0x000fec0000010000 */
[----:B------:R-:W-:Y:S05]  /*0110*/  @P0 BRA `(.L_x_122) ;  /* 0x0000000400240947 */ /* 0x000fea0003800000 */
[----:B------:R-:W-:Y:S01]  /*0120*/  IMAD R18, R18, 0x48, R5 ;  /* 0x0000004812127824 */ /* 0x000fe200078e0205 */
[----:B------:R-:W-:-:S04]  /*0130*/  UMOV UR6, 0xffffffff ;  /* 0xffffffff00067882 */ /* 0x000fc80000000000 */
[----:B------:R-:W-:Y:S04]  /*0140*/  LDS.64 R14, [R18+0x10] ;  /* 0x00001000120e7984 */ /* 0x000fe80000000a00 */
[----:B------:R-:W-:Y:S04]  /*0150*/  LDS.64 R12, [R18+0x18] ;  /* 0x00001800120c7984 */ /* 0x000fe80000000a00 */
[----:B------:R-:W1:Y:S04]  /*0160*/  LDS.64 R10, [R18+0x20] ;  /* 0x00002000120a7984 */ /* 0x000e680000000a00 */
[----:B------:R-:W-:Y:S04]  /*0170*/  LDS.64 R8, [R18+0x28] ;  /* 0x0000280012087984 */ /* 0x000fe80000000a00 */
[----:B------:R-:W2:Y:S04]  /*0180*/  LDS.64 R6, [R18+0x30] ;  /* 0x0000300012067984 */ /* 0x000ea80000000a00 */
[----:B------:R-:W-:Y:S04]  /*0190*/  LDS.64 R4, [R18+0x38] ;  /* 0x0000380012047984 */ /* 0x000fe80000000a00 */
[----:B0-----:R-:W0:Y:S04]  /*01a0*/  LDS.64 R2, [R18+0x40] ;  /* 0x0000400012027984 */ /* 0x001e280000000a00 */
[----:B------:R-:W3:Y:S01]  /*01b0*/  LDS.64 R20, [R18+0x48] ;  /* 0x0000480012147984 */ /* 0x000ee20000000a00 */
[----:B-1----:R-:W-:-:S04]  /*01c0*/  IADD3 R19, P3, P4, R10, R12, R14 ;  /* 0x0000000c0a137210 */ /* 0x002fc80007c7e00e */
[----:B------:R-:W-:Y:S02]  /*01d0*/  IADD3.X R23, PT, PT, R11, R13, R15, P3, P4 ;  /* 0x0000000d0b177210 */ /* 0x000fe40001fe840f */
[----:B--2---:R-:W-:-:S04]  /*01e0*/  IADD3 R19, P0, P2, R6, R19, R8 ;  /* 0x0000001306137210 */ /* 0x004fc80007a1e008 */
[----:B------:R-:W-:Y:S02]  /*01f0*/  IADD3.X R23, PT, PT, R7, R23, R9, P0, P2 ;  /* 0x0000001707177210 */ /* 0x000fe400007e4409 */
[----:B0-----:R-:W-:-:S04]  /*0200*/  IADD3 R19, P3, P4, R2, R19, R4 ;  /* 0x0000001302137210 */ /* 0x001fc80007c7e004 */
[----:B---3--:R-:W-:Y:S02]  /*0210*/  IADD3 R20, P0, PT, R20, R19, RZ ;  /* 0x0000001314147210 */ /* 0x008fe40007f1e0ff */
[----:B------:R-:W-:-:S05]  /*0220*/  IADD3.X R19, PT, PT, R3, R23, R5, P3, P4 ;  /* 0x0000001703137210 */ /* 0x000fca0001fe8405 */
[----:B------:R-:W-:Y:S01]  /*0230*/  IMAD.X R19, R21, 0x1, R19, P0 ;  /* 0x0000000115137824 */ /* 0x000fe200000e0613 */
[----:B------:R-:W-:Y:S06]  /*0240*/  BRA.DIV UR6, `(.L_x_123) ;  /* 0x0000000206f07947 */ /* 0x000fec000b800000 */
[----:B------:R-:W0:Y:S04]  /*0250*/  SHFL.UP PT, R27, R20, 0x1, RZ ;  /* 0x04200000141b7989 */ /* 0x000e2800000e00ff */
[----:B------:R-:W1:Y:S01]  /*0260*/  SHFL.UP P0, R25, R19, 0x1, RZ ;  /* 0x0420000013197989 */ /* 0x000e6200000000ff */
[----:B0-----:R-:W-:-:S04]  /*0270*/  IADD3 R22, P2, PT, R27, R20, RZ ;  /* 0x000000141b167210 */ /* 0x001fc80007f5e0ff */
[----:B-1----:R-:W-:Y:S01]  /*0280*/  SEL R27, R22, R27, P0 ;  /* 0x0000001b161b7207 */ /* 0x002fe20000000000 */
[----:B------:R-:W-:-:S04]  /*0290*/  IMAD.X R26, R25, 0x1, R19, P2 ;  /* 0x00000001191a7824 */ /* 0x000fc800010e0613 */
[----:B------:R-:W0:Y:S01]  /*02a0*/  SHFL.UP PT, R28, R27, 0x2, RZ ;  /* 0x044000001b1c7989 */ /* 0x000e2200000e00ff */
[----:B------:R-:W-:-:S05]  /*02b0*/  SEL R26, R26, R25, P0 ;  /* 0x000000191a1a7207 */ /* 0x000fca0000000000 */
[----:B------:R-:W1:Y:S01]  /*02c0*/  SHFL.UP P0, R25, R26, 0x2, RZ ;  /* 0x044000001a197989 */ /* 0x000e6200000000ff */
[----:B0-----:R-:W-:-:S05]  /*02d0*/  IADD3 R21, P2, PT, R28, R27, RZ ;  /* 0x0000001b1c157210 */ /* 0x001fca0007f5e0ff */
[----:B-1----:R-:W-:Y:S01]  /*02e0*/  IMAD.X R22, R25, 0x1, R26, P2 ;  /* 0x0000000119167824 */ /* 0x002fe200010e061a */
[----:B------:R-:W-:-:S04]  /*02f0*/  SEL R28, R21, R28, P0 ;  /* 0x0000001c151c7207 */ /* 0x000fc80000000000 */
[----:B------:R-:W-:Y:S01]  /*0300*/  SEL R29, R22, R25, P0 ;  /* 0x00000019161d7207 */ /* 0x000fe20000000000 */
        /* <DEDUP_REMOVED lines=12> */
[----:B------:R0:W1:Y:S04]  /*03d0*/  SHFL.UP PT, R28, R27, 0x10, RZ ;  /* 0x060000001b1c7989 */ /* 0x00006800000e00ff */
[----:B------:R0:W2:Y:S02]  /*03e0*/  SHFL.UP P0, R25, R26, 0x10, RZ ;  /* 0x060000001a197989 */ /* 0x0000a400000000ff */
.L_x_134:
[----:B-1----:R-:W-:-:S04]  /*03f0*/  IADD3 R21, P2, PT, R28, R27, RZ ;  /* 0x0000001b1c157210 */ /* 0x002fc80007f5e0ff */
[----:B--2---:R-:W-:Y:S01]  /*0400*/  SEL R21, R21, R28, P0 ;  /* 0x0000001c15157207 */ /* 0x004fe20000000000 */
[----:B------:R-:W-:-:S05]  /*0410*/  IMAD.X R22, R25, 0x1, R26, P2 ;  /* 0x0000000119167824 */ /* 0x000fca00010e061a */
[----:B------:R-:W-:Y:S02]  /*0420*/  SEL R22, R22, R25, P0 ;  /* 0x0000001916167207 */ /* 0x000fe40000000000 */
[----:B------:R-:W-:-:S05]  /*0430*/  IADD3 R20, P0, PT, R21, -R20, RZ ;  /* 0x8000001415147210 */ /* 0x000fca0007f1e0ff */
[----:B------:R-:W-:Y:S01]  /*0440*/  IMAD.X R21, R22, 0x1, ~R19, P0 ;  /* 0x0000000116157824 */ /* 0x000fe200000e0e13 */
[----:B------:R-:W-:-:S04]  /*0450*/  IADD3 R14, P0, PT, R14, R20, RZ ;  /* 0x000000140e0e7210 */ /* 0x000fc80007f1e0ff */
[----:B------:R1:W-:Y:S01]  /*0460*/  STS.64 [R18+0x10], R20 ;  /* 0x0000101412007388 */ /* 0x0003e20000000a00 */
[----:B------:R-:W-:Y:S01]  /*0470*/  IMAD.X R15, R15, 0x1, R21, P0 ;  /* 0x000000010f0f7824 */ /* 0x000fe200000e0615 */
        /* <DEDUP_REMOVED lines=17> */
[----:B------:R-:W-:-:S05]  /*0590*/  IMAD.X R3, R3, 0x1, R5, P0 ;  /* 0x0000000103037824 */ /* 0x000fca00000e0605 */
[----:B------:R1:W-:Y:S03]  /*05a0*/  STS.64 [R18+0x48], R2 ;  /* 0x0000480212007388 */ /* 0x0003e60000000a00 */
.L_x_122:
[----:B------:R-:W-:Y:S05]  /*05b0*/  WARPSYNC.ALL ;  /* 0x0000000000007948 */ /* 0x000fea0003800000 */
[----:B------:R-:W-:Y:S06]  /*05c0*/  BAR.SYNC.DEFER_BLOCKING 0x0 ;  /* 0x0000000000007b1d */ /* 0x000fec0000010000 */
[----:B------:R-:W-:Y:S05]  /*05d0*/  @P1 EXIT ;  /* 0x000000000000194d */ /* 0x000fea0003800000 */
[----:B01----:R-:W0:Y:S04]  /*05e0*/  LDS.64 R2, [R0+0x10] ;  /* 0x0000100000027984 */ /* 0x003e280000000a00 */
[----:B0-----:R-:W-:Y:S01]  /*05f0*/  STG.E.64 desc[UR4][R16.64], R2 ;  /* 0x0000000210007986 */ /* 0x001fe2000c101b04 */
[----:B------:R-:W-:Y:S05]  /*0600*/  EXIT ;  /* 0x000000000000794d */ /* 0x000fea0003800000 */
.L_x_123:
[----:B------:R-:W-:Y:S02]  /*0610*/  IMAD.MOV.U32 R24, RZ, RZ, R20 ;  /* 0x000000ffff187224 */ /* 0x000fe400078e0014 */
[----:B------:R-:W-:Y:S02]  /*0620*/  IMAD.MOV.U32 R23, RZ, RZ, 0x1 ;  /* 0x00000001ff177424 */ /* 0x000fe400078e00ff */
[----:B------:R-:W-:Y:S02]  /*0630*/  IMAD.MOV.U32 R22, RZ, RZ, RZ ;  /* 0x000000ffff167224 */ /* 0x000fe400078e00ff */
[----:B------:R-:W-:-:S07]  /*0640*/  IMAD.MOV.U32 R21, RZ, RZ, -0x1 ;  /* 0xffffffffff157424 */ /* 0x000fce00078e00ff */
[----:B------:R-:W-:Y:S05]  /*0650*/  WARPSYNC.COLLECTIVE R21, `(.L_x_124) ;  /* 0x0000000015087348 */ /* 0x000fea0003c00000 */
[----:B------:R0:W1:Y:S02]  /*0660*/  SHFL.UP P0, R25, R24, R23, R22 ;  /* 0x0400001718197389 */ /* 0x0000640000000016 */
[----:B01----:R-:W-:Y:S05]  /*0670*/  ENDCOLLECTIVE ;  /* 0x000000000000791b */ /* 0x003fea0003800000 */
.L_x_124:
[----:B------:R-:W-:Y:S02]  /*0680*/  IMAD.MOV.U32 R24, RZ, RZ, R19 ;  /* 0x000000ffff187224 */ /* 0x000fe400078e0013 */
[----:B------:R-:W-:-:S07]  /*0690*/  IMAD.MOV.U32 R27, RZ, RZ, R25 ;  /* 0x000000ffff1b7224 */ /* 0x000fce00078e0019 */
[----:B------:R-:W-:Y:S05]  /*06a0*/  WARPSYNC.COLLECTIVE R21, `(.L_x_125) ;  /* 0x0000000015087348 */ /* 0x000fea0003c00000 */
[----:B------:R0:W1:Y:S02]  /*06b0*/  SHFL.UP P0, R25, R24, R23, R22 ;  /* 0x0400001718197389 */ /* 0x0000640000000016 */
[----:B01----:R-:W-:Y:S05]  /*06c0*/  ENDCOLLECTIVE ;  /* 0x000000000000791b */ /* 0x003fea0003800000 */
.L_x_125:
[----:B------:R-:W-:Y:S01]  /*06d0*/  IADD3 R26, P2, PT, R27, R20, RZ ;  /* 0x000000141b1a7210 */ /* 0x000fe20007f5e0ff */
[----:B------:R-:W-:-:S03]  /*06e0*/  IMAD.MOV.U32 R23, RZ, RZ, 0x2 ;  /* 0x00000002ff177424 */ /* 0x000fc600078e00ff */
[----:B------:R-:W-:Y:S01]  /*06f0*/  SEL R27, R26, R27, P0 ;  /* 0x0000001b1a1b7207 */ /* 0x000fe20000000000 */
[----:B------:R-:W-:-:S04]  /*0700*/  IMAD.X R26, R25, 0x1, R19, P2 ;  /* 0x00000001191a7824 */ /* 0x000fc800010e0613 */
[----:B------:R-:W-:Y:S01]  /*0710*/  IMAD.MOV.U32 R24, RZ, RZ, R27 ;  /* 0x000000ffff187224 */ /* 0x000fe200078e001b */
[----:B------:R-:W-:-:S07]  /*0720*/  SEL R26, R26, R25, P0 ;  /* 0x000000191a1a7207 */ /* 0x000fce0000000000 */
[----:B------:R-:W-:Y:S05]  /*0730*/  WARPSYNC.COLLECTIVE R21, `(.L_x_126) ;  /* 0x0000000015087348 */ /* 0x000fea0003c00000 */
[----:B------:R0:W1:Y:S02]  /*0740*/  SHFL.UP P0, R25, R24, R23, R22 ;  /* 0x0400001718197389 */ /* 0x0000640000000016 */
[----:B01----:R-:W-:Y:S05]  /*0750*/  ENDCOLLECTIVE ;  /* 0x000000000000791b */ /* 0x003fea0003800000 */
.L_x_126:
[----:B------:R-:W-:Y:S02]  /*0760*/  IMAD.MOV.U32 R24, RZ, RZ, R26 ;  /* 0x000000ffff187224 */ /* 0x000fe400078e001a */
[----:B------:R-:W-:-:S07]  /*0770*/  IMAD.MOV.U32 R28, RZ, RZ, R25 ;  /* 0x000000ffff1c7224 */ /* 0x000fce00078e0019 */
[----:B------:R-:W-:Y:S05]  /*0780*/  WARPSYNC.COLLECTIVE R21, `(.L_x_127) ;  /* 0x0000000015087348 */ /* 0x000fea0003c00000 */
[----:B------:R0:W1:Y:S02]  /*0790*/  SHFL.UP P0, R25, R24, R23, R22 ;  /* 0x0400001718197389 */ /* 0x0000640000000016 */
[----:B01----:R-:W-:Y:S05]  /*07a0*/  ENDCOLLECTIVE ;  /* 0x000000000000791b */ /* 0x003fea0003800000 */
.L_x_127:
        /* <DEDUP_REMOVED lines=9> */
.L_x_128:
[----:B------:R-:W-:Y:S02]  /*0840*/  IMAD.MOV.U32 R24, RZ, RZ, R29 ;  /* 0x000000ffff187224 */ /* 0x000fe400078e001d */
[----:B------:R-:W-:-:S07]  /*0850*/  IMAD.MOV.U32 R27, RZ, RZ, R25 ;  /* 0x000000ffff1b7224 */ /* 0x000fce00078e0019 */
[----:B------:R-:W-:Y:S05]  /*0860*/  WARPSYNC.COLLECTIVE R21, `(.L_x_129) ;  /* 0x0000000015087348 */ /* 0x000fea0003c00000 */
[----:B------:R0:W1:Y:S02]  /*0870*/  SHFL.UP P0, R25, R24, R23, R22 ;  /* 0x0400001718197389 */ /* 0x0000640000000016 */
[----:B01----:R-:W-:Y:S05]  /*0880*/  ENDCOLLECTIVE ;  /* 0x000000000000791b */ /* 0x003fea0003800000 */
.L_x_129:
        /* <DEDUP_REMOVED lines=9> */
.L_x_130:
[----:B------:R-:W-:Y:S02]  /*0920*/  IMAD.MOV.U32 R24, RZ, RZ, R29 ;  /* 0x000000ffff187224 */ /* 0x000fe400078e001d */
[----:B------:R-:W-:-:S07]  /*0930*/  IMAD.MOV.U32 R27, RZ, RZ, R25 ;  /* 0x000000ffff1b7224 */ /* 0x000fce00078e0019 */
[----:B------:R-:W-:Y:S05]  /*0940*/  WARPSYNC.COLLECTIVE R21, `(.L_x_131) ;  /* 0x0000000015087348 */ /* 0x000fea0003c00000 */
[----:B------:R0:W1:Y:S02]  /*0950*/  SHFL.UP P0, R25, R24, R23, R22 ;  /* 0x0400001718197389 */ /* 0x0000640000000016 */
[----:B01----:R-:W-:Y:S05]  /*0960*/  ENDCOLLECTIVE ;  /* 0x000000000000791b */ /* 0x003fea0003800000 */
.L_x_131:
        /* <DEDUP_REMOVED lines=9> */
.L_x_132:
[----:B------:R-:W-:Y:S02]  /*0a00*/  IMAD.MOV.U32 R24, RZ, RZ, R26 ;  /* 0x000000ffff187224 */ /* 0x000fe400078e001a */
[----:B------:R-:W-:-:S07]  /*0a10*/  IMAD.MOV.U32 R28, RZ, RZ, R25 ;  /* 0x000000ffff1c7224 */ /* 0x000fce00078e0019 */
[----:B------:R-:W-:Y:S05]  /*0a20*/  WARPSYNC.COLLECTIVE R21, `(.L_x_133) ;  /* 0x0000000015087348 */ /* 0x000fea0003c00000 */
[----:B------:R0:W1:Y:S02]  /*0a30*/  SHFL.UP P0, R25, R24, R23, R22 ;  /* 0x0400001718197389 */ /* 0x0000640000000016 */
[----:B01----:R-:W-:Y:S05]  /*0a40*/  ENDCOLLECTIVE ;  /* 0x000000000000791b */ /* 0x003fea0003800000 */
.L_x_133:
[----:B------:R-:W-:Y:S05]  /*0a50*/  BRA `(.L_x_134) ;  /* 0xfffffff800647947 */ /* 0x000fea000383ffff */
.L_x_135:
        /* <DEDUP_REMOVED lines=10> */
.L_x_462:


//--------------------- .text._ZN3cub18CUB_300001_SM_10006detail10radix_sort30DeviceRadixSortHistogramKernelINS1_5radix10policy_hubIiiyE10Policy1000ELNS0_9SortOrderE0EiyNS1_21identity_decomposer_tEEEvPT2_PKT1_SA_iiT3_ --------------------------
	.section	.text._ZN3cub18CUB_300001_SM_10006detail10radix_sort30DeviceRadixSortHistogramKernelINS1_5radix10policy_hubIiiyE10Policy1000ELNS0_9SortOrderE0EiyNS1_21identity_decomposer_tEEEvPT2_PKT1_SA_iiT3_,"ax",@progbits
	.align	128
        .global         _ZN3cub18CUB_300001_SM_10006detail10radix_sort30DeviceRadixSortHistogramKernelINS1_5radix10policy_hubIiiyE10Policy1000ELNS0_9SortOrderE0EiyNS1_21identity_decomposer_tEEEvPT2_PKT1_SA_iiT3_
        .type           _ZN3cub18CUB_300001_SM_10006detail10radix_sort30DeviceRadixSortHistogramKernelINS1_5radix10policy_hubIiiyE10Policy1000ELNS0_9SortOrderE0EiyNS1_21identity_decomposer_tEEEvPT2_PKT1_SA_iiT3_,@function
        .size           _ZN3cub18CUB_300001_SM_10006detail10radix_sort30DeviceRadixSortHistogramKernelINS1_5radix10policy_hubIiiyE10Policy1000ELNS0_9SortOrderE0EiyNS1_21identity_decomposer_tEEEvPT2_PKT1_SA_iiT3_,(.L_x_463 - _ZN3cub18CUB_300001_SM_10006detail10radix_sort30DeviceRadixSortHistogramKernelINS1_5radix10policy_hubIiiyE10Policy1000ELNS0_9SortOrderE0EiyNS1_21identity_decomposer_tEEEvPT2_PKT1_SA_iiT3_)
        .other          _ZN3cub18CUB_300001_SM_10006detail10radix_sort30DeviceRadixSortHistogramKernelINS1_5radix10policy_hubIiiyE10Policy1000ELNS0_9SortOrderE0EiyNS1_21identity_decomposer_tEEEvPT2_PKT1_SA_iiT3_,@"STO_CUDA_ENTRY STV_DEFAULT"
_ZN3cub18CUB_300001_SM_10006detail10radix_sort30DeviceRadixSortHistogramKernelINS1_5radix10policy_hubIiiyE10Policy1000ELNS0_9SortOrderE0EiyNS1_21identity_decomposer_tEEEvPT2_PKT1_SA_iiT3_:
.text._ZN3cub18CUB_300001_SM_10006detail10radix_sort30DeviceRadixSortHistogramKernelINS1_5radix10policy_hubIiiyE10Policy1000ELNS0_9SortOrderE0EiyNS1_21identity_decomposer_tEEEvPT2_PKT1_SA_iiT3_:
[----:B------:R-:W-:Y:S01]  /*0000*/  LDC R1, c[0x0][0x37c] ;  /* 0x0000df00ff017b82 */ /* 0x000fe20000000800 */
[----:B------:R-:W0:Y:S02]  /*0010*/  LDCU.64 UR14, c[0x0][0x390] ;  /* 0x00007200ff0e77ac */ /* 0x000e240008000a00 */
[----:B0-----:R-:W-:-:S04]  /*0020*/  ISETP.NE.U32.AND P0, PT, RZ, UR14, PT ;  /* 0x0000000eff007c0c */ /* 0x001fc8000bf05070 */
[----:B------:R-:W-:-:S13]  /*0030*/  ISETP.NE.AND.EX P0, PT, RZ, UR15, PT, P0 ;  /* 0x0000000fff007c0c */ /* 0x000fda000bf05300 */
[----:B------:R-:W-:Y:S05]  /*0040*/  @!P0 EXIT ;  /* 0x000000000000894d */ /* 0x000fea0003800000 */
[----:B------:R-:W-:Y:S01]  /*0050*/  UIADD3 UR11, UP0, UPT, UR14, -0x1, URZ ;  /* 0xffffffff0e0b7890 */ /* 0x000fe2000ff1e0ff */
[----:B------:R-:W0:Y:S01]  /*0060*/  S2R R4, SR_TID.X ;  /* 0x0000000000047919 */ /* 0x000e220000002100 */
[----:B------:R-:W1:Y:S01]  /*0070*/  LDCU.64 UR4, c[0x0][0x398] ;  /* 0x00007300ff0477ac */ /* 0x000e620008000a00 */
[----:B------:R-:W2:Y:S01]  /*0080*/  S2UR UR7, SR_CgaCtaId ;  /* 0x00000000000779c3 */ /* 0x000ea20000008800 */
[----:B------:R-:W-:Y:S01]  /*0090*/  UIADD3.X UR12, UPT, UPT, UR15, -0x1, URZ, UP0, !UPT ;  /* 0xffffffff0f0c7890 */ /* 0x000fe200087fe4ff */
[----:B------:R-:W-:Y:S01]  /*00a0*/  UMOV UR6, 0x400 ;  /* 0x0000040000067882 */ /* 0x000fe20000000000 */
[----:B------:R-:W3:Y:S05]  /*00b0*/  LDCU.64 UR20, c[0x0][0x358] ;  /* 0x00006b00ff1477ac */ /* 0x000eea0008000a00 */
[----:B------:R-:W4:Y:S01]  /*00c0*/  S2UR UR8, SR_CTAID.X ;  /* 0x00000000000879c3 */ /* 0x000f220000002500 */
[----:B------:R-:W-:Y:S01]  /*00d0*/  USHF.R.U64 UR11, UR11, 0x1e, UR12 ;  /* 0x0000001e0b0b7899 */ /* 0x000fe2000800120c */
[----:B------:R-:W0:Y:S03]  /*00e0*/  LDCU UR28, c[0x0][0x370] ;  /* 0x00006e00ff1c77ac */ /* 0x000e260008000800 */
[----:B------:R-:W-:-:S02]  /*00f0*/  UIADD3 UR11, UP0, UPT, UR11, 0x1, URZ ;  /* 0x000000010b0b7890 */ /* 0x000fc4000ff1e0ff */
[----:B-1----:R-:W-:Y:S02]  /*0100*/  UIADD3 UR4, UPT, UPT, UR5, 0x7, -UR4 ;  /* 0x0000000705047890 */ /* 0x002fe4000fffe804 */
[----:B------:R-:W-:Y:S02]  /*0110*/  ULEA.HI.X UR12, UR12, URZ, URZ, 0x2, UP0 ;  /* 0x000000ff0c0c7291 */ /* 0x000fe400080f14ff */
[----:B------:R-:W-:Y:S02]  /*0120*/  UISETP.LT.U32.AND UP0, UPT, UR11, UR14, UPT ;  /* 0x0000000e0b00728c */ /* 0x000fe4000bf01070 */
[----:B------:R-:W-:Y:S02]  /*0130*/  USHF.R.S32.HI UR5, URZ, 0x1f, UR4 ;  /* 0x0000001fff057899 */ /* 0x000fe40008011404 */
[----:B------:R-:W-:Y:S02]  /*0140*/  UISETP.LT.U32.AND.EX UP0, UPT, UR12, UR15, UPT, UP0 ;  /* 0x0000000f0c00728c */ /* 0x000fe4000bf01100 */
[----:B------:R-:W-:-:S02]  /*0150*/  ULEA.HI UR5, UR5, UR4, URZ, 0x3 ;  /* 0x0000000405057291 */ /* 0x000fc4000f8f18ff */
[----:B------:R-:W-:Y:S01]  /*0160*/  USEL UR11, UR11, UR14, UP0 ;  /* 0x0000000e0b0b7287 */ /* 0x000fe20008000000 */
[C---:B0-----:R-:W-:Y:S01]  /*0170*/  VIADD R21, R4.reuse, 0x780 ;  /* 0x0000078004157836 */ /* 0x041fe20000000000 */
[----:B------:R-:W-:Y:S02]  /*0180*/  USEL UR12, UR12, UR15, UP0 ;  /* 0x0000000f0c0c7287 */ /* 0x000fe40008000000 */
[----:B------:R-:W-:Y:S02]  /*0190*/  UISETP.GE.AND UP0, UPT, UR4, 0x8, UPT ;  /* 0x000000080400788c */ /* 0x000fe4000bf06270 */
[----:B--2---:R-:W-:Y:S02]  /*01a0*/  ULEA UR6, UR7, UR6, 0x18 ;  /* 0x0000000607067291 */ /* 0x004fe4000f8ec0ff */
[----:B------:R-:W-:Y:S02]  /*01b0*/  USHF.R.S32.HI UR5, URZ, 0x3, UR5 ;  /* 0x00000003ff057899 */ /* 0x000fe40008011405 */
[----:B------:R-:W-:Y:S01]  /*01c0*/  PLOP3.LUT P0, PT, PT, PT, UP0, 0x80, 0x8 ;  /* 0x000000000008781c */ /* 0x000fe20003f0f008 */
[----:B----4-:R-:W-:Y:S01]  /*01d0*/  USHF.L.U32 UR8, UR8, 0xb, URZ ;  /* 0x0000000b08087899 */ /* 0x010fe200080006ff */
[C---:B------:R-:W-:Y:S01]  /*01e0*/  LEA R0, R4.reuse, UR6, 0x2 ;  /* 0x0000000604007c11 */ /* 0x040fe2000f8e10ff */
[----:B------:R-:W-:Y:S01]  /*01f0*/  UIADD3 UR22, UPT, UPT, UR5, -0x1, URZ ;  /* 0xffffffff05167890 */ /* 0x000fe2000fffe0ff */
[----:B------:R-:W-:Y:S01]  /*0200*/  ISETP.GT.U32.OR P0, PT, R4, 0xff, !P0 ;  /* 0x000000ff0400780c */ /* 0x000fe20004704470 */
[----:B------:R-:W-:-:S02]  /*0210*/  ULOP3.LUT UR23, UR5, 0xf, URZ, 0xc0, !UPT ;  /* 0x0000000f05177892 */ /* 0x000fc4000f8ec0ff */
[----:B------:R-:W-:Y:S01]  /*0220*/  ULOP3.LUT UR24, UR5, 0x7, URZ, 0xc0, !UPT ;  /* 0x0000000705187892 */ /* 0x000fe2000f8ec0ff */
[----:B------:R-:W-:Y:S01]  /*0230*/  P2R R20, PR, RZ, 0x1 ;  /* 0x00000001ff147803 */ /* 0x000fe20000000000 */
[----:B------:R-:W-:Y:S02]  /*0240*/  ULOP3.LUT UR25, UR5, 0x3, URZ, 0xc0, !UPT ;  /* 0x0000000305197892 */ /* 0x000fe4000f8ec0ff */
[----:B------:R-:W-:Y:S02]  /*0250*/  ULOP3.LUT UR26, UR5, 0xffffff0, URZ, 0xc0, !UPT ;  /* 0x0ffffff0051a7892 */ /* 0x000fe4000f8ec0ff */
[----:B------:R-:W-:Y:S02]  /*0260*/  ULOP3.LUT UR27, UR5, 0xffffff8, URZ, 0xc0, !UPT ;  /* 0x0ffffff8051b7892 */ /* 0x000fe4000f8ec0ff */
[----:B------:R-:W-:Y:S01]  /*0270*/  ULOP3.LUT UR9, UR5, 0x1, URZ, 0xc0, !UPT ;  /* 0x0000000105097892 */ /* 0x000fe2000f8ec0ff */
[----:B------:R-:W-:Y:S01]  /*0280*/  UMOV UR6, URZ ;  /* 0x000000ff00067c82 */ /* 0x000fe20008000000 */
[----:B---3--:R-:W-:-:S10]  /*0290*/  UMOV UR7, URZ ;  /* 0x000000ff00077c82 */ /* 0x008fd40008000000 */
.L_x_219:
[----:B------:R-:W-:Y:S01]  /*02a0*/  ISETP.NE.AND P0, PT, R20, RZ, PT ;  /* 0x000000ff1400720c */ /* 0x000fe20003f05270 */
[----:B------:R-:W-:-:S12]  /*02b0*/  BSSY.RECONVERGENT B0, `(.L_x_136) ;  /* 0x000007c000007945 */ /* 0x000fd80003800200 */
[----:B012345:R-:W-:Y:S05]  /*02c0*/  @P0 BRA `(.L_x_137) ;  /* 0x0000000400e80947 */ /* 0x03ffea0003800000 */
[----:B------:R-:W-:Y:S02]  /*02d0*/  IMAD.U32 R2, RZ, RZ, UR22 ;  /* 0x00000016ff027e24 */ /* 0x000fe4000f8e00ff */
[----:B------:R-:W-:-:S03]  /*02e0*/  IMAD.MOV.U32 R3, RZ, RZ, RZ ;  /* 0x000000ffff037224 */ /* 0x000fc600078e00ff */
[----:B------:R-:W-:-:S13]  /*02f0*/  ISETP.GE.U32.AND P1, PT, R2, 0xf, PT ;  /* 0x0000000f0200780c */ /* 0x000fda0003f26070 */
[----:B------:R-:W-:Y:S05]  /*0300*/  @!P1 BRA `(.L_x_138) ;  /* 0x00000000005c9947 */ /* 0x000fea0003800000 */
[----:B------:R-:W-:Y:S01]  /*0310*/  VIADD R2, R0, 0x2000 ;  /* 0x0000200000027836 */ /* 0x000fe20000000000 */
[----:B------:R-:W-:-:S12]  /*0320*/  UIADD3 UR4, UPT, UPT, -UR26, URZ, URZ ;  /* 0x000000ff1a047290 */ /* 0x000fd8000fffe1ff */
.L_x_139:
[----:B------:R-:W-:Y:S01]  /*0330*/  UIADD3 UR4, UPT, UPT, UR4, 0x10, URZ ;  /* 0x0000001004047890 */ /* 0x000fe2000fffe0ff */
[----:B------:R-:W-:Y:S03]  /*0340*/  STS [R2+-0x2000], RZ ;  /* 0xffe000ff02007388 */ /* 0x000fe60000000800 */
[----:B------:R-:W-:Y:S01]  /*0350*/  UISETP.NE.AND UP0, UPT, UR4, URZ, UPT ;  /* 0x000000ff0400728c */ /* 0x000fe2000bf05270 */
        /* <DEDUP_REMOVED lines=16> */
[----:B------:R-:W-:Y:S06]  /*0460*/  BRA.U UP0, `(.L_x_139) ;  /* 0xfffffffd00b07547 */ /* 0x000fec000b83ffff */
[----:B------:R-:W-:-:S07]  /*0470*/  IMAD.U32 R3, RZ, RZ, UR26 ;  /* 0x0000001aff037e24 */ /* 0x000fce000f8e00ff */
.L_x_138:
[----:B------:R-:W-:Y:S01]  /*0480*/  ISETP.NE.AND P0, PT, RZ, UR23, PT ;  /* 0x00000017ff007c0c */ /* 0x000fe2000bf05270 */
[----:B------:R-:W-:Y:S01]  /*0490*/  IMAD.U32 R6, RZ, RZ, UR24 ;  /* 0x00000018ff067e24 */ /* 0x000fe2000f8e00ff */
[----:B------:R-:W-:-:S03]  /*04a0*/  MOV R2, UR23 ;  /* 0x0000001700027c02 */ /* 0x000fc60008000f00 */
[----:B------:R-:W-:Y:S02]  /*04b0*/  VIADD R6, R6, 0xffffffff ;  /* 0xffffffff06067836 */ /* 0x000fe40000000000 */
[----:B------:R-:W-:-:S06]  /*04c0*/  VIADD R2, R2, 0xffffffff ;  /* 0xffffffff02027836 */ /* 0x000fcc0000000000 */
[----:B------:R-:W-:Y:S05]  /*04d0*/  @!P0 BRA `(.L_x_140) ;  /* 0x00000000007c8947 */ /* 0x000fea0003800000 */
[----:B------:R-:W-:Y:S01]  /*04e0*/  ISETP.GE.U32.AND P2, PT, R2, 0x7, PT ;  /* 0x000000070200780c */ /* 0x000fe20003f46070 */
[----:B------:R-:W-:-:S12]  /*04f0*/  UISETP.NE.AND UP0, UPT, UR24, URZ, UPT ;  /* 0x000000ff1800728c */ /* 0x000fd8000bf05270 */
[----:B------:R-:W-:Y:S05]  /*0500*/  @!P2 BRA `(.L_x_141) ;  /* 0x000000000028a947 */ /* 0x000fea0003800000 */
        /* <DEDUP_REMOVED lines=10> */
.L_x_141:
[----:B------:R-:W-:Y:S05]  /*05b0*/  BRA.U !UP0, `(.L_x_140) ;  /* 0x0000000108447547 */ /* 0x000fea000b800000 */
[----:B------:R-:W-:Y:S01]  /*05c0*/  ISETP.GE.U32.AND P2, PT, R6, 0x3, PT ;  /* 0x000000030600780c */ /* 0x000fe20003f46070 */
[----:B------:R-:W-:-:S12]  /*05d0*/  UISETP.NE.AND UP0, UPT, UR25, URZ, UPT ;  /* 0x000000ff1900728c */ /* 0x000fd8000bf05270 */
[C---:B0-----:R-:W-:Y:S02]  /*05e0*/  @P2 IMAD R5, R3.reuse, 0x400, R0 ;  /* 0x0000040003052824 */ /* 0x041fe400078e0200 */
[----:B------:R-:W-:-:S03]  /*05f0*/  @P2 VIADD R3, R3, 0x4 ;  /* 0x0000000403032836 */ /* 0x000fc60000000000 */
[----:B------:R1:W-:Y:S04]  /*0600*/  @P2 STS [R5], RZ ;  /* 0x000000ff05002388 */ /* 0x0003e80000000800 */
[----:B------:R1:W-:Y:S04]  /*0610*/  @P2 STS [R5+0x400], RZ ;  /* 0x000400ff05002388 */ /* 0x0003e80000000800 */
[----:B------:R1:W-:Y:S04]  /*0620*/  @P2 STS [R5+0x800], RZ ;  /* 0x000800ff05002388 */ /* 0x0003e80000000800 */
[----:B------:R1:W-:Y:S01]  /*0630*/  @P2 STS [R5+0xc00], RZ ;  /* 0x000c00ff05002388 */ /* 0x0003e20000000800 */
[----:B------:R-:W-:Y:S05]  /*0640*/  BRA.U !UP0, `(.L_x_140) ;  /* 0x0000000108207547 */ /* 0x000fea000b800000 */
[----:B------:R-:W-:Y:S01]  /*0650*/  IMAD R3, R3, 0x400, R0 ;  /* 0x0000040003037824 */ /* 0x000fe200078e0200 */
[----:B------:R-:W-:-:S04]  /*0660*/  UISETP.NE.AND UP0, UPT, UR25, 0x1, UPT ;  /* 0x000000011900788c */ /* 0x000fc8000bf05270 */
[----:B------:R2:W-:Y:S05]  /*0670*/  STS [R3], RZ ;  /* 0x000000ff03007388 */ /* 0x0005ea0000000800 */
[----:B------:R-:W-:Y:S05]  /*0680*/  BRA.U !UP0, `(.L_x_140) ;  /* 0x0000000108107547 */ /* 0x000fea000b800000 */
[----:B------:R-:W-:Y:S01]  /*0690*/  UISETP.NE.AND UP0, UPT, UR25, 0x2, UPT ;  /* 0x000000021900788c */ /* 0x000fe2000bf05270 */
[----:B------:R3:W-:Y:S05]  /*06a0*/  STS [R3+0x400], RZ ;  /* 0x000400ff03007388 */ /* 0x0007ea0000000800 */
[----:B------:R-:W-:-:S13]  /*06b0*/  PLOP3.LUT P2, PT, PT, PT, UP0, 0x80, 0x8 ;  /* 0x000000000008781c */ /* 0x000fda0003f4f008 */
[----:B------:R3:W-:Y:S02]  /*06c0*/  @P2 STS [R3+0x800], RZ ;  /* 0x000800ff03002388 */ /* 0x0007e40000000800 */
.L_x_140:
[----:B------:R-:W-:-:S13]  /*06d0*/  ISETP.GT.U32.AND P2, PT, R4, 0x7f, PT ;  /* 0x0000007f0400780c */ /* 0x000fda0003f44070 */
[----:B------:R-:W-:Y:S05]  /*06e0*/  @P2 BRA `(.L_x_137) ;  /* 0x0000000000e02947 */ /* 0x000fea0003800000 */
[----:B--23--:R-:W-:Y:S01]  /*06f0*/  HFMA2 R3, -RZ, RZ, 0, 0 ;  /* 0x00000000ff037431 */ /* 0x00cfe200000001ff */
[----:B------:R-:W-:Y:S06]  /*0700*/  @!P1 BRA `(.L_x_142) ;  /* 0x0000000000589947 */ /* 0x000fec0003800000 */
[----:B------:R-:W-:-:S07]  /*0710*/  IMAD.MOV.U32 R3, RZ, RZ, RZ ;  /* 0x000000ffff037224 */ /* 0x000fce00078e00ff */
.L_x_143:
[C---:B012---:R-:W-:Y:S02]  /*0720*/  IMAD R5, R3.reuse, 0x400, R0 ;  /* 0x0000040003057824 */ /* 0x047fe400078e0200 */
[----:B------:R-:W-:-:S03]  /*0730*/  VIADD R3, R3, 0x10 ;  /* 0x0000001003037836 */ /* 0x000fc60000000000 */
[----:B------:R2:W-:Y:S02]  /*0740*/  STS [R5+0x200], RZ ;  /* 0x000200ff05007388 */ /* 0x0005e40000000800 */
[----:B------:R-:W-:Y:S02]  /*0750*/  ISETP.NE.AND P1, PT, R3, UR26, PT ;  /* 0x0000001a03007c0c */ /* 0x000fe4000bf25270 */
[----:B------:R2:W-:Y:S04]  /*0760*/  STS [R5+0x600], RZ ;  /* 0x000600ff05007388 */ /* 0x0005e80000000800 */
        /* <DEDUP_REMOVED lines=13> */
[----:B------:R2:W-:Y:S01]  /*0840*/  STS [R5+0x3e00], RZ ;  /* 0x003e00ff05007388 */ /* 0x0005e20000000800 */
[----:B------:R-:W-:Y:S05]  /*0850*/  @P1 BRA `(.L_x_143) ;  /* 0xfffffffc00b01947 */ /* 0x000fea000383ffff */
[----:B------:R-:W-:-:S07]  /*0860*/  IMAD.U32 R3, RZ, RZ, UR26 ;  /* 0x0000001aff037e24 */ /* 0x000fce000f8e00ff */
.L_x_142:
[----:B------:R-:W-:Y:S05]  /*0870*/  @!P0 BRA `(.L_x_137) ;  /* 0x00000000007c8947 */ /* 0x000fea0003800000 */
[----:B------:R-:W-:Y:S01]  /*0880*/  ISETP.GE.U32.AND P0, PT, R2, 0x7, PT ;  /* 0x000000070200780c */ /* 0x000fe20003f06070 */
[----:B------:R-:W-:-:S12]  /*0890*/  UISETP.NE.AND UP0, UPT, UR24, URZ, UPT ;  /* 0x000000ff1800728c */ /* 0x000fd8000bf05270 */
[----:B------:R-:W-:Y:S05]  /*08a0*/  @!P0 BRA `(.L_x_144) ;  /* 0x0000000000288947 */ /* 0x000fea0003800000 */
[C---:B------:R-:W-:Y:S02]  /*08b0*/  IMAD R2, R3.reuse, 0x400, R0 ;  /* 0x0000040003027824 */ /* 0x040fe400078e0200 */
[----:B------:R-:W-:-:S03]  /*08c0*/  VIADD R3, R3, 0x8 ;  /* 0x0000000803037836 */ /* 0x000fc60000000000 */
[----:B------:R3:W-:Y:S04]  /*08d0*/  STS [R2+0x200], RZ ;  /* 0x000200ff02007388 */ /* 0x0007e80000000800 */
[----:B------:R3:W-:Y:S04]  /*08e0*/  STS [R2+0x600], RZ ;  /* 0x000600ff02007388 */ /* 0x0007e80000000800 */
[----:B------:R3:W-:Y:S04]  /*08f0*/  STS [R2+0xa00], RZ ;  /* 0x000a00ff02007388 */ /* 0x0007e80000000800 */
[----:B------:R3:W-:Y:S04]  /*0900*/  STS [R2+0xe00], RZ ;  /* 0x000e00ff02007388 */ /* 0x0007e80000000800 */
[----:B------:R3:W-:Y:S04]  /*0910*/  STS [R2+0x1200], RZ ;  /* 0x001200ff02007388 */ /* 0x0007e80000000800 */
[----:B------:R3:W-:Y:S04]  /*0920*/  STS [R2+0x1600], RZ ;  /* 0x001600ff02007388 */ /* 0x0007e80000000800 */
[----:B------:R3:W-:Y:S04]  /*0930*/  STS [R2+0x1a00], RZ ;  /* 0x001a00ff02007388 */ /* 0x0007e80000000800 */
[----:B------:R3:W-:Y:S02]  /*0940*/  STS [R2+0x1e00], RZ ;  /* 0x001e00ff02007388 */ /* 0x0007e40000000800 */
.L_x_144:
[----:B------:R-:W-:Y:S05]  /*0950*/  BRA.U !UP0, `(.L_x_137) ;  /* 0x0000000108447547 */ /* 0x000fea000b800000 */
[----:B------:R-:W-:Y:S01]  /*0960*/  ISETP.GE.U32.AND P0, PT, R6, 0x3, PT ;  /* 0x000000030600780c */ /* 0x000fe20003f06070 */
[----:B------:R-:W-:-:S12]  /*0970*/  UISETP.NE.AND UP0, UPT, UR25, URZ, UPT ;  /* 0x000000ff1900728c */ /* 0x000fd8000bf05270 */
[C---:B---3--:R-:W-:Y:S01]  /*0980*/  @P0 IMAD R2, R3.reuse, 0x400, R0 ;  /* 0x0000040003020824 */ /* 0x048fe200078e0200 */
[----:B------:R-:W-:-:S04]  /*0990*/  @P0 IADD3 R3, PT, PT, R3, 0x4, RZ ;  /* 0x0000000403030810 */ /* 0x000fc80007ffe0ff */
[----:B------:R4:W-:Y:S04]  /*09a0*/  @P0 STS [R2+0x200], RZ ;  /* 0x000200ff02000388 */ /* 0x0009e80000000800 */
[----:B------:R4:W-:Y:S04]  /*09b0*/  @P0 STS [R2+0x600], RZ ;  /* 0x000600ff02000388 */ /* 0x0009e80000000800 */
[----:B------:R4:W-:Y:S04]  /*09c0*/  @P0 STS [R2+0xa00], RZ ;  /* 0x000a00ff02000388 */ /* 0x0009e80000000800 */
[----:B------:R4:W-:Y:S01]  /*09d0*/  @P0 STS [R2+0xe00], RZ ;  /* 0x000e00ff02000388 */ /* 0x0009e20000000800 */
[----:B------:R-:W-:Y:S05]  /*09e0*/  BRA.U !UP0, `(.L_x_137) ;  /* 0x0000000108207547 */ /* 0x000fea000b800000 */
[----:B------:R-:W-:Y:S01]  /*09f0*/  IMAD R3, R3, 0x400, R0 ;  /* 0x0000040003037824 */ /* 0x000fe200078e0200 */
[----:B------:R-:W-:-:S04]  /*0a00*/  UISETP.NE.AND UP0, UPT, UR25, 0x1, UPT ;  /* 0x000000011900788c */ /* 0x000fc8000bf05270 */
[----:B------:R3:W-:Y:S05]  /*0a10*/  STS [R3+0x200], RZ ;  /* 0x000200ff03007388 */ /* 0x0007ea0000000800 */
[----:B------:R-:W-:Y:S05]  /*0a20*/  BRA.U !UP0, `(.L_x_137) ;  /* 0x0000000108107547 */ /* 0x000fea000b800000 */
[----:B------:R-:W-:Y:S01]  /*0a30*/  UISETP.NE.AND UP0, UPT, UR25, 0x2, UPT ;  /* 0x000000021900788c */ /* 0x000fe2000bf05270 */
[----:B------:R0:W-:Y:S05]  /*0a40*/  STS [R3+0x600], RZ ;  /* 0x000600ff03007388 */ /* 0x0001ea0000000800 */
[----:B------:R-:W-:-:S13]  /*0a50*/  PLOP3.LUT P0, PT, PT, PT, UP0, 0x80, 0x8 ;  /* 0x000000000008781c */ /* 0x000fda0003f0f008 */
[----:B------:R0:W-:Y:S02]  /*0a60*/  @P0 STS [R3+0xa00], RZ ;  /* 0x000a00ff03000388 */ /* 0x0001e40000000800 */
.L_x_137:
[----:B------:R-:W-:Y:S05]  /*0a70*/  BSYNC.RECONVERGENT B0 ;  /* 0x0000000000007941 */ /* 0x000fea0003800200 */
.L_x_136:
[----:B------:R-:W5:Y:S01]  /*0a80*/  LDCU.64 UR14, c[0x0][0x390] ;  /* 0x00007200ff0e77ac */ /* 0x000f620008000a00 */
[----:B------:R-:W-:Y:S02]  /*0a90*/  USHF.L.U32 UR4, UR6, 0x1e, URZ ;  /* 0x0000001e06047899 */ /* 0x000fe400080006ff */
[----:B------:R-:W-:Y:S02]  /*0aa0*/  USHF.L.U64.HI UR5, UR6, 0x1e, UR7 ;  /* 0x0000001e06057899 */ /* 0x000fe40008010207 */
[----:B-----5:R-:W-:-:S04]  /*0ab0*/  UIADD3 UR4, UP0, UPT, -UR4, UR14, URZ ;  /* 0x0000000e04047290 */ /* 0x020fc8000ff1e1ff */
[----:B------:R-:W-:Y:S02]  /*0ac0*/  UIADD3.X UR5, UPT, UPT, ~UR5, UR15, URZ, UP0, !UPT ;  /* 0x0000000f05057290 */ /* 0x000fe400087fe5ff */
[----:B------:R-:W-:-:S04]  /*0ad0*/  UISETP.LT.U32.AND UP0, UPT, UR4, 0x40000000, UPT ;  /* 0x400000000400788c */ /* 0x000fc8000bf01070 */
[----:B------:R-:W-:-:S04]  /*0ae0*/  UISETP.LT.U32.AND.EX UP0, UPT, UR5, URZ, UPT, UP0 ;  /* 0x000000ff0500728c */ /* 0x000fc8000bf01100 */
[----:B------:R-:W-:Y:S02]  /*0af0*/  USEL UR13, UR4, 0x40000000, UP0 ;  /* 0x40000000040d7887 */ /* 0x000fe40008000000 */
[----:B------:R-:W-:Y:S02]  /*0b00*/  USEL UR14, UR5, URZ, UP0 ;  /* 0x000000ff050e7287 */ /* 0x000fe40008000000 */
[----:B------:R-:W-:-:S04]  /*0b10*/  UISETP.GT.U32.AND UP0, UPT, UR13, UR8, UPT ;  /* 0x000000080d00728c */ /* 0x000fc8000bf04070 */
[----:B------:R-:W-:Y:S01]  /*0b20*/  UISETP.GT.U32.AND.EX UP0, UPT, UR14, URZ, UPT, UP0 ;  /* 0x000000ff0e00728c */ /* 0x000fe2000bf04100 */
[----:B------:R-:W-:Y:S08]  /*0b30*/  BAR.SYNC.DEFER_BLOCKING 0x0 ;  /* 0x0000000000007b1d */ /* 0x000ff00000010000 */
[----:B------:R-:W-:Y:S06]  /*0b40*/  BAR.SYNC.DEFER_BLOCKING 0x0 ;  /* 0x0000000000007b1d */ /* 0x000fec0000010000 */
[----:B------:R-:W-:Y:S05]  /*0b50*/  BRA.U !UP0, `(.L_x_145) ;  /* 0x0000000d082c7547 */ /* 0x000fea000b800000 */
[----:B------:R-:W-:Y:S01]  /*0b60*/  UMOV UR10, UR8 ;  /* 0x00000008000a7c82 */ /* 0x000fe20008000000 */
[----:B------:R-:W-:-:S05]  /*0b70*/  UMOV UR5, URZ ;  /* 0x000000ff00057c82 */ /* 0x000fca0008000000 */
.L_x_150:
[----:B-----5:R-:W5:Y:S01]  /*0b80*/  LDCU.64 UR18, c[0x0][0x390] ;  /* 0x00007200ff1277ac */ /* 0x020f620008000a00 */
[----:B------:R-:W-:Y:S02]  /*0b90*/  USHF.L.U32 UR15, UR6, 0x1e, URZ ;  /* 0x0000001e060f7899 */ /* 0x000fe400080006ff */
[----:B------:R-:W-:Y:S02]  /*0ba0*/  USHF.L.U64.HI UR16, UR6, 0x1e, UR7 ;  /* 0x0000001e06107899 */ /* 0x000fe40008010207 */
[----:B------:R-:W-:-:S04]  /*0bb0*/  UIADD3 UR15, UP0, UPT, UR10, UR15, URZ ;  /* 0x0000000f0a0f7290 */ /* 0x000fc8000ff1e0ff */
[----:B------:R-:W-:Y:S02]  /*0bc0*/  UIADD3.X UR16, UPT, UPT, UR5, UR16, URZ, UP0, !UPT ;  /* 0x0000001005107290 */ /* 0x000fe400087fe4ff */
[----:B------:R-:W-:Y:S02]  /*0bd0*/  ULEA UR10, UP0, UR28, UR10, 0xb ;  /* 0x0000000a1c0a7291 */ /* 0x000fe4000f8058ff */
[----:B-----5:R-:W-:Y:S02]  /*0be0*/  UIADD3 UR17, UP1, UPT, -UR15, UR18, URZ ;  /* 0x000000120f117290 */ /* 0x020fe4000ff3e1ff */
[----:B------:R-:W-:Y:S02]  /*0bf0*/  UIADD3.X UR5, UPT, UPT, URZ, UR5, URZ, UP0, !UPT ;  /* 0x00000005ff057290 */ /* 0x000fe400087fe4ff */
[----:B------:R-:W-:Y:S02]  /*0c00*/  UIADD3.X UR4, UPT, UPT, ~UR16, UR19, URZ, UP1, !UPT ;  /* 0x0000001310047290 */ /* 0x000fe40008ffe5ff */
[----:B------:R-:W-:-:S02]  /*0c10*/  UISETP.GE.U32.AND UP1, UPT, UR17, 0x800, UPT ;  /* 0x000008001100788c */ /* 0x000fc4000bf26070 */
[----:B------:R-:W-:Y:S02]  /*0c20*/  UISETP.GE.U32.AND UP0, UPT, UR10, UR13, UPT ;  /* 0x0000000d0a00728c */ /* 0x000fe4000bf06070 */
[----:B------:R-:W-:Y:S02]  /*0c30*/  UISETP.GE.U32.AND.EX UP1, UPT, UR4, URZ, UPT, UP1 ;  /* 0x000000ff0400728c */ /* 0x000fe4000bf26110 */
[----:B------:R-:W-:-:S07]  /*0c40*/  UISETP.GE.U32.AND.EX UP0, UPT, UR5, UR14, UPT, UP0 ;  /* 0x0000000e0500728c */ /* 0x000fce000bf06100 */
[----:B0-----:R-:W-:Y:S05]  /*0c50*/  BRA.U !UP1, `(.L_x_146) ;  /* 0x0000000109587547 */ /* 0x001fea000b800000 */
[----:B------:R-:W4:Y:S01]  /*0c60*/  LDCU.64 UR18, c[0x0][0x388] ;  /* 0x00007100ff1277ac */ /* 0x000f220008000a00 */
[----:B0-23--:R-:W-:-:S05]  /*0c70*/  IADD3 R3, P0, PT, R4, UR15, RZ ;  /* 0x0000000f04037c10 */ /* 0x00dfca000ff1e0ff */
[----:B------:R-:W-:Y:S01]  /*0c80*/  IMAD.X R6, RZ, RZ, UR16, P0 ;  /* 0x00000010ff067e24 */ /* 0x000fe200080e06ff */
[----:B----4-:R-:W-:-:S04]  /*0c90*/  LEA R2, P0, R3, UR18, 0x2 ;  /* 0x0000001203027c11 */ /* 0x010fc8000f8010ff */
        /* <DEDUP_REMOVED lines=18> */
.L_x_146:
[----:B------:R-:W4:Y:S01]  /*0dc0*/  LDCU.64 UR18, c[0x0][0x388] ;  /* 0x00007100ff1277ac */ /* 0x000f220008000a00 */
[C---:B012---:R-:W-:Y:S01]  /*0dd0*/  VIADD R5, R4.reuse, 0x100 ;  /* 0x0000010004057836 */ /* 0x047fe20000000000 */
[C---:B---3--:R-:W-:Y:S01]  /*0de0*/  IADD3 R3, P0, PT, R4.reuse, UR15, RZ ;  /* 0x0000000f04037c10 */ /* 0x048fe2000ff1e0ff */
[C---:B----4-:R-:W-:Y:S01]  /*0df0*/  VIADD R2, R4.reuse, 0x80 ;  /* 0x0000008004027836 */ /* 0x050fe20000000000 */
[C---:B------:R-:W-:Y:S01]  /*0e00*/  ISETP.GE.AND P1, PT, R4.reuse, UR17, PT ;  /* 0x0000001104007c0c */ /* 0x040fe2000bf26270 */
[----:B------:R-:W-:Y:S01]  /*0e10*/  VIADD R7, R4, 0x180 ;  /* 0x0000018004077836 */ /* 0x000fe20000000000 */
[----:B------:R-:W-:Y:S01]  /*0e20*/  ISETP.GE.AND P3, PT, R5, UR17, PT ;  /* 0x0000001105007c0c */ /* 0x000fe2000bf66270 */
[----:B------:R-:W-:Y:S01]  /*0e30*/  IMAD.X R6, RZ, RZ, UR16, P0 ;  /* 0x00000010ff067e24 */ /* 0x000fe200080e06ff */
[----:B------:R-:W-:Y:S01]  /*0e40*/  ISETP.GE.AND P2, PT, R2, UR17, PT ;  /* 0x0000001102007c0c */ /* 0x000fe2000bf46270 */
[----:B------:R-:W-:Y:S01]  /*0e50*/  VIADD R5, R4, 0x200 ;  /* 0x0000020004057836 */ /* 0x000fe20000000000 */
[----:B------:R-:W-:Y:S01]  /*0e60*/  ISETP.GE.AND P4, PT, R7, UR17, PT ;  /* 0x0000001107007c0c */ /* 0x000fe2000bf86270 */
[----:B------:R-:W-:-:S03]  /*0e70*/  IMAD.MOV.U32 R12, RZ, RZ, 0x7fffffff ;  /* 0x7fffffffff0c7424 */ /* 0x000fc600078e00ff */
[----:B------:R-:W-:Y:S01]  /*0e80*/  ISETP.GE.AND P5, PT, R5, UR17, PT ;  /* 0x0000001105007c0c */ /* 0x000fe2000bfa6270 */
[----:B------:R-:W-:Y:S01]  /*0e90*/  VIADD R5, R4, 0x300 ;  /* 0x0000030004057836 */ /* 0x000fe20000000000 */
[----:B------:R-:W-:-:S04]  /*0ea0*/  LEA R2, P0, R3, UR18, 0x2 ;  /* 0x0000001203027c11 */ /* 0x000fc8000f8010ff */
[----:B------:R-:W-:Y:S01]  /*0eb0*/  LEA.HI.X R3, R3, UR19, R6, 0x2, P0 ;  /* 0x0000001303037c11 */ /* 0x000fe200080f1406 */
[----:B------:R-:W-:Y:S01]  /*0ec0*/  IMAD.MOV.U32 R11, RZ, RZ, 0x7fffffff ;  /* 0x7fffffffff0b7424 */ /* 0x000fe200078e00ff */
[----:B------:R-:W-:-:S03]  /*0ed0*/  IADD3 R6, PT, PT, R4, 0x280, RZ ;  /* 0x0000028004067810 */ /* 0x000fc60007ffe0ff */
[----:B------:R1:W5:Y:S01]  /*0ee0*/  @!P1 LDG.E R12, desc[UR20][R2.64] ;  /* 0x00000014020c9981 */ /* 0x000362000c1e1900 */
[----:B------:R-:W-:Y:S01]  /*0ef0*/  ISETP.GE.AND P1, PT, R5, UR17, PT ;  /* 0x0000001105007c0c */ /* 0x000fe2000bf26270 */
[----:B------:R-:W-:Y:S01]  /*0f00*/  VIADD R5, R4, 0x380 ;  /* 0x0000038004057836 */ /* 0x000fe20000000000 */
[----:B------:R-:W-:Y:S01]  /*0f10*/  ISETP.GE.AND P0, PT, R6, UR17, PT ;  /* 0x0000001106007c0c */ /* 0x000fe2000bf06270 */
[----:B------:R-:W-:Y:S01]  /*0f20*/  IMAD.MOV.U32 R9, RZ, RZ, 0x7fffffff ;  /* 0x7fffffffff097424 */ /* 0x000fe200078e00ff */
[----:B------:R1:W5:Y:S02]  /*0f30*/  @!P2 LDG.E R11, desc[UR20][R2.64+0x200] ;  /* 0x00020014020ba981 */ /* 0x000364000c1e1900 */
[----:B------:R-:W-:Y:S01]  /*0f40*/  ISETP.GE.AND P2, PT, R5, UR17, PT ;  /* 0x0000001105007c0c */ /* 0x000fe2000bf46270 */
[----:B------:R-:W-:Y:S02]  /*0f50*/  VIADD R5, R4, 0x480 ;  /* 0x0000048004057836 */ /* 0x000fe40000000000 */
[----:B------:R-:W-:Y:S01]  /*0f60*/  IMAD.MOV.U32 R10, RZ, RZ, 0x7fffffff ;  /* 0x7fffffffff0a7424 */ /* 0x000fe200078e00ff */
[----:B------:R1:W5:Y:S01]  /*0f70*/  @!P4 LDG.E R9, desc[UR20][R2.64+0x600] ;  /* 0x000600140209c981 */ /* 0x000362000c1e1900 */
[----:B------:R-:W-:-:S02]  /*0f80*/  MOV R8, 0x7fffffff ;  /* 0x7fffffff00087802 */ /* 0x000fc40000000f00 */
[C---:B------:R-:W-:Y:S02]  /*0f90*/  LOP3.LUT R6, R4.reuse, 0x400, RZ, 0xfc, !PT ;  /* 0x0000040004067812 */ /* 0x040fe400078efcff */
[----:B------:R-:W-:Y:S01]  /*0fa0*/  ISETP.GE.AND P4, PT, R5, UR17, PT ;  /* 0x0000001105007c0c */ /* 0x000fe2000bf86270 */
[----:B------:R-:W-:Y:S01]  /*0fb0*/  VIADD R5, R4, 0x500 ;  /* 0x0000050004057836 */ /* 0x000fe20000000000 */
[----:B------:R1:W5:Y:S01]  /*0fc0*/  @!P3 LDG.E R10, desc[UR20][R2.64+0x400] ;  /* 0x00040014020ab981 */ /* 0x000362000c1e1900 */
[----:B------:R-:W-:Y:S01]  /*0fd0*/  ISETP.GE.AND P3, PT, R6, UR17, PT ;  /* 0x0000001106007c0c */ /* 0x000fe2000bf66270 */
[----:B------:R-:W-:Y:S02]  /*0fe0*/  IMAD.MOV.U32 R6, RZ, RZ, 0x7fffffff ;  /* 0x7fffffffff067424 */ /* 0x000fe400078e00ff */
[----:B------:R1:W5:Y:S01]  /*0ff0*/  @!P5 LDG.E R8, desc[UR20][R2.64+0x800] ;  /* 0x000800140208d981 */ /* 0x000362000c1e1900 */
[----:B------:R-:W-:Y:S01]  /*1000*/  ISETP.GE.AND P5, PT, R5, UR17, PT ;  /* 0x0000001105007c0c */ /* 0x000fe2000bfa6270 */
[----:B------:R-:W-:-:S02]  /*1010*/  VIADD R5, R4, 0x600 ;  /* 0x0000060004057836 */ /* 0x000fc40000000000 */
[----:B------:R-:W-:Y:S01]  /*1020*/  IMAD.MOV.U32 R7, RZ, RZ, 0x7fffffff ;  /* 0x7fffffffff077424 */ /* 0x000fe200078e00ff */
[----:B------:R1:W5:Y:S01]  /*1030*/  @!P1 LDG.E R6, desc[UR20][R2.64+0xc00] ;  /* 0x000c001402069981 */ /* 0x000362000c1e1900 */
[C---:B------:R-:W-:Y:S01]  /*1040*/  VIADD R13, R4.reuse, 0x580 ;  /* 0x00000580040d7836 */ /* 0x040fe20000000000 */
[----:B------:R-:W-:Y:S01]  /*1050*/  ISETP.GE.AND P1, PT, R5, UR17, PT ;  /* 0x0000001105007c0c */ /* 0x000fe2000bf26270 */
[----:B------:R-:W-:Y:S02]  /*1060*/  IMAD.MOV.U32 R5, RZ, RZ, 0x7fffffff ;  /* 0x7fffffffff057424 */ /* 0x000fe400078e00ff */
[----:B------:R-:W-:Y:S01]  /*1070*/  IMAD.MOV.U32 R19, RZ, RZ, 0x7fffffff ;  /* 0x7fffffffff137424 */ /* 0x000fe200078e00ff */
[----:B------:R1:W5:Y:S01]  /*1080*/  @!P0 LDG.E R7, desc[UR20][R2.64+0xa00] ;  /* 0x000a001402078981 */ /* 0x000362000c1e1900 */
[----:B------:R-:W-:Y:S01]  /*1090*/  IMAD.MOV.U32 R18, RZ, RZ, 0x7fffffff ;  /* 0x7fffffffff127424 */ /* 0x000fe200078e00ff */
[----:B------:R-:W-:Y:S01]  /*10a0*/  ISETP.GE.AND P0, PT, R13, UR17, PT ;  /* 0x000000110d007c0c */ /* 0x000fe2000bf06270 */
[C---:B------:R-:W-:Y:S01]  /*10b0*/  VIADD R14, R4.reuse, 0x700 ;  /* 0x00000700040e7836 */ /* 0x040fe20000000000 */
[----:B------:R-:W-:Y:S01]  /*10c0*/  IADD3 R13, PT, PT, R4, 0x680, RZ ;  /* 0x00000680040d7810 */ /* 0x000fe20007ffe0ff */
[----:B------:R1:W5:Y:S03]  /*10d0*/  @!P2 LDG.E R5, desc[UR20][R2.64+0xe00] ;  /* 0x000e00140205a981 */ /* 0x000366000c1e1900 */
[----:B------:R-:W-:Y:S01]  /*10e0*/  ISETP.GE.AND P2, PT, R13, UR17, PT ;  /* 0x000000110d007c0c */ /* 0x000fe2000bf46270 */
[----:B------:R1:W5:Y:S01]  /*10f0*/  @!P3 LDG.E R19, desc[UR20][R2.64+0x1000] ;  /* 0x001000140213b981 */ /* 0x000362000c1e1900 */
[----:B------:R-:W-:-:S03]  /*1100*/  ISETP.GE.AND P3, PT, R14, UR17, PT ;  /* 0x000000110e007c0c */ /* 0x000fc6000bf66270 */
[----:B------:R1:W5:Y:S01]  /*1110*/  @!P4 LDG.E R18, desc[UR20][R2.64+0x1200] ;  /* 0x001200140212c981 */ /* 0x000362000c1e1900 */
[----:B------:R-:W-:Y:S01]  /*1120*/  ISETP.GE.AND P4, PT, R21, UR17, PT ;  /* 0x0000001115007c0c */ /* 0x000fe2000bf86270 */
[----:B------:R-:W-:Y:S01]  /*1130*/  IMAD.MOV.U32 R17, RZ, RZ, 0x7fffffff ;  /* 0x7fffffffff117424 */ /* 0x000fe200078e00ff */
[----:B------:R-:W-:Y:S01]  /*1140*/  MOV R14, 0x7fffffff ;  /* 0x7fffffff000e7802 */ /* 0x000fe20000000f00 */
[----:B------:R-:W-:Y:S02]  /*1150*/  IMAD.MOV.U32 R16, RZ, RZ, 0x7fffffff ;  /* 0x7fffffffff107424 */ /* 0x000fe400078e00ff */
[----:B------:R-:W-:Y:S02]  /*1160*/  IMAD.MOV.U32 R22, RZ, RZ, 0x7fffffff ;  /* 0x7fffffffff167424 */ /* 0x000fe400078e00ff */
        /* <DEDUP_REMOVED lines=8> */
.L_x_147:
[----:B01----:R-:W0:Y:S02]  /*11f0*/  LDC.64 R2, c[0x0][0x398] ;  /* 0x0000e600ff027b82 */ /* 0x003e240000000a00 */
[----:B0-----:R-:W-:-:S13]  /*1200*/  ISETP.GT.AND P0, PT, R3, R2, PT ;  /* 0x000000020300720c */ /* 0x001fda0003f04270 */
[----:B------:R-:W-:Y:S05]  /*1210*/  @!P0 BRA `(.L_x_148) ;  /* 0x0000000400788947 */ /* 0x000fea0003800000 */
[----:B------:R-:W0:Y:S01]  /*1220*/  S2UR UR15, SR_CgaCtaId ;  /* 0x00000000000f79c3 */ /* 0x000e220000008800 */
[----:B-----5:R-:W-:Y:S01]  /*1230*/  LOP3.LUT R15, R15, 0x80000000, RZ, 0x3c, !PT ;  /* 0x800000000f0f7812 */ /* 0x020fe200078e3cff */
[----:B------:R-:W-:Y:S01]  /*1240*/  UMOV UR4, 0x400 ;  /* 0x0000040000047882 */ /* 0x000fe20000000000 */
[----:B------:R-:W-:Y:S01]  /*1250*/  LOP3.LUT R14, R14, 0x80000000, RZ, 0x3c, !PT ;  /* 0x800000000e0e7812 */ /* 0x000fe200078e3cff */
[----:B------:R-:W1:Y:S01]  /*1260*/  LDCU UR16, c[0x0][0x398] ;  /* 0x00007300ff1077ac */ /* 0x000e620008000800 */
[----:B------:R-:W-:Y:S02]  /*1270*/  LOP3.LUT R13, R13, 0x80000000, RZ, 0x3c, !PT ;  /* 0x800000000d0d7812 */ /* 0x000fe400078e3cff */
[----:B------:R-:W-:Y:S02]  /*1280*/  LOP3.LUT R2, R22, 0x80000000, RZ, 0x3c, !PT ;  /* 0x8000000016027812 */ /* 0x000fe400078e3cff */
[----:B------:R-:W-:Y:S02]  /*1290*/  LOP3.LUT R16, R16, 0x80000000, RZ, 0x3c, !PT ;  /* 0x8000000010107812 */ /* 0x000fe400078e3cff */
[----:B------:R-:W-:-:S02]  /*12a0*/  LOP3.LUT R17, R17, 0x80000000, RZ, 0x3c, !PT ;  /* 0x8000000011117812 */ /* 0x000fc400078e3cff */
[----:B------:R-:W-:Y:S02]  /*12b0*/  LOP3.LUT R18, R18, 0x80000000, RZ, 0x3c, !PT ;  /* 0x8000000012127812 */ /* 0x000fe400078e3cff */
[----:B------:R-:W-:Y:S02]  /*12c0*/  LOP3.LUT R19, R19, 0x80000000, RZ, 0x3c, !PT ;  /* 0x8000000013137812 */ /* 0x000fe400078e3cff */
[----:B------:R-:W-:Y:S02]  /*12d0*/  LOP3.LUT R5, R5, 0x80000000, RZ, 0x3c, !PT ;  /* 0x8000000005057812 */ /* 0x000fe400078e3cff */
[----:B------:R-:W-:Y:S02]  /*12e0*/  LOP3.LUT R6, R6, 0x80000000, RZ, 0x3c, !PT ;  /* 0x8000000006067812 */ /* 0x000fe400078e3cff */
[----:B------:R-:W-:Y:S02]  /*12f0*/  LOP3.LUT R7, R7, 0x80000000, RZ, 0x3c, !PT ;  /* 0x8000000007077812 */ /* 0x000fe400078e3cff */
[----:B------:R-:W-:Y:S01]  /*1300*/  LOP3.LUT R8, R8, 0x80000000, RZ, 0x3c, !PT ;  /* 0x8000000008087812 */ /* 0x000fe200078e3cff */
[----:B0-----:R-:W-:Y:S01]  /*1310*/  ULEA UR15, UR15, UR4, 0x18 ;  /* 0x000000040f0f7291 */ /* 0x001fe2000f8ec0ff */
[----:B------:R-:W-:-:S02]  /*1320*/  LOP3.LUT R9, R9, 0x80000000, RZ, 0x3c, !PT ;  /* 0x8000000009097812 */ /* 0x000fc400078e3cff */
[----:B------:R-:W-:Y:S01]  /*1330*/  LOP3.LUT R10, R10, 0x80000000, RZ, 0x3c, !PT ;  /* 0x800000000a0a7812 */ /* 0x000fe200078e3cff */
[----:B------:R-:W-:Y:S01]  /*1340*/  UMOV UR4, URZ ;  /* 0x000000ff00047c82 */ /* 0x000fe20008000000 */
[----:B------:R-:W-:Y:S02]  /*1350*/  LOP3.LUT R11, R11, 0x80000000, RZ, 0x3c, !PT ;  /* 0x800000000b0b7812 */ /* 0x000fe400078e3cff */
[----:B-1----:R-:W-:-:S07]  /*1360*/  LOP3.LUT R12, R12, 0x80000000, RZ, 0x3c, !PT ;  /* 0x800000000c0c7812 */ /* 0x002fce00078e3cff */
.L_x_149:
[----:B------:R-:W-:Y:S01]  /*1370*/  IMAD R22, RZ, RZ, -UR16 ;  /* 0x80000010ff167e24 */ /* 0x000fe2000f8e02ff */
[----:B0-----:R-:W-:Y:S01]  /*1380*/  SHF.R.U32.HI R23, RZ, UR16, R12 ;  /* 0x00000010ff177c19 */ /* 0x001fe2000801160c */
[----:B------:R-:W-:Y:S01]  /*1390*/  IMAD.MOV.U32 R25, RZ, RZ, -0x1 ;  /* 0xffffffffff197424 */ /* 0x000fe200078e00ff */
[----:B------:R-:W-:Y:S01]  /*13a0*/  ULEA UR17, UR4, UR15, 0xa ;  /* 0x0000000f04117291 */ /* 0x000fe2000f8e50ff */
[----:B------:R-:W-:Y:S01]  /*13b0*/  SHF.R.U32.HI R27, RZ, UR16, R10 ;  /* 0x00000010ff1b7c19 */ /* 0x000fe2000801160a */
[----:B------:R-:W-:Y:S01]  /*13c0*/  UIADD3 UR4, UPT, UPT, UR4, 0x1, URZ ;  /* 0x0000000104047890 */ /* 0x000fe2000fffe0ff */
[----:B------:R-:W-:Y:S02]  /*13d0*/  VIADDMNMX R22, R22, R3, 0x8, PT ;  /* 0x0000000816167446 */ /* 0x000fe40003800103 */
[----:B------:R-:W-:Y:S02]  /*13e0*/  SHF.R.U32.HI R29, RZ, UR16, R9 ;  /* 0x00000010ff1d7c19 */ /* 0x000fe40008011609 */
[----:B------:R-:W-:-:S02]  /*13f0*/  SHF.L.U32 R22, R25, R22, RZ ;  /* 0x0000001619167219 */ /* 0x000fc400000006ff */
[----:B------:R-:W-:Y:S02]  /*1400*/  SHF.R.U32.HI R25, RZ, UR16, R11 ;  /* 0x00000010ff197c19 */ /* 0x000fe4000801160b */
[-C--:B------:R-:W-:Y:S02]  /*1410*/  LOP3.LUT R23, R23, R22.reuse, RZ, 0x30, !PT ;  /* 0x0000001617177212 */ /* 0x080fe400078e30ff */
[-C--:B------:R-:W-:Y:S02]  /*1420*/  LOP3.LUT R25, R25, R22.reuse, RZ, 0x30, !PT ;  /* 0x0000001619197212 */ /* 0x080fe400078e30ff */
[----:B------:R-:W-:Y:S02]  /*1430*/  LOP3.LUT R27, R27, R22, RZ, 0x30, !PT ;  /* 0x000000161b1b7212 */ /* 0x000fe400078e30ff */
[----:B------:R-:W-:Y:S02]  /*1440*/  LEA R23, R23, UR17, 0x2 ;  /* 0x0000001117177c11 */ /* 0x000fe4000f8e10ff */
[----:B------:R-:W-:-:S02]  /*1450*/  LEA R25, R25, UR17, 0x2 ;  /* 0x0000001119197c11 */ /* 0x000fc4000f8e10ff */
[----:B------:R-:W-:Y:S01]  /*1460*/  LEA R27, R27, UR17, 0x2 ;  /* 0x000000111b1b7c11 */ /* 0x000fe2000f8e10ff */
[----:B------:R0:W-:Y:S01]  /*1470*/  ATOMS.POPC.INC.32 RZ, [R23+URZ] ;  /* 0x0000000017ff7f8c */ /* 0x0001e2000d8000ff */
[----:B------:R-:W-:Y:S02]  /*1480*/  SHF.R.U32.HI R24, RZ, UR16, R8 ;  /* 0x00000010ff187c19 */ /* 0x000fe40008011608 */
[----:B------:R-:W-:Y:S01]  /*1490*/  SHF.R.U32.HI R26, RZ, UR16, R7 ;  /* 0x00000010ff1a7c19 */ /* 0x000fe20008011607 */
[----:B------:R1:W-:Y:S01]  /*14a0*/  ATOMS.POPC.INC.32 RZ, [R25+URZ] ;  /* 0x0000000019ff7f8c */ /* 0x0003e2000d8000ff */
[-C--:B------:R-:W-:Y:S02]  /*14b0*/  LOP3.LUT R29, R29, R22.reuse, RZ, 0x30, !PT ;  /* 0x000000161d1d7212 */ /* 0x080fe400078e30ff */
[----:B------:R-:W-:Y:S01]  /*14c0*/  LOP3.LUT R24, R24, R22, RZ, 0x30, !PT ;  /* 0x0000001618187212 */ /* 0x000fe200078e30ff */
[----:B------:R2:W-:Y:S01]  /*14d0*/  ATOMS.POPC.INC.32 RZ, [R27+URZ] ;  /* 0x000000001bff7f8c */ /* 0x0005e2000d8000ff */
[----:B0-----:R-:W-:-:S02]  /*14e0*/  SHF.R.U32.HI R23, RZ, UR16, R6 ;  /* 0x00000010ff177c19 */ /* 0x001fc40008011606 */
[-C--:B------:R-:W-:Y:S02]  /*14f0*/  LOP3.LUT R26, R26, R22.reuse, RZ, 0x30, !PT ;  /* 0x000000161a1a7212 */ /* 0x080fe400078e30ff */
[----:B-1----:R-:W-:Y:S02]  /*1500*/  SHF.R.U32.HI R25, RZ, UR16, R5 ;  /* 0x00000010ff197c19 */ /* 0x002fe40008011605 */
[-C--:B------:R-:W-:Y:S02]  /*1510*/  LOP3.LUT R23, R23, R22.reuse, RZ, 0x30, !PT ;  /* 0x0000001617177212 */ /* 0x080fe400078e30ff */
[----:B--2---:R-:W-:Y:S02]  /*1520*/  SHF.R.U32.HI R27, RZ, UR16, R19 ;  /* 0x00000010ff1b7c19 */ /* 0x004fe40008011613 */
[----:B------:R-:W-:Y:S02]  /*1530*/  LEA R29, R29, UR17, 0x2 ;  /* 0x000000111d1d7c11 */ /* 0x000fe4000f8e10ff */
[----:B------:R-:W-:-:S02]  /*1540*/  LOP3.LUT R25, R25, R22, RZ, 0x30, !PT ;  /* 0x0000001619197212 */ /* 0x000fc400078e30ff */
[----:B------:R-:W-:Y:S01]  /*1550*/  LEA R24, R24, UR17, 0x2 ;  /* 0x0000001118187c11 */ /* 0x000fe2000f8e10ff */
[----:B------:R0:W-:Y:S01]  /*1560*/  ATOMS.POPC.INC.32 RZ, [R29+URZ] ;  /* 0x000000001dff7f8c */ /* 0x0001e2000d8000ff */
[----:B------:R-:W-:Y:S02]  /*1570*/  LOP3.LUT R27, R27, R22, RZ, 0x30, !PT ;  /* 0x000000161b1b7212 */ /* 0x000fe400078e30ff */
[----:B------:R-:W-:Y:S01]  /*1580*/  LEA R26, R26, UR17, 0x2 ;  /* 0x000000111a1a7c11 */ /* 0x000fe2000f8e10ff */
[----:B------:R1:W-:Y:S01]  /*1590*/  ATOMS.POPC.INC.32 RZ, [R24+URZ] ;  /* 0x0000000018ff7f8c */ /* 0x0003e2000d8000ff */
[----:B------:R-:W-:Y:S02]  /*15a0*/  LEA R23, R23, UR17, 0x2 ;  /* 0x0000001117177c11 */ /* 0x000fe4000f8e10ff */
[----:B------:R-:W-:Y:S01]  /*15b0*/  LEA R25, R25, UR17, 0x2 ;  /* 0x0000001119197c11 */ /* 0x000fe2000f8e10ff */
[----:B------:R2:W-:Y:S01]  /*15c0*/  ATOMS.POPC.INC.32 RZ, [R26+URZ] ;  /* 0x000000001aff7f8c */ /* 0x0005e2000d8000ff */
[----:B------:R-:W-:-:S02]  /*15d0*/  LEA R27, R27, UR17, 0x2 ;  /* 0x000000111b1b7c11 */ /* 0x000fc4000f8e10ff */
[----:B0-----:R-:W-:Y:S01]  /*15e0*/  SHF.R.U32.HI R29, RZ, UR16, R18 ;  /* 0x00000010ff1d7c19 */ /* 0x001fe20008011612 */
[----:B------:R0:W-:Y:S01]  /*15f0*/  ATOMS.POPC.INC.32 RZ, [R23+URZ] ;  /* 0x0000000017ff7f8c */ /* 0x0001e2000d8000ff */
[----:B-1----:R-:W-:Y:S02]  /*1600*/  SHF.R.U32.HI R24, RZ, UR16, R17 ;  /* 0x00000010ff187c19 */ /* 0x002fe40008011611 */
[----:B------:R-:W-:Y:S01]  /*1610*/  SHF.R.U32.HI R28, RZ, UR16, R15 ;  /* 0x00000010ff1c7c19 */ /* 0x000fe2000801160f */
[----:B------:R1:W-:Y:S01]  /*1620*/  ATOMS.POPC.INC.32 RZ, [R25+URZ] ;  /* 0x0000000019ff7f8c */ /* 0x0003e2000d8000ff */
[----:B--2---:R-:W-:Y:S02]  /*1630*/  SHF.R.U32.HI R26, RZ, UR16, R16 ;  /* 0x00000010ff1a7c19 */ /* 0x004fe40008011610 */
[----:B------:R-:W-:Y:S01]  /*1640*/  LOP3.LUT R29, R29, R22, RZ, 0x30, !PT ;  /* 0x000000161d1d7212 */ /* 0x000fe200078e30ff */
[----:B------:R2:W-:Y:S01]  /*1650*/  ATOMS.POPC.INC.32 RZ, [R27+URZ] ;  /* 0x000000001bff7f8c */ /* 0x0005e2000d8000ff */
[----:B0-----:R-:W-:-:S02]  /*1660*/  SHF.R.U32.HI R23, RZ, UR16, R2 ;  /* 0x00000010ff177c19 */ /* 0x001fc40008011602 */
[-C--:B------:R-:W-:Y:S02]  /*1670*/  LOP3.LUT R24, R24, R22.reuse, RZ, 0x30, !PT ;  /* 0x0000001618187212 */ /* 0x080fe400078e30ff */
[----:B-1----:R-:W-:Y:S02]  /*1680*/  SHF.R.U32.HI R25, RZ, UR16, R13 ;  /* 0x00000010ff197c19 */ /* 0x002fe4000801160d */
[-C--:B------:R-:W-:Y:S02]  /*1690*/  LOP3.LUT R26, R26, R22.reuse, RZ, 0x30, !PT ;  /* 0x000000161a1a7212 */ /* 0x080fe400078e30ff */
[----:B--2---:R-:W-:Y:S01]  /*16a0*/  SHF.R.U32.HI R27, RZ, UR16, R14 ;  /* 0x00000010ff1b7c19 */ /* 0x004fe2000801160e */
[----:B------:R-:W-:Y:S01]  /*16b0*/  UIADD3 UR16, UPT, UPT, UR16, 0x8, URZ ;  /* 0x0000000810107890 */ /* 0x000fe2000fffe0ff */
[----:B------:R-:W-:Y:S02]  /*16c0*/  LOP3.LUT R23, R23, R22, RZ, 0x30, !PT ;  /* 0x0000001617177212 */ /* 0x000fe400078e30ff */
[----:B------:R-:W-:-:S02]  /*16d0*/  LEA R29, R29, UR17, 0x2 ;  /* 0x000000111d1d7c11 */ /* 0x000fc4000f8e10ff */
[-C--:B------:R-:W-:Y:S02]  /*16e0*/  LOP3.LUT R25, R25, R22.reuse, RZ, 0x30, !PT ;  /* 0x0000001619197212 */ /* 0x080fe400078e30ff */
[----:B------:R-:W-:Y:S01]  /*16f0*/  ISETP.LE.AND P0, PT, R3, UR16, PT ;  /* 0x0000001003007c0c */ /* 0x000fe2000bf03270 */
[----:B------:R0:W-:Y:S01]  /*1700*/  ATOMS.POPC.INC.32 RZ, [R29+URZ] ;  /* 0x000000001dff7f8c */ /* 0x0001e2000d8000ff */
[----:B------:R-:W-:Y:S02]  /*1710*/  LEA R24, R24, UR17, 0x2 ;  /* 0x0000001118187c11 */ /* 0x000fe4000f8e10ff */
[-C--:B------:R-:W-:Y:S02]  /*1720*/  LOP3.LUT R27, R27, R22.reuse, RZ, 0x30, !PT ;  /* 0x000000161b1b7212 */ /* 0x080fe400078e30ff */
[----:B------:R-:W-:Y:S01]  /*1730*/  LEA R26, R26, UR17, 0x2 ;  /* 0x000000111a1a7c11 */ /* 0x000fe2000f8e10ff */
[----:B------:R0:W-:Y:S01]  /*1740*/  ATOMS.POPC.INC.32 RZ, [R24+URZ] ;  /* 0x0000000018ff7f8c */ /* 0x0001e2000d8000ff */
[----:B------:R-:W-:-:S02]  /*1750*/  LOP3.LUT R28, R28, R22, RZ, 0x30, !PT ;  /* 0x000000161c1c7212 */ /* 0x000fc400078e30ff */
[----:B------:R-:W-:Y:S01]  /*1760*/  LEA R23, R23, UR17, 0x2 ;  /* 0x0000001117177c11 */ /* 0x000fe2000f8e10ff */
[----:B------:R0:W-:Y:S01]  /*1770*/  ATOMS.POPC.INC.32 RZ, [R26+URZ] ;  /* 0x000000001aff7f8c */ /* 0x0001e2000d8000ff */
[----:B------:R-:W-:Y:S02]  /*1780*/  LEA R25, R25, UR17, 0x2 ;  /* 0x0000001119197c11 */ /* 0x000fe4000f8e10ff */
[----:B------:R-:W-:Y:S01]  /*1790*/  LEA R27, R27, UR17, 0x2 ;  /* 0x000000111b1b7c11 */ /* 0x000fe2000f8e10ff */
[----:B------:R0:W-:Y:S01]  /*17a0*/  ATOMS.POPC.INC.32 RZ, [R23+URZ] ;  /* 0x0000000017ff7f8c */ /* 0x0001e2000d8000ff */
[----:B------:R-:W-:-:S03]  /*17b0*/  LEA R28, R28, UR17, 0x2 ;  /* 0x000000111c1c7c11 */ /* 0x000fc6000f8e10ff */
[----:B------:R0:W-:Y:S04]  /*17c0*/  ATOMS.POPC.INC.32 RZ, [R25+URZ] ;  /* 0x0000000019ff7f8c */ /* 0x0001e8000d8000ff */
[----:B------:R0:W-:Y:S04]  /*17d0*/  ATOMS.POPC.INC.32 RZ, [R27+URZ] ;  /* 0x000000001bff7f8c */ /* 0x0001e8000d8000ff */
[----:B------:R0:W-:Y:S01]  /*17e0*/  ATOMS.POPC.INC.32 RZ, [R28+URZ] ;  /* 0x000000001cff7f8c */ /* 0x0001e2000d8000ff */
[----:B------:R-:W-:Y:S05]  /*17f0*/  @!P0 BRA `(.L_x_149) ;  /* 0xfffffff800dc8947 */ /* 0x000fea000383ffff */
.L_x_148:
[----:B------:R-:W-:Y:S05]  /*1800*/  BRA.U !UP0, `(.L_x_150) ;  /* 0xfffffff108dc7547 */ /* 0x000fea000b83ffff */
.L_x_145:
[----:B------:R-:W-:Y:S01]  /*1810*/  BAR.SYNC.DEFER_BLOCKING 0x0 ;  /* 0x0000000000007b1d */ /* 0x000fe20000010000 */
[----:B------:R-:W-:-:S05]  /*1820*/  ISETP.NE.AND P0, PT, R20, RZ, PT ;  /* 0x000000ff1400720c */ /* 0x000fca0003f05270 */
[----:B------:R-:W-:Y:S08]  /*1830*/  BSSY.RECONVERGENT B0, `(.L_x_151) ;  /* 0x0000164000007945 */ /* 0x000ff00003800200 */
[----:B------:R-:W-:Y:S05]  /*1840*/  @P0 BRA `(.L_x_152) ;  /* 0x0000001400880947 */ /* 0x000fea0003800000 */
[----:B------:R-:W-:Y:S01]  /*1850*/  UISETP.GE.U32.AND UP0, UPT, UR22, 0x7, UPT ;  /* 0x000000071600788c */ /* 0x000fe2000bf06070 */
[----:B0-23--:R-:W-:-:S08]  /*1860*/  IMAD.MOV.U32 R3, RZ, RZ, RZ ;  /* 0x000000ffff037224 */ /* 0x00dfd000078e00ff */
[----:B------:R-:W-:Y:S05]  /*1870*/  BRA.U !UP0, `(.L_x_153) ;  /* 0x00000005085c7547 */ /* 0x000fea000b800000 */
[----:B----4-:R-:W0:Y:S01]  /*1880*/  LDC.64 R2, c[0x0][0x380] ;  /* 0x0000e000ff027b82 */ /* 0x010e220000000a00 */
[----:B-1---5:R-:W-:-:S07]  /*1890*/  IMAD.MOV.U32 R5, RZ, RZ, RZ ;  /* 0x000000ffff057224 */ /* 0x022fce00078e00ff */
.L_x_170:
[----:B----4-:R-:W-:Y:S01]  /*18a0*/  IMAD R7, R5, 0x400, R0 ;  /* 0x0000040005077824 */ /* 0x010fe200078e0200 */
[----:B------:R-:W-:Y:S04]  /*18b0*/  BSSY.RECONVERGENT B1, `(.L_x_154) ;  /* 0x000000f000017945 */ /* 0x000fe80003800200 */
[----:B01----:R-:W1:Y:S04]  /*18c0*/  LDS R18, [R7] ;  /* 0x0000000007127984 */ /* 0x003e680000000800 */
[----:B--23--:R2:W3:Y:S04]  /*18d0*/  LDS R9, [R7+0x400] ;  /* 0x0004000007097984 */ /* 0x00c4e80000000800 */
[----:B------:R2:W4:Y:S04]  /*18e0*/  LDS R22, [R7+0x800] ;  /* 0x0008000007167984 */ /* 0x0005280000000800 */
[----:B------:R2:W0:Y:S04]  /*18f0*/  LDS R14, [R7+0xc00] ;  /* 0x000c0000070e7984 */ /* 0x0004280000000800 */
[----:B------:R2:W0:Y:S04]  /*1900*/  LDS R12, [R7+0x1000] ;  /* 0x00100000070c7984 */ /* 0x0004280000000800 */
[----:B------:R2:W0:Y:S04]  /*1910*/  LDS R6, [R7+0x1400] ;  /* 0x0014000007067984 */ /* 0x0004280000000800 */
[----:B------:R2:W0:Y:S04]  /*1920*/  LDS R8, [R7+0x1800] ;  /* 0x0018000007087984 */ /* 0x0004280000000800 */
[----:B------:R2:W0:Y:S01]  /*1930*/  LDS R10, [R7+0x1c00] ;  /* 0x001c0000070a7984 */ /* 0x0004220000000800 */
[----:B-1----:R-:W-:-:S13]  /*1940*/  ISETP.NE.AND P0, PT, R18, RZ, PT ;  /* 0x000000ff1200720c */ /* 0x002fda0003f05270 */
[----:B--234-:R-:W-:Y:S05]  /*1950*/  @!P0 BRA `(.L_x_155) ;  /* 0x0000000000108947 */ /* 0x01cfea0003800000 */
[----:B------:R-:W-:Y:S01]  /*1960*/  LEA R17, R5, R4, 0x8 ;  /* 0x0000000405117211 */ /* 0x000fe200078e40ff */
[----:B------:R-:W-:-:S04]  /*1970*/  IMAD.MOV.U32 R19, RZ, RZ, RZ ;  /* 0x000000ffff137224 */ /* 0x000fc800078e00ff */
[----:B0-----:R-:W-:-:S05]  /*1980*/  IMAD.WIDE.U32 R16, R17, 0x8, R2 ;  /* 0x0000000811107825 */ /* 0x001fca00078e0002 */
[----:B------:R1:W-:Y:S02]  /*1990*/  REDG.E.ADD.64.STRONG.GPU desc[UR20][R16.64], R18 ;  /* 0x000000121000798e */ /* 0x0003e4000c12e514 */
.L_x_155:
[----:B------:R-:W-:Y:S05]  /*19a0*/  BSYNC.RECONVERGENT B1 ;  /* 0x0000000000017941 */ /* 0x000fea0003800200 */
.L_x_154:
[----:B------:R-:W-:Y:S01]  /*19b0*/  ISETP.NE.AND P6, PT, R9, RZ, PT ;  /* 0x000000ff0900720c */ /* 0x000fe20003fc5270 */
[----:B------:R-:W-:Y:S01]  /*19c0*/  BSSY.RECONVERGENT B1, `(.L_x_156) ;  /* 0x000000e000017945 */ /* 0x000fe20003800200 */
[----:B------:R-:W-:Y:S02]  /*19d0*/  ISETP.NE.AND P0, PT, R22, RZ, PT ;  /* 0x000000ff1600720c */ /* 0x000fe40003f05270 */
[----:B0-----:R-:W-:Y:S02]  /*19e0*/  ISETP.NE.AND P1, PT, R14, RZ, PT ;  /* 0x000000ff0e00720c */ /* 0x001fe40003f25270 */
[----:B------:R-:W-:Y:S02]  /*19f0*/  ISETP.NE.AND P2, PT, R12, RZ, PT ;  /* 0x000000ff0c00720c */ /* 0x000fe40003f45270 */
[----:B------:R-:W-:Y:S02]  /*1a00*/  ISETP.NE.AND P3, PT, R6, RZ, PT ;  /* 0x000000ff0600720c */ /* 0x000fe40003f65270 */
[----:B------:R-:W-:-:S02]  /*1a10*/  ISETP.NE.AND P4, PT, R8, RZ, PT ;  /* 0x000000ff0800720c */ /* 0x000fc40003f85270 */
[----:B------:R-:W-:Y:S01]  /*1a20*/  ISETP.NE.AND P5, PT, R10, RZ, PT ;  /* 0x000000ff0a00720c */ /* 0x000fe20003fa5270 */
[----:B------:R-:W-:-:S12]  /*1a30*/  @!P6 BRA `(.L_x_157) ;  /* 0x000000000018e947 */ /* 0x000fd80003800000 */
[----:B-1----:R-:W-:Y:S02]  /*1a40*/  IMAD R17, R5, 0x100, R4 ;  /* 0x0000010005117824 */ /* 0x002fe400078e0204 */
[----:B------:R-:W-:Y:S02]  /*1a50*/  IMAD.MOV.U32 R18, RZ, RZ, R9 ;  /* 0x000000ffff127224 */ /* 0x000fe400078e0009 */
[----:B------:R-:W-:Y:S02]  /*1a60*/  VIADD R17, R17, 0x100 ;  /* 0x0000010011117836 */ /* 0x000fe40000000000 */
[----:B------:R-:W-:Y:S02]  /*1a70*/  IMAD.MOV.U32 R19, RZ, RZ, RZ ;  /* 0x000000ffff137224 */ /* 0x000fe400078e00ff */
[----:B------:R-:W-:-:S05]  /*1a80*/  IMAD.WIDE.U32 R16, R17, 0x8, R2 ;  /* 0x0000000811107825 */ /* 0x000fca00078e0002 */
[----:B------:R0:W-:Y:S02]  /*1a90*/  REDG.E.ADD.64.STRONG.GPU desc[UR20][R16.64], R18 ;  /* 0x000000121000798e */ /* 0x0001e4000c12e514 */
.L_x_157:
[----:B------:R-:W-:Y:S05]  /*1aa0*/  BSYNC.RECONVERGENT B1 ;  /* 0x0000000000017941 */ /* 0x000fea0003800200 */
.L_x_156:
[----:B------:R-:W-:Y:S04]  /*1ab0*/  BSSY.RECONVERGENT B1, `(.L_x_158) ;  /* 0x0000007000017945 */ /* 0x000fe80003800200 */
[----:B------:R-:W-:Y:S05]  /*1ac0*/  @!P0 BRA `(.L_x_159) ;  /* 0x0000000000148947 */ /* 0x000fea0003800000 */
[----:B01----:R-:W-:Y:S02]  /*1ad0*/  IMAD R17, R5, 0x100, R4 ;  /* 0x0000010005117824 */ /* 0x003fe400078e0204 */
[----:B------:R-:W-:-:S03]  /*1ae0*/  IMAD.MOV.U32 R23, RZ, RZ, RZ ;  /* 0x000000ffff177224 */ /* 0x000fc600078e00ff */
[----:B------:R-:W-:-:S05]  /*1af0*/  IADD3 R17, PT, PT, R17, 0x200, RZ ;  /* 0x0000020011117810 */ /* 0x000fca0007ffe0ff */
[----:B------:R-:W-:-:S05]  /*1b00*/  IMAD.WIDE.U32 R16, R17, 0x8, R2 ;  /* 0x0000000811107825 */ /* 0x000fca00078e0002 */
[----:B------:R2:W-:Y:S02]  /*1b10*/  REDG.E.ADD.64.STRONG.GPU desc[UR20][R16.64], R22 ;  /* 0x000000161000798e */ /* 0x0005e4000c12e514 */
.L_x_159:
[----:B------:R-:W-:Y:S05]  /*1b20*/  BSYNC.RECONVERGENT B1 ;  /* 0x0000000000017941 */ /* 0x000fea0003800200 */
.L_x_158:
[----:B------:R-:W-:Y:S04]  /*1b30*/  BSSY.RECONVERGENT B1, `(.L_x_160) ;  /* 0x0000007000017945 */ /* 0x000fe80003800200 */
[----:B------:R-:W-:Y:S05]  /*1b40*/  @!P1 BRA `(.L_x_161) ;  /* 0x0000000000149947 */ /* 0x000fea0003800000 */
[----:B012---:R-:W-:Y:S02]  /*1b50*/  IMAD R17, R5, 0x100, R4 ;  /* 0x0000010005117824 */ /* 0x007fe400078e0204 */
[----:B------:R-:W-:Y:S02]  /*1b60*/  IMAD.MOV.U32 R15, RZ, RZ, RZ ;  /* 0x000000ffff0f7224 */ /* 0x000fe400078e00ff */
[----:B------:R-:W-:-:S04]  /*1b70*/  VIADD R17, R17, 0x300 ;  /* 0x0000030011117836 */ /* 0x000fc80000000000 */
[----:B------:R-:W-:-:S05]  /*1b80*/  IMAD.WIDE.U32 R16, R17, 0x8, R2 ;  /* 0x0000000811107825 */ /* 0x000fca00078e0002 */
[----:B------:R3:W-:Y:S02]  /*1b90*/  REDG.E.ADD.64.STRONG.GPU desc[UR20][R16.64], R14 ;  /* 0x0000000e1000798e */ /* 0x0007e4000c12e514 */
.L_x_161:
[----:B------:R-:W-:Y:S05]  /*1ba0*/  BSYNC.RECONVERGENT B1 ;  /* 0x0000000000017941 */ /* 0x000fea0003800200 */
.L_x_160:
[----:B------:R-:W-:Y:S04]  /*1bb0*/  BSSY.RECONVERGENT B1, `(.L_x_162) ;  /* 0x0000007000017945 */ /* 0x000fe80003800200 */
[----:B------:R-:W-:Y:S05]  /*1bc0*/  @!P2 BRA `(.L_x_163) ;  /* 0x000000000014a947 */ /* 0x000fea0003800000 */
[----:B---3--:R-:W-:Y:S02]  /*1bd0*/  IMAD R15, R5, 0x100, R4 ;  /* 0x00000100050f7824 */ /* 0x008fe400078e0204 */
[----:B------:R-:W-:Y:S02]  /*1be0*/  HFMA2 R13, -RZ, RZ, 0, 0 ;  /* 0x00000000ff0d7431 */ /* 0x000fe400000001ff */
[----:B------:R-:W-:-:S04]  /*1bf0*/  VIADD R15, R15, 0x400 ;  /* 0x000004000f0f7836 */ /* 0x000fc80000000000 */
[----:B------:R-:W-:-:S05]  /*1c00*/  IMAD.WIDE.U32 R14, R15, 0x8, R2 ;  /* 0x000000080f0e7825 */ /* 0x000fca00078e0002 */
[----:B------:R4:W-:Y:S02]  /*1c10*/  REDG.E.ADD.64.STRONG.GPU desc[UR20][R14.64], R12 ;  /* 0x0000000c0e00798e */ /* 0x0009e4000c12e514 */
.L_x_163:
[----:B------:R-:W-:Y:S05]  /*1c20*/  BSYNC.RECONVERGENT B1 ;  /* 0x0000000000017941 */ /* 0x000fea0003800200 */
.L_x_162:
[----:B------:R-:W-:Y:S04]  /*1c30*/  BSSY.RECONVERGENT B1, `(.L_x_164) ;  /* 0x0000007000017945 */ /* 0x000fe80003800200 */
[----:B------:R-:W-:Y:S05]  /*1c40*/  @!P3 BRA `(.L_x_165) ;  /* 0x000000000014b947 */ /* 0x000fea0003800000 */
[----:B----4-:R-:W-:Y:S02]  /*1c50*/  IMAD R13, R5, 0x100, R4 ;  /* 0x00000100050d7824 */ /* 0x010fe400078e0204 */
[----:B------:R-:W-:Y:S02]  /*1c60*/  IMAD.MOV.U32 R7, RZ, RZ, RZ ;  /* 0x000000ffff077224 */ /* 0x000fe400078e00ff */
[----:B------:R-:W-:-:S04]  /*1c70*/  VIADD R13, R13, 0x500 ;  /* 0x000005000d0d7836 */ /* 0x000fc80000000000 */
[----:B------:R-:W-:-:S05]  /*1c80*/  IMAD.WIDE.U32 R12, R13, 0x8, R2 ;  /* 0x000000080d0c7825 */ /* 0x000fca00078e0002 */
[----:B------:R4:W-:Y:S02]  /*1c90*/  REDG.E.ADD.64.STRONG.GPU desc[UR20][R12.64], R6 ;  /* 0x000000060c00798e */ /* 0x0009e4000c12e514 */
.L_x_165:
[----:B------:R-:W-:Y:S05]  /*1ca0*/  BSYNC.RECONVERGENT B1 ;  /* 0x0000000000017941 */ /* 0x000fea0003800200 */
.L_x_164:
[----:B------:R-:W-:Y:S04]  /*1cb0*/  BSSY.RECONVERGENT B1, `(.L_x_166) ;  /* 0x0000007000017945 */ /* 0x000fe80003800200 */
[----:B------:R-:W-:Y:S05]  /*1cc0*/  @!P4 BRA `(.L_x_167) ;  /* 0x000000000014c947 */ /* 0x000fea0003800000 */
[----:B----4-:R-:W-:Y:S02]  /*1cd0*/  IMAD R7, R5, 0x100, R4 ;  /* 0x0000010005077824 */ /* 0x010fe400078e0204 */
[----:B------:R-:W-:Y:S02]  /*1ce0*/  IMAD.MOV.U32 R9, RZ, RZ, RZ ;  /* 0x000000ffff097224 */ /* 0x000fe400078e00ff */
[----:B------:R-:W-:-:S04]  /*1cf0*/  VIADD R7, R7, 0x600 ;  /* 0x0000060007077836 */ /* 0x000fc80000000000 */
[----:B------:R-:W-:-:S05]  /*1d00*/  IMAD.WIDE.U32 R6, R7, 0x8, R2 ;  /* 0x0000000807067825 */ /* 0x000fca00078e0002 */
[----:B------:R4:W-:Y:S02]  /*1d10*/  REDG.E.ADD.64.STRONG.GPU desc[UR20][R6.64], R8 ;  /* 0x000000080600798e */ /* 0x0009e4000c12e514 */
.L_x_167:
[----:B------:R-:W-:Y:S05]  /*1d20*/  BSYNC.RECONVERGENT B1 ;  /* 0x0000000000017941 */ /* 0x000fea0003800200 */
.L_x_166:
[----:B------:R-:W-:Y:S04]  /*1d30*/  BSSY.RECONVERGENT B1, `(.L_x_168) ;  /* 0x0000007000017945 */ /* 0x000fe80003800200 */
[----:B------:R-:W-:Y:S05]  /*1d40*/  @!P5 BRA `(.L_x_169) ;  /* 0x000000000014d947 */ /* 0x000fea0003800000 */
[----:B----4-:R-:W-:Y:S01]  /*1d50*/  LEA R7, R5, R4, 0x8 ;  /* 0x0000000405077211 */ /* 0x010fe200078e40ff */
[----:B------:R-:W-:-:S04]  /*1d60*/  IMAD.MOV.U32 R11, RZ, RZ, RZ ;  /* 0x000000ffff0b7224 */ /* 0x000fc800078e00ff */
[----:B------:R-:W-:-:S04]  /*1d70*/  VIADD R7, R7, 0x700 ;  /* 0x0000070007077836 */ /* 0x000fc80000000000 */
[----:B------:R-:W-:-:S05]  /*1d80*/  IMAD.WIDE.U32 R6, R7, 0x8, R2 ;  /* 0x0000000807067825 */ /* 0x000fca00078e0002 */
[----:B------:R4:W-:Y:S02]  /*1d90*/  REDG.E.ADD.64.STRONG.GPU desc[UR20][R6.64], R10 ;  /* 0x0000000a0600798e */ /* 0x0009e4000c12e514 */
.L_x_169:
[----:B------:R-:W-:Y:S05]  /*1da0*/  BSYNC.RECONVERGENT B1 ;  /* 0x0000000000017941 */ /* 0x000fea0003800200 */
.L_x_168:
[----:B------:R-:W-:-:S05]  /*1db0*/  VIADD R5, R5, 0x8 ;  /* 0x0000000805057836 */ /* 0x000fca0000000000 */
[----:B------:R-:W-:-:S13]  /*1dc0*/  ISETP.NE.AND P0, PT, R5, UR27, PT ;  /* 0x0000001b05007c0c */ /* 0x000fda000bf05270 */
[----:B------:R-:W-:Y:S05]  /*1dd0*/  @P0 BRA `(.L_x_170) ;  /* 0xfffffff800b00947 */ /* 0x000fea000383ffff */
[----:B------:R-:W-:-:S07]  /*1de0*/  IMAD.U32 R3, RZ, RZ, UR27 ;  /* 0x0000001bff037e24 */ /* 0x000fce000f8e00ff */
.L_x_153:
[----:B------:R-:W-:Y:S02]  /*1df0*/  UISETP.NE.AND UP0, UPT, UR24, URZ, UPT ;  /* 0x000000ff1800728c */ /* 0x000fe4000bf05270 */
[----:B----45:R-:W-:Y:S02]  /*1e00*/  IMAD.U32 R8, RZ, RZ, UR24 ;  /* 0x00000018ff087e24 */ /* 0x030fe4000f8e00ff */
[----:B-1----:R-:W-:-:S03]  /*1e10*/  IMAD.U32 R5, RZ, RZ, UR25 ;  /* 0x00000019ff057e24 */ /* 0x002fc6000f8e00ff */
[----:B------:R-:W-:Y:S01]  /*1e20*/  IADD3 R8, PT, PT, R8, -0x1, RZ ;  /* 0xffffffff08087810 */ /* 0x000fe20007ffe0ff */
[----:B------:R-:W-:Y:S01]  /*1e30*/  VIADD R5, R5, 0xffffffff ;  /* 0xffffffff05057836 */ /* 0x000fe20000000000 */
[----:B------:R-:W-:Y:S06]  /*1e40*/  BRA.U !UP0, `(.L_x_171) ;  /* 0x0000000508707547 */ /* 0x000fec000b800000 */
[----:B------:R-:W-:-:S13]  /*1e50*/  ISETP.GE.U32.AND P0, PT, R8, 0x3, PT ;  /* 0x000000030800780c */ /* 0x000fda0003f06070 */
[----:B------:R-:W-:Y:S05]  /*1e60*/  @!P0 BRA `(.L_x_172) ;  /* 0x0000000000bc8947 */ /* 0x000fea0003800000 */
[----:B------:R-:W-:Y:S01]  /*1e70*/  IMAD R7, R3, 0x400, R0 ;  /* 0x0000040003077824 */ /* 0x000fe200078e0200 */
[----:B------:R-:W-:Y:S04]  /*1e80*/  BSSY.RECONVERGENT B1, `(.L_x_173) ;  /* 0x000000f000017945 */ /* 0x000fe80003800200 */
[----:B------:R-:W1:Y:S04]  /*1e90*/  LDS R12, [R7] ;  /* 0x00000000070c7984 */ /* 0x000e680000000800 */
[----:B------:R-:W4:Y:S04]  /*1ea0*/  LDS R9, [R7+0x400] ;  /* 0x0004000007097984 */ /* 0x000f280000000800 */
[----:B------:R-:W5:Y:S04]  /*1eb0*/  LDS R6, [R7+0x800] ;  /* 0x0008000007067984 */ /* 0x000f680000000800 */
[----:B------:R-:W0:Y:S01]  /*1ec0*/  LDS R2, [R7+0xc00] ;  /* 0x000c000007027984 */ /* 0x000e220000000800 */
[----:B-1----:R-:W-:-:S02]  /*1ed0*/  ISETP.NE.AND P0, PT, R12, RZ, PT ;  /* 0x000000ff0c00720c */ /* 0x002fc40003f05270 */
[----:B----4-:R-:W-:Y:S02]  /*1ee0*/  ISETP.NE.AND P1, PT, R9, RZ, PT ;  /* 0x000000ff0900720c */ /* 0x010fe40003f25270 */
[----:B-----5:R-:W-:Y:S02]  /*1ef0*/  ISETP.NE.AND P2, PT, R6, RZ, PT ;  /* 0x000000ff0600720c */ /* 0x020fe40003f45270 */
[----:B0-----:R-:W-:-:S07]  /*1f00*/  ISETP.NE.AND P3, PT, R2, RZ, PT ;  /* 0x000000ff0200720c */ /* 0x001fce0003f65270 */
[----:B------:R-:W-:Y:S06]  /*1f10*/  @!P0 BRA `(.L_x_174) ;  /* 0x0000000000148947 */ /* 0x000fec0003800000 */
[----:B------:R-:W0:Y:S01]  /*1f20*/  LDC.64 R10, c[0x0][0x380] ;  /* 0x0000e000ff0a7b82 */ /* 0x000e220000000a00 */
[----:B------:R-:W-:Y:S02]  /*1f30*/  IMAD R7, R3, 0x100, R4 ;  /* 0x0000010003077824 */ /* 0x000fe400078e0204 */
[----:B------:R-:W-:Y:S02]  /*1f40*/  IMAD.MOV.U32 R13, RZ, RZ, RZ ;  /* 0x000000ffff0d7224 */ /* 0x000fe400078e00ff */
[----:B0-----:R-:W-:-:S05]  /*1f50*/  IMAD.WIDE.U32 R10, R7, 0x8, R10 ;  /* 0x00000008070a7825 */ /* 0x001fca00078e000a */
[----:B------:R0:W-:Y:S02]  /*1f60*/  REDG.E.ADD.64.STRONG.GPU desc[UR20][R10.64], R12 ;  /* 0x0000000c0a00798e */ /* 0x0001e4000c12e514 */
.L_x_174:
[----:B------:R-:W-:Y:S05]  /*1f70*/  BSYNC.RECONVERGENT B1 ;  /* 0x0000000000017941 */ /* 0x000fea0003800200 */
.L_x_173:
[----:B------:R-:W-:Y:S04]  /*1f80*/  BSSY.RECONVERGENT B1, `(.L_x_175) ;  /* 0x0000009000017945 */ /* 0x000fe80003800200 */
[----:B------:R-:W-:Y:S05]  /*1f90*/  @!P1 BRA `(.L_x_176) ;  /* 0x00000000001c9947 */ /* 0x000fea0003800000 */
[----:B0-----:R-:W0:Y:S01]  /*1fa0*/  LDC.64 R10, c[0x0][0x380] ;  /* 0x0000e000ff0a7b82 */ /* 0x001e220000000a00 */
[----:B------:R-:W-:Y:S01]  /*1fb0*/  IMAD R7, R3, 0x100, R4 ;  /* 0x0000010003077824 */ /* 0x000fe200078e0204 */
[----:B------:R-:W-:Y:S01]  /*1fc0*/  MOV R12, R9 ;  /* 0x00000009000c7202 */ /* 0x000fe20000000f00 */
[----:B------:R-:W-:Y:S02]  /*1fd0*/  IMAD.MOV.U32 R13, RZ, RZ, RZ ;  /* 0x000000ffff0d7224 */ /* 0x000fe400078e00ff */
[----:B------:R-:W-:-:S04]  /*1fe0*/  VIADD R7, R7, 0x100 ;  /* 0x0000010007077836 */ /* 0x000fc80000000000 */
[----:B0-----:R-:W-:-:S05]  /*1ff0*/  IMAD.WIDE.U32 R10, R7, 0x8, R10 ;  /* 0x00000008070a7825 */ /* 0x001fca00078e000a */
[----:B------:R1:W-:Y:S02]  /*2000*/  REDG.E.ADD.64.STRONG.GPU desc[UR20][R10.64], R12 ;  /* 0x0000000c0a00798e */ /* 0x0003e4000c12e514 */
.L_x_176:
[----:B------:R-:W-:Y:S05]  /*2010*/  BSYNC.RECONVERGENT B1 ;  /* 0x0000000000017941 */ /* 0x000fea0003800200 */
.L_x_175:
[----:B------:R-:W-:Y:S04]  /*2020*/  BSSY.RECONVERGENT B1, `(.L_x_177) ;  /* 0x0000008000017945 */ /* 0x000fe80003800200 */
[----:B------:R-:W-:Y:S05]  /*2030*/  @!P2 BRA `(.L_x_178) ;  /* 0x000000000018a947 */ /* 0x000fea0003800000 */
[----:B01----:R-:W0:Y:S01]  /*2040*/  LDC.64 R10, c[0x0][0x380] ;  /* 0x0000e000ff0a7b82 */ /* 0x003e220000000a00 */
[----:B------:R-:W-:-:S04]  /*2050*/  IMAD R7, R3, 0x100, R4 ;  /* 0x0000010003077824 */ /* 0x000fc800078e0204 */
[----:B------:R-:W-:-:S04]  /*2060*/  VIADD R7, R7, 0x200 ;  /* 0x0000020007077836 */ /* 0x000fc80000000000 */
[----:B0-----:R-:W-:-:S04]  /*2070*/  IMAD.WIDE.U32 R10, R7, 0x8, R10 ;  /* 0x00000008070a7825 */ /* 0x001fc800078e000a */
[----:B------:R-:W-:-:S05]  /*2080*/  IMAD.MOV.U32 R7, RZ, RZ, RZ ;  /* 0x000000ffff077224 */ /* 0x000fca00078e00ff */
[----:B------:R4:W-:Y:S02]  /*2090*/  REDG.E.ADD.64.STRONG.GPU desc[UR20][R10.64], R6 ;  /* 0x000000060a00798e */ /* 0x0009e4000c12e514 */
.L_x_178:
[----:B------:R-:W-:Y:S05]  /*20a0*/  BSYNC.RECONVERGENT B1 ;  /* 0x0000000000017941 */ /* 0x000fea0003800200 */
.L_x_177:
[----:B------:R-:W-:Y:S04]  /*20b0*/  BSSY.RECONVERGENT B1, `(.L_x_179) ;  /* 0x0000009000017945 */ /* 0x000fe80003800200 */
[----:B------:R-:W-:Y:S05]  /*20c0*/  @!P3 BRA `(.L_x_180) ;  /* 0x00000000001cb947 */ /* 0x000fea0003800000 */
[----:B----4-:R-:W4:Y:S01]  /*20d0*/  LDC.64 R6, c[0x0][0x380] ;  /* 0x0000e000ff067b82 */ /* 0x010f220000000a00 */
[----:B------:R-:W-:Y:S01]  /*20e0*/  IMAD R9, R3, 0x100, R4 ;  /* 0x0000010003097824 */ /* 0x000fe200078e0204 */
[----:B01----:R-:W-:Y:S01]  /*20f0*/  MOV R10, R2 ;  /* 0x00000002000a7202 */ /* 0x003fe20000000f00 */
[----:B------:R-:W-:Y:S02]  /*2100*/  IMAD.MOV.U32 R11, RZ, RZ, RZ ;  /* 0x000000ffff0b7224 */ /* 0x000fe400078e00ff */
[----:B------:R-:W-:-:S04]  /*2110*/  VIADD R9, R9, 0x300 ;  /* 0x0000030009097836 */ /* 0x000fc80000000000 */
[----:B----4-:R-:W-:-:S05]  /*2120*/  IMAD.WIDE.U32 R6, R9, 0x8, R6 ;  /* 0x0000000809067825 */ /* 0x010fca00078e0006 */
[----:B------:R0:W-:Y:S02]  /*2130*/  REDG.E.ADD.64.STRONG.GPU desc[UR20][R6.64], R10 ;  /* 0x0000000a0600798e */ /* 0x0001e4000c12e514 */
.L_x_180:
[----:B------:R-:W-:Y:S05]  /*2140*/  BSYNC.RECONVERGENT B1 ;  /* 0x0000000000017941 */ /* 0x000fea0003800200 */
.L_x_179:
[----:B------:R-:W-:-:S07]  /*2150*/  VIADD R3, R3, 0x4 ;  /* 0x0000000403037836 */ /* 0x000fce0000000000 */
.L_x_172:
[----:B------:R-:W-:Y:S01]  /*2160*/  UISETP.NE.AND UP0, UPT, UR25, URZ, UPT ;  /* 0x000000ff1900728c */ /* 0x000fe2000bf05270 */
[----:B------:R-:W-:Y:S08]  /*2170*/  BSSY.RECONVERGENT B1, `(.L_x_171) ;  /* 0x0000029000017945 */ /* 0x000ff00003800200 */
[----:B------:R-:W-:Y:S05]  /*2180*/  BRA.U !UP0, `(.L_x_181) ;  /* 0x00000001089c7547 */ /* 0x000fea000b800000 */
[----:B------:R-:W-:-:S13]  /*2190*/  ISETP.NE.AND P0, PT, R5, RZ, PT ;  /* 0x000000ff0500720c */ /* 0x000fda0003f05270 */
[----:B------:R-:W-:Y:S05]  /*21a0*/  @!P0 BRA `(.L_x_182) ;  /* 0x0000000000648947 */ /* 0x000fea0003800000 */
[----:B0---4-:R-:W-:Y:S01]  /*21b0*/  IMAD R6, R3, 0x400, R0 ;  /* 0x0000040003067824 */ /* 0x011fe200078e0200 */
[----:B------:R-:W-:Y:S04]  /*21c0*/  BSSY.RECONVERGENT B2, `(.L_x_183) ;  /* 0x000000c000027945 */ /* 0x000fe80003800200 */
[----:B------:R-:W0:Y:S04]  /*21d0*/  LDS R2, [R6] ;  /* 0x0000000006027984 */ /* 0x000e280000000800 */
[----:B------:R-:W4:Y:S01]  /*21e0*/  LDS R9, [R6+0x400] ;  /* 0x0004000006097984 */ /* 0x000f220000000800 */
[----:B0-----:R-:W-:-:S02]  /*21f0*/  ISETP.NE.AND P0, PT, R2, RZ, PT ;  /* 0x000000ff0200720c */ /* 0x001fc40003f05270 */
[----:B----4-:R-:W-:-:S11]  /*2200*/  ISETP.NE.AND P1, PT, R9, RZ, PT ;  /* 0x000000ff0900720c */ /* 0x010fd60003f25270 */
[----:B------:R-:W-:Y:S05]  /*2210*/  @!P0 BRA `(.L_x_184) ;  /* 0x0000000000188947 */ /* 0x000fea0003800000 */
[----:B------:R-:W0:Y:S01]  /*2220*/  LDC.64 R6, c[0x0][0x380] ;  /* 0x0000e000ff067b82 */ /* 0x000e220000000a00 */
[----:B-1----:R-:W-:-:S04]  /*2230*/  IMAD R11, R3, 0x100, R4 ;  /* 0x00000100030b7824 */ /* 0x002fc800078e0204 */
[----:B0-----:R-:W-:-:S04]  /*2240*/  IMAD.WIDE.U32 R10, R11, 0x8, R6 ;  /* 0x000000080b0a7825 */ /* 0x001fc800078e0006 */
[----:B------:R-:W-:Y:S02]  /*2250*/  IMAD.MOV.U32 R6, RZ, RZ, R2 ;  /* 0x000000ffff067224 */ /* 0x000fe400078e0002 */
[----:B------:R-:W-:-:S05]  /*2260*/  IMAD.MOV.U32 R7, RZ, RZ, RZ ;  /* 0x000000ffff077224 */ /* 0x000fca00078e00ff */
[----:B------:R0:W-:Y:S02]  /*2270*/  REDG.E.ADD.64.STRONG.GPU desc[UR20][R10.64], R6 ;  /* 0x000000060a00798e */ /* 0x0001e4000c12e514 */
.L_x_184:
[----:B------:R-:W-:Y:S05]  /*2280*/  BSYNC.RECONVERGENT B2 ;  /* 0x0000000000027941 */ /* 0x000fea0003800200 */
.L_x_183:
[----:B------:R-:W-:Y:S04]  /*2290*/  BSSY.RECONVERGENT B2, `(.L_x_185) ;  /* 0x0000009000027945 */ /* 0x000fe80003800200 */
[----:B------:R-:W-:Y:S05]  /*22a0*/  @!P1 BRA `(.L_x_186) ;  /* 0x00000000001c9947 */ /* 0x000fea0003800000 */
[----:B0-----:R-:W0:Y:S01]  /*22b0*/  LDC.64 R6, c[0x0][0x380] ;  /* 0x0000e000ff067b82 */ /* 0x001e220000000a00 */
[----:B------:R-:W-:-:S05]  /*22c0*/  LEA R2, R3, R4, 0x8 ;  /* 0x0000000403027211 */ /* 0x000fca00078e40ff */
[----:B-1----:R-:W-:-:S04]  /*22d0*/  VIADD R11, R2, 0x100 ;  /* 0x00000100020b7836 */ /* 0x002fc80000000000 */
[----:B0-----:R-:W-:-:S04]  /*22e0*/  IMAD.WIDE.U32 R10, R11, 0x8, R6 ;  /* 0x000000080b0a7825 */ /* 0x001fc800078e0006 */
[----:B------:R-:W-:Y:S02]  /*22f0*/  IMAD.MOV.U32 R6, RZ, RZ, R9 ;  /* 0x000000ffff067224 */ /* 0x000fe400078e0009 */
[----:B------:R-:W-:-:S05]  /*2300*/  IMAD.MOV.U32 R7, RZ, RZ, RZ ;  /* 0x000000ffff077224 */ /* 0x000fca00078e00ff */
[----:B------:R4:W-:Y:S02]  /*2310*/  REDG.E.ADD.64.STRONG.GPU desc[UR20][R10.64], R6 ;  /* 0x000000060a00798e */ /* 0x0009e4000c12e514 */
.L_x_186:
[----:B------:R-:W-:Y:S05]  /*2320*/  BSYNC.RECONVERGENT B2 ;  /* 0x0000000000027941 */ /* 0x000fea0003800200 */
.L_x_185:
[----:B------:R-:W-:-:S07]  /*2330*/  VIADD R3, R3, 0x2 ;  /* 0x0000000203037836 */ /* 0x000fce0000000000 */
.L_x_182:
[----:B------:R-:W-:-:S09]  /*2340*/  UISETP.NE.AND UP0, UPT, UR9, URZ, UPT ;  /* 0x000000ff0900728c */ /* 0x000fd2000bf05270 */
[----:B------:R-:W-:Y:S05]  /*2350*/  BRA.U !UP0, `(.L_x_181) ;  /* 0x0000000108287547 */ /* 0x000fea000b800000 */
[----:B------:R-:W-:-:S05]  /*2360*/  IMAD R2, R3, 0x400, R0 ;  /* 0x0000040003027824 */ /* 0x000fca00078e0200 */
[----:B------:R-:W5:Y:S02]  /*2370*/  LDS R9, [R2] ;  /* 0x0000000002097984 */ /* 0x000f640000000800 */
[----:B-----5:R-:W-:-:S13]  /*2380*/  ISETP.NE.AND P0, PT, R9, RZ, PT ;  /* 0x000000ff0900720c */ /* 0x020fda0003f05270 */
[----:B------:R-:W-:Y:S05]  /*2390*/  @!P0 BRA `(.L_x_181) ;  /* 0x0000000000188947 */ /* 0x000fea0003800000 */
[----:B0---4-:R-:W0:Y:S01]  /*23a0*/  LDC.64 R6, c[0x0][0x380] ;  /* 0x0000e000ff067b82 */ /* 0x011e220000000a00 */
[----:B------:R-:W-:-:S04]  /*23b0*/  IMAD R3, R3, 0x100, R4 ;  /* 0x0000010003037824 */ /* 0x000fc800078e0204 */
[----:B0-----:R-:W-:Y:S01]  /*23c0*/  IMAD.WIDE.U32 R2, R3, 0x8, R6 ;  /* 0x0000000803027825 */ /* 0x001fe200078e0006 */
[----:B------:R-:W-:-:S03]  /*23d0*/  MOV R6, R9 ;  /* 0x0000000900067202 */ /* 0x000fc60000000f00 */
[----:B------:R-:W-:-:S05]  /*23e0*/  IMAD.MOV.U32 R7, RZ, RZ, RZ ;  /* 0x000000ffff077224 */ /* 0x000fca00078e00ff */
[----:B------:R0:W-:Y:S02]  /*23f0*/  REDG.E.ADD.64.STRONG.GPU desc[UR20][R2.64], R6 ;  /* 0x000000060200798e */ /* 0x0001e4000c12e514 */
.L_x_181:
[----:B------:R-:W-:Y:S05]  /*2400*/  BSYNC.RECONVERGENT B1 ;  /* 0x0000000000017941 */ /* 0x000fea0003800200 */
.L_x_171:
[----:B------:R-:W-:-:S13]  /*2410*/  ISETP.GT.U32.AND P0, PT, R4, 0x7f, PT ;  /* 0x0000007f0400780c */ /* 0x000fda0003f04070 */
[----:B------:R-:W-:Y:S05]  /*2420*/  @P0 BRA `(.L_x_152) ;  /* 0x0000000800900947 */ /* 0x000fea0003800000 */
[----:B------:R-:W-:Y:S01]  /*2430*/  UISETP.GE.U32.AND UP0, UPT, UR22, 0x7, UPT ;  /* 0x000000071600788c */ /* 0x000fe2000bf06070 */
[----:B0-----:R-:W-:-:S08]  /*2440*/  IMAD.MOV.U32 R3, RZ, RZ, RZ ;  /* 0x000000ffff037224 */ /* 0x001fd000078e00ff */
[----:B------:R-:W-:Y:S05]  /*2450*/  BRA.U !UP0, `(.L_x_187) ;  /* 0x0000000508147547 */ /* 0x000fea000b800000 */
[----:B------:R-:W0:Y:S01]  /*2460*/  LDC.64 R2, c[0x0][0x380] ;  /* 0x0000e000ff027b82 */ /* 0x000e220000000a00 */
[----:B------:R-:W-:-:S07]  /*2470*/  IMAD.MOV.U32 R9, RZ, RZ, RZ ;  /* 0x000000ffff097224 */ /* 0x000fce00078e00ff */
.L_x_204:
[C---:B01--4-:R-:W-:Y:S01]  /*2480*/  IMAD R11, R9.reuse, 0x400, R0 ;  /* 0x00000400090b7824 */ /* 0x053fe200078e0200 */
[----:B------:R-:W-:Y:S01]  /*2490*/  BSSY.RECONVERGENT B1, `(.L_x_188) ;  /* 0x0000011000017945 */ /* 0x000fe20003800200 */
[C---:B--23--:R-:W-:Y:S02]  /*24a0*/  IMAD R7, R9.reuse, 0x100, R4 ;  /* 0x0000010009077824 */ /* 0x04cfe400078e0204 */
[----:B------:R-:W-:Y:S01]  /*24b0*/  VIADD R9, R9, 0x8 ;  /* 0x0000000809097836 */ /* 0x000fe20000000000 */
[----:B---3--:R-:W1:Y:S01]  /*24c0*/  LDS R14, [R11+0x200] ;  /* 0x000200000b0e7984 */ /* 0x008e620000000800 */
[----:B0-----:R-:W-:-:S03]  /*24d0*/  IMAD.WIDE.U32 R6, R7, 0x8, R2 ;  /* 0x0000000807067825 */ /* 0x001fc600078e0002 */
[----:B------:R-:W0:Y:S04]  /*24e0*/  LDS R13, [R11+0x600] ;  /* 0x000600000b0d7984 */ /* 0x000e280000000800 */
[----:B--2---:R2:W3:Y:S04]  /*24f0*/  LDS R17, [R11+0xa00] ;  /* 0x000a00000b117984 */ /* 0x0044e80000000800 */
[----:B------:R2:W4:Y:S04]  /*2500*/  LDS R18, [R11+0xe00] ;  /* 0x000e00000b127984 */ /* 0x0005280000000800 */
[----:B------:R2:W2:Y:S04]  /*2510*/  LDS R19, [R11+0x1200] ;  /* 0x001200000b137984 */ /* 0x0004a80000000800 */
[----:B------:R0:W2:Y:S04]  /*2520*/  LDS R16, [R11+0x1600] ;  /* 0x001600000b107984 */ /* 0x0000a80000000800 */
[----:B------:R0:W2:Y:S04]  /*2530*/  LDS R12, [R11+0x1a00] ;  /* 0x001a00000b0c7984 */ /* 0x0000a80000000800 */
[----:B------:R0:W2:Y:S01]  /*2540*/  LDS R10, [R11+0x1e00] ;  /* 0x001e00000b0a7984 */ /* 0x0000a20000000800 */
[----:B-1----:R-:W-:-:S02]  /*2550*/  ISETP.NE.AND P0, PT, R14, RZ, PT ;  /* 0x000000ff0e00720c */ /* 0x002fc40003f05270 */
[----:B0-----:R-:W-:-:S11]  /*2560*/  ISETP.NE.AND P1, PT, R13, RZ, PT ;  /* 0x000000ff0d00720c */ /* 0x001fd60003f25270 */
[----:B---34-:R-:W-:Y:S05]  /*2570*/  @!P0 BRA `(.L_x_189) ;  /* 0x0000000000088947 */ /* 0x018fea0003800000 */
[----:B------:R-:W-:-:S05]  /*2580*/  HFMA2 R15, -RZ, RZ, 0, 0 ;  /* 0x00000000ff0f7431 */ /* 0x000fca00000001ff */
[----:B------:R0:W-:Y:S02]  /*2590*/  REDG.E.ADD.64.STRONG.GPU desc[UR20][R6.64+0x400], R14 ;  /* 0x0004000e0600798e */ /* 0x0001e4000c12e514 */
.L_x_189:
[----:B------:R-:W-:Y:S05]  /*25a0*/  BSYNC.RECONVERGENT B1 ;  /* 0x0000000000017941 */ /* 0x000fea0003800200 */
.L_x_188:
[----:B------:R-:W-:Y:S04]  /*25b0*/  BSSY.RECONVERGENT B1, `(.L_x_190) ;  /* 0x0000005000017945 */ /* 0x000fe80003800200 */
[----:B------:R-:W-:Y:S05]  /*25c0*/  @!P1 BRA `(.L_x_191) ;  /* 0x00000000000c9947 */ /* 0x000fea0003800000 */
[----:B0-----:R-:W-:Y:S02]  /*25d0*/  IMAD.MOV.U32 R14, RZ, RZ, R13 ;  /* 0x000000ffff0e7224 */ /* 0x001fe400078e000d */
[----:B------:R-:W-:-:S05]  /*25e0*/  IMAD.MOV.U32 R15, RZ, RZ, RZ ;  /* 0x000000ffff0f7224 */ /* 0x000fca00078e00ff */
[----:B------:R1:W-:Y:S02]  /*25f0*/  REDG.E.ADD.64.STRONG.GPU desc[UR20][R6.64+0xc00], R14 ;  /* 0x000c000e0600798e */ /* 0x0003e4000c12e514 */
.L_x_191:
[----:B------:R-:W-:Y:S05]  /*2600*/  BSYNC.RECONVERGENT B1 ;  /* 0x0000000000017941 */ /* 0x000fea0003800200 */
.L_x_190:
[----:B------:R-:W-:Y:S01]  /*2610*/  ISETP.NE.AND P6, PT, R17, RZ, PT ;  /* 0x000000ff1100720c */ /* 0x000fe20003fc5270 */
[----:B------:R-:W-:Y:S01]  /*2620*/  BSSY.RECONVERGENT B1, `(.L_x_192) ;  /* 0x000000b000017945 */ /* 0x000fe20003800200 */
[----:B------:R-:W-:Y:S02]  /*2630*/  ISETP.NE.AND P0, PT, R9, UR27, PT ;  /* 0x0000001b09007c0c */ /* 0x000fe4000bf05270 */
[----:B------:R-:W-:Y:S02]  /*2640*/  ISETP.NE.AND P1, PT, R18, RZ, PT ;  /* 0x000000ff1200720c */ /* 0x000fe40003f25270 */
[----:B--2---:R-:W-:Y:S02]  /*2650*/  ISETP.NE.AND P2, PT, R19, RZ, PT ;  /* 0x000000ff1300720c */ /* 0x004fe40003f45270 */
[----:B------:R-:W-:Y:S02]  /*2660*/  ISETP.NE.AND P3, PT, R16, RZ, PT ;  /* 0x000000ff1000720c */ /* 0x000fe40003f65270 */
[----:B------:R-:W-:-:S02]  /*2670*/  ISETP.NE.AND P4, PT, R12, RZ, PT ;  /* 0x000000ff0c00720c */ /* 0x000fc40003f85270 */
[----:B------:R-:W-:Y:S01]  /*2680*/  ISETP.NE.AND P5, PT, R10, RZ, PT ;  /* 0x000000ff0a00720c */ /* 0x000fe20003fa5270 */
[----:B------:R-:W-:-:S12]  /*2690*/  @!P6 BRA `(.L_x_193) ;  /* 0x00000000000ce947 */ /* 0x000fd80003800000 */
[----:B01----:R-:W-:Y:S02]  /*26a0*/  IMAD.MOV.U32 R14, RZ, RZ, R17 ;  /* 0x000000ffff0e7224 */ /* 0x003fe400078e0011 */
[----:B------:R-:W-:-:S05]  /*26b0*/  IMAD.MOV.U32 R15, RZ, RZ, RZ ;  /* 0x000000ffff0f7224 */ /* 0x000fca00078e00ff */
[----:B------:R2:W-:Y:S02]  /*26c0*/  REDG.E.ADD.64.STRONG.GPU desc[UR20][R6.64+0x1400], R14 ;  /* 0x0014000e0600798e */ /* 0x0005e4000c12e514 */
.L_x_193:
[----:B------:R-:W-:Y:S05]  /*26d0*/  BSYNC.RECONVERGENT B1 ;  /* 0x0000000000017941 */ /* 0x000fea0003800200 */
.L_x_192:
[----:B------:R-:W-:Y:S04]  /*26e0*/  BSSY.RECONVERGENT B1, `(.L_x_194) ;  /* 0x0000005000017945 */ /* 0x000fe80003800200 */
[----:B------:R-:W-:Y:S05]  /*26f0*/  @!P1 BRA `(.L_x_195) ;  /* 0x00000000000c9947 */ /* 0x000fea0003800000 */
[----:B012---:R-:W-:Y:S02]  /*2700*/  IMAD.MOV.U32 R14, RZ, RZ, R18 ;  /* 0x000000ffff0e7224 */ /* 0x007fe400078e0012 */
[----:B------:R-:W-:-:S05]  /*2710*/  IMAD.MOV.U32 R15, RZ, RZ, RZ ;  /* 0x000000ffff0f7224 */ /* 0x000fca00078e00ff */
[----:B------:R3:W-:Y:S02]  /*2720*/  REDG.E.ADD.64.STRONG.GPU desc[UR20][R6.64+0x1c00], R14 ;  /* 0x001c000e0600798e */ /* 0x0007e4000c12e514 */
.L_x_195:
[----:B------:R-:W-:Y:S05]  /*2730*/  BSYNC.RECONVERGENT B1 ;  /* 0x0000000000017941 */ /* 0x000fea0003800200 */
.L_x_194:
[----:B------:R-:W-:Y:S04]  /*2740*/  BSSY.RECONVERGENT B1, `(.L_x_196) ;  /* 0x0000005000017945 */ /* 0x000fe80003800200 */
[----:B------:R-:W-:Y:S05]  /*2750*/  @!P2 BRA `(.L_x_197) ;  /* 0x00000000000ca947 */ /* 0x000fea0003800000 */
[----:B0123--:R-:W-:Y:S01]  /*2760*/  MOV R14, R19 ;  /* 0x00000013000e7202 */ /* 0x00ffe20000000f00 */
[----:B------:R-:W-:-:S05]  /*2770*/  IMAD.MOV.U32 R15, RZ, RZ, RZ ;  /* 0x000000ffff0f7224 */ /* 0x000fca00078e00ff */
[----:B------:R4:W-:Y:S02]  /*2780*/  REDG.E.ADD.64.STRONG.GPU desc[UR20][R6.64+0x2400], R14 ;  /* 0x0024000e0600798e */ /* 0x0009e4000c12e514 */
.L_x_197:
[----:B------:R-:W-:Y:S05]  /*2790*/  BSYNC.RECONVERGENT B1 ;  /* 0x0000000000017941 */ /* 0x000fea0003800200 */
.L_x_196:
[----:B------:R-:W-:Y:S04]  /*27a0*/  BSSY.RECONVERGENT B1, `(.L_x_198) ;  /* 0x0000004000017945 */ /* 0x000fe80003800200 */
[----:B------:R-:W-:Y:S05]  /*27b0*/  @!P3 BRA `(.L_x_199) ;  /* 0x000000000008b947 */ /* 0x000fea0003800000 */
[----:B------:R-:W-:-:S05]  /*27c0*/  IMAD.MOV.U32 R17, RZ, RZ, RZ ;  /* 0x000000ffff117224 */ /* 0x000fca00078e00ff */
[----:B------:R0:W-:Y:S02]  /*27d0*/  REDG.E.ADD.64.STRONG.GPU desc[UR20][R6.64+0x2c00], R16 ;  /* 0x002c00100600798e */ /* 0x0001e4000c12e514 */
.L_x_199:
[----:B------:R-:W-:Y:S05]  /*27e0*/  BSYNC.RECONVERGENT B1 ;  /* 0x0000000000017941 */ /* 0x000fea0003800200 */
.L_x_198:
[----:B------:R-:W-:Y:S04]  /*27f0*/  BSSY.RECONVERGENT B1, `(.L_x_200) ;  /* 0x0000004000017945 */ /* 0x000fe80003800200 */
[----:B------:R-:W-:Y:S05]  /*2800*/  @!P4 BRA `(.L_x_201) ;  /* 0x000000000008c947 */ /* 0x000fea0003800000 */
[----:B------:R-:W-:-:S05]  /*2810*/  IMAD.MOV.U32 R13, RZ, RZ, RZ ;  /* 0x000000ffff0d7224 */ /* 0x000fca00078e00ff */
[----:B------:R0:W-:Y:S02]  /*2820*/  REDG.E.ADD.64.STRONG.GPU desc[UR20][R6.64+0x3400], R12 ;  /* 0x0034000c0600798e */ /* 0x0001e4000c12e514 */
.L_x_201:
[----:B------:R-:W-:Y:S05]  /*2830*/  BSYNC.RECONVERGENT B1 ;  /* 0x0000000000017941 */ /* 0x000fea0003800200 */
.L_x_200:
[----:B------:R-:W-:Y:S04]  /*2840*/  BSSY.RECONVERGENT B1, `(.L_x_202) ;  /* 0x0000004000017945 */ /* 0x000fe80003800200 */
[----:B------:R-:W-:Y:S05]  /*2850*/  @!P5 BRA `(.L_x_203) ;  /* 0x000000000008d947 */ /* 0x000fea0003800000 */
[----:B------:R-:W-:-:S05]  /*2860*/  IMAD.MOV.U32 R11, RZ, RZ, RZ ;  /* 0x000000ffff0b7224 */ /* 0x000fca00078e00ff */
[----:B------:R0:W-:Y:S02]  /*2870*/  REDG.E.ADD.64.STRONG.GPU desc[UR20][R6.64+0x3c00], R10 ;  /* 0x003c000a0600798e */ /* 0x0001e4000c12e514 */
.L_x_203:
[----:B------:R-:W-:Y:S05]  /*2880*/  BSYNC.RECONVERGENT B1 ;  /* 0x0000000000017941 */ /* 0x000fea0003800200 */
.L_x_202:
[----:B------:R-:W-:Y:S05]  /*2890*/  @P0 BRA `(.L_x_204) ;  /* 0xfffffff800f80947 */ /* 0x000fea000383ffff */
[----:B------:R-:W-:-:S07]  /*28a0*/  IMAD.U32 R3, RZ, RZ, UR27 ;  /* 0x0000001bff037e24 */ /* 0x000fce000f8e00ff */
.L_x_187:
[----:B------:R-:W-:-:S09]  /*28b0*/  UISETP.NE.AND UP0, UPT, UR24, URZ, UPT ;  /* 0x000000ff1800728c */ /* 0x000fd2000bf05270 */
[----:B------:R-:W-:Y:S05]  /*28c0*/  BRA.U !UP0, `(.L_x_152) ;  /* 0x0000000508687547 */ /* 0x000fea000b800000 */
[----:B------:R-:W-:-:S13]  /*28d0*/  ISETP.GE.U32.AND P0, PT, R8, 0x3, PT ;  /* 0x000000030800780c */ /* 0x000fda0003f06070 */
[----:B------:R-:W-:Y:S05]  /*28e0*/  @!P0 BRA `(.L_x_205) ;  /* 0x0000000000bc8947 */ /* 0x000fea0003800000 */
[----:B01234-:R-:W-:Y:S01]  /*28f0*/  IMAD R7, R3, 0x400, R0 ;  /* 0x0000040003077824 */ /* 0x01ffe200078e0200 */
[----:B------:R-:W-:Y:S04]  /*2900*/  BSSY.RECONVERGENT B1, `(.L_x_206) ;  /* 0x000000f000017945 */ /* 0x000fe80003800200 */
[----:B------:R-:W0:Y:S04]  /*2910*/  LDS R10, [R7+0x200] ;  /* 0x00020000070a7984 */ /* 0x000e280000000800 */
[----:B------:R-:W1:Y:S04]  /*2920*/  LDS R12, [R7+0x600] ;  /* 0x00060000070c7984 */ /* 0x000e680000000800 */
[----:B------:R-:W2:Y:S04]  /*2930*/  LDS R6, [R7+0xa00] ;  /* 0x000a000007067984 */ /* 0x000ea80000000800 */
[----:B------:R-:W3:Y:S01]  /*2940*/  LDS R2, [R7+0xe00] ;  /* 0x000e000007027984 */ /* 0x000ee20000000800 */
[----:B0-----:R-:W-:-:S02]  /*2950*/  ISETP.NE.AND P0, PT, R10, RZ, PT ;  /* 0x000000ff0a00720c */ /* 0x001fc40003f05270 */
[----:B-1----:R-:W-:Y:S02]  /*2960*/  ISETP.NE.AND P1, PT, R12, RZ, PT ;  /* 0x000000ff0c00720c */ /* 0x002fe40003f25270 */
[----:B--2---:R-:W-:Y:S02]  /*2970*/  ISETP.NE.AND P2, PT, R6, RZ, PT ;  /* 0x000000ff0600720c */ /* 0x004fe40003f45270 */
[----:B---3--:R-:W-:-:S07]  /*2980*/  ISETP.NE.AND P3, PT, R2, RZ, PT ;  /* 0x000000ff0200720c */ /* 0x008fce0003f65270 */
[----:B------:R-:W-:Y:S06]  /*2990*/  @!P0 BRA `(.L_x_207) ;  /* 0x0000000000148947 */ /* 0x000fec0003800000 */
[----:B------:R-:W0:Y:S01]  /*29a0*/  LDC.64 R8, c[0x0][0x380] ;  /* 0x0000e000ff087b82 */ /* 0x000e220000000a00 */
[----:B------:R-:W-:Y:S01]  /*29b0*/  LEA R7, R3, R4, 0x8 ;  /* 0x0000000403077211 */ /* 0x000fe200078e40ff */
[----:B------:R-:W-:-:S04]  /*29c0*/  IMAD.MOV.U32 R11, RZ, RZ, RZ ;  /* 0x000000ffff0b7224 */ /* 0x000fc800078e00ff */
[----:B0-----:R-:W-:-:S05]  /*29d0*/  IMAD.WIDE.U32 R8, R7, 0x8, R8 ;  /* 0x0000000807087825 */ /* 0x001fca00078e0008 */
[----:B------:R0:W-:Y:S02]  /*29e0*/  REDG.E.ADD.64.STRONG.GPU desc[UR20][R8.64+0x400], R10 ;  /* 0x0004000a0800798e */ /* 0x0001e4000c12e514 */
.L_x_207:
[----:B------:R-:W-:Y:S05]  /*29f0*/  BSYNC.RECONVERGENT B1 ;  /* 0x0000000000017941 */ /* 0x000fea0003800200 */
.L_x_206:
[----:B------:R-:W-:Y:S04]  /*2a00*/  BSSY.RECONVERGENT B1, `(.L_x_208) ;  /* 0x0000009000017945 */ /* 0x000fe80003800200 */
[----:B------:R-:W-:Y:S05]  /*2a10*/  @!P1 BRA `(.L_x_209) ;  /* 0x00000000001c9947 */ /* 0x000fea0003800000 */
[----:B0-----:R-:W0:Y:S01]  /*2a20*/  LDC.64 R8, c[0x0][0x380] ;  /* 0x0000e000ff087b82 */ /* 0x001e220000000a00 */
[----:B------:R-:W-:Y:S02]  /*2a30*/  IMAD R7, R3, 0x100, R4 ;  /* 0x0000010003077824 */ /* 0x000fe400078e0204 */
[----:B------:R-:W-:Y:S02]  /*2a40*/  IMAD.MOV.U32 R10, RZ, RZ, R12 ;  /* 0x000000ffff0a7224 */ /* 0x000fe400078e000c */
[----:B------:R-:W-:Y:S02]  /*2a50*/  VIADD R7, R7, 0x100 ;  /* 0x0000010007077836 */ /* 0x000fe40000000000 */
[----:B------:R-:W-:Y:S02]  /*2a60*/  IMAD.MOV.U32 R11, RZ, RZ, RZ ;  /* 0x000000ffff0b7224 */ /* 0x000fe400078e00ff */
[----:B0-----:R-:W-:-:S05]  /*2a70*/  IMAD.WIDE.U32 R8, R7, 0x8, R8 ;  /* 0x0000000807087825 */ /* 0x001fca00078e0008 */
[----:B------:R1:W-:Y:S02]  /*2a80*/  REDG.E.ADD.64.STRONG.GPU desc[UR20][R8.64+0x400], R10 ;  /* 0x0004000a0800798e */ /* 0x0003e4000c12e514 */
.L_x_209:
[----:B------:R-:W-:Y:S05]  /*2a90*/  BSYNC.RECONVERGENT B1 ;  /* 0x0000000000017941 */ /* 0x000fea0003800200 */
.L_x_208:
[----:B------:R-:W-:Y:S04]  /*2aa0*/  BSSY.RECONVERGENT B1, `(.L_x_210) ;  /* 0x0000008000017945 */ /* 0x000fe80003800200 */
[----:B------:R-:W-:Y:S05]  /*2ab0*/  @!P2 BRA `(.L_x_211) ;  /* 0x000000000018a947 */ /* 0x000fea0003800000 */
[----:B01----:R-:W0:Y:S01]  /*2ac0*/  LDC.64 R8, c[0x0][0x380] ;  /* 0x0000e000ff087b82 */ /* 0x003e220000000a00 */
[----:B------:R-:W-:-:S05]  /*2ad0*/  IMAD R7, R3, 0x100, R4 ;  /* 0x0000010003077824 */ /* 0x000fca00078e0204 */
[----:B------:R-:W-:-:S05]  /*2ae0*/  IADD3 R7, PT, PT, R7, 0x200, RZ ;  /* 0x0000020007077810 */ /* 0x000fca0007ffe0ff */
[----:B0-----:R-:W-:-:S04]  /*2af0*/  IMAD.WIDE.U32 R8, R7, 0x8, R8 ;  /* 0x0000000807087825 */ /* 0x001fc800078e0008 */
[----:B------:R-:W-:-:S05]  /*2b00*/  IMAD.MOV.U32 R7, RZ, RZ, RZ ;  /* 0x000000ffff077224 */ /* 0x000fca00078e00ff */
[----:B------:R2:W-:Y:S02]  /*2b10*/  REDG.E.ADD.64.STRONG.GPU desc[UR20][R8.64+0x400], R6 ;  /* 0x000400060800798e */ /* 0x0005e4000c12e514 */
.L_x_211:
[----:B------:R-:W-:Y:S05]  /*2b20*/  BSYNC.RECONVERGENT B1 ;  /* 0x0000000000017941 */ /* 0x000fea0003800200 */
.L_x_210:
[----:B------:R-:W-:Y:S04]  /*2b30*/  BSSY.RECONVERGENT B1, `(.L_x_212) ;  /* 0x0000009000017945 */ /* 0x000fe80003800200 */
[----:B------:R-:W-:Y:S05]  /*2b40*/  @!P3 BRA `(.L_x_213) ;  /* 0x00000000001cb947 */ /* 0x000fea0003800000 */
[----:B--2---:R-:W2:Y:S01]  /*2b50*/  LDC.64 R6, c[0x0][0x380] ;  /* 0x0000e000ff067b82 */ /* 0x004ea20000000a00 */
[----:B01----:R-:W-:Y:S02]  /*2b60*/  IMAD R9, R3, 0x100, R4 ;  /* 0x0000010003097824 */ /* 0x003fe400078e0204 */
[----:B------:R-:W-:Y:S02]  /*2b70*/  IMAD.MOV.U32 R8, RZ, RZ, R2 ;  /* 0x000000ffff087224 */ /* 0x000fe400078e0002 */
[----:B------:R-:W-:-:S04]  /*2b80*/  VIADD R9, R9, 0x300 ;  /* 0x0000030009097836 */ /* 0x000fc80000000000 */
[----:B--2---:R-:W-:-:S04]  /*2b90*/  IMAD.WIDE.U32 R6, R9, 0x8, R6 ;  /* 0x0000000809067825 */ /* 0x004fc800078e0006 */
[----:B------:R-:W-:-:S05]  /*2ba0*/  IMAD.MOV.U32 R9, RZ, RZ, RZ ;  /* 0x000000ffff097224 */ /* 0x000fca00078e00ff */
[----:B------:R3:W-:Y:S02]  /*2bb0*/  REDG.E.ADD.64.STRONG.GPU desc[UR20][R6.64+0x400], R8 ;  /* 0x000400080600798e */ /* 0x0007e4000c12e514 */
.L_x_213:
[----:B------:R-:W-:Y:S05]  /*2bc0*/  BSYNC.RECONVERGENT B1 ;  /* 0x0000000000017941 */ /* 0x000fea0003800200 */
.L_x_212:
[----:B------:R-:W-:-:S07]  /*2bd0*/  VIADD R3, R3, 0x4 ;  /* 0x0000000403037836 */ /* 0x000fce0000000000 */
.L_x_205:
[----:B------:R-:W-:-:S09]  /*2be0*/  UISETP.NE.AND UP0, UPT, UR25, URZ, UPT ;  /* 0x000000ff1900728c */ /* 0x000fd2000bf05270 */
[----:B------:R-:W-:Y:S05]  /*2bf0*/  BRA.U !UP0, `(.L_x_152) ;  /* 0x00000001089c7547 */ /* 0x000fea000b800000 */
[----:B------:R-:W-:-:S13]  /*2c00*/  ISETP.NE.AND P0, PT, R5, RZ, PT ;  /* 0x000000ff0500720c */ /* 0x000fda0003f05270 */
[----:B------:R-:W-:Y:S05]  /*2c10*/  @!P0 BRA `(.L_x_214) ;  /* 0x0000000000648947 */ /* 0x000fea0003800000 */
[----:B01234-:R-:W-:Y:S01]  /*2c20*/  LEA R6, R3, R0, 0xa ;  /* 0x0000000003067211 */ /* 0x01ffe200078e50ff */
[----:B------:R-:W-:Y:S04]  /*2c30*/  BSSY.RECONVERGENT B1, `(.L_x_215) ;  /* 0x000000c000017945 */ /* 0x000fe80003800200 */
[----:B------:R-:W0:Y:S04]  /*2c40*/  LDS R2, [R6+0x200] ;  /* 0x0002000006027984 */ /* 0x000e280000000800 */
[----:B------:R-:W1:Y:S01]  /*2c50*/  LDS R5, [R6+0x600] ;  /* 0x0006000006057984 */ /* 0x000e620000000800 */
[----:B0-----:R-:W-:-:S02]  /*2c60*/  ISETP.NE.AND P0, PT, R2, RZ, PT ;  /* 0x000000ff0200720c */ /* 0x001fc40003f05270 */
[----:B-1----:R-:W-:-:S11]  /*2c70*/  ISETP.NE.AND P1, PT, R5, RZ, PT ;  /* 0x000000ff0500720c */ /* 0x002fd60003f25270 */
[----:B------:R-:W-:Y:S05]  /*2c80*/  @!P0 BRA `(.L_x_216) ;  /* 0x0000000000188947 */ /* 0x000fea0003800000 */
[----:B------:R-:W0:Y:S01]  /*2c90*/  LDC.64 R6, c[0x0][0x380] ;  /* 0x0000e000ff067b82 */ /* 0x000e220000000a00 */
[----:B------:R-:W-:-:S04]  /*2ca0*/  IMAD R9, R3, 0x100, R4 ;  /* 0x0000010003097824 */ /* 0x000fc800078e0204 */
[----:B0-----:R-:W-:-:S04]  /*2cb0*/  IMAD.WIDE.U32 R8, R9, 0x8, R6 ;  /* 0x0000000809087825 */ /* 0x001fc800078e0006 */
[----:B------:R-:W-:Y:S02]  /*2cc0*/  IMAD.MOV.U32 R6, RZ, RZ, R2 ;  /* 0x000000ffff067224 */ /* 0x000fe400078e0002 */
[----:B------:R-:W-:-:S05]  /*2cd0*/  IMAD.MOV.U32 R7, RZ, RZ, RZ ;  /* 0x000000ffff077224 */ /* 0x000fca00078e00ff */
[----:B------:R0:W-:Y:S02]  /*2ce0*/  REDG.E.ADD.64.STRONG.GPU desc[UR20][R8.64+0x400], R6 ;  /* 0x000400060800798e */ /* 0x0001e4000c12e514 */
.L_x_216:
[----:B------:R-:W-:Y:S05]  /*2cf0*/  BSYNC.RECONVERGENT B1 ;  /* 0x0000000000017941 */ /* 0x000fea0003800200 */
.L_x_215:
[----:B------:R-:W-:Y:S04]  /*2d00*/  BSSY.RECONVERGENT B1, `(.L_x_217) ;  /* 0x0000009000017945 */ /* 0x000fe80003800200 */
[----:B------:R-:W-:Y:S05]  /*2d10*/  @!P1 BRA `(.L_x_218) ;  /* 0x00000000001c9947 */ /* 0x000fea0003800000 */
[----:B0-----:R-:W0:Y:S01]  /*2d20*/  LDC.64 R6, c[0x0][0x380] ;  /* 0x0000e000ff067b82 */ /* 0x001e220000000a00 */
[----:B------:R-:W-:-:S04]  /*2d30*/  IMAD R2, R3, 0x100, R4 ;  /* 0x0000010003027824 */ /* 0x000fc800078e0204 */
[----:B------:R-:W-:-:S04]  /*2d40*/  VIADD R9, R2, 0x100 ;  /* 0x0000010002097836 */ /* 0x000fc80000000000 */
[----:B0-----:R-:W-:-:S04]  /*2d50*/  IMAD.WIDE.U32 R8, R9, 0x8, R6 ;  /* 0x0000000809087825 */ /* 0x001fc800078e0006 */
[----:B------:R-:W-:Y:S02]  /*2d60*/  HFMA2 R7, -RZ, RZ, 0, 0 ;  /* 0x00000000ff077431 */ /* 0x000fe400000001ff */
[----:B------:R-:W-:-:S05]  /*2d70*/  IMAD.MOV.U32 R6, RZ, RZ, R5 ;  /* 0x000000ffff067224 */ /* 0x000fca00078e0005 */
[----:B------:R1:W-:Y:S02]  /*2d80*/  REDG.E.ADD.64.STRONG.GPU desc[UR20][R8.64+0x400], R6 ;  /* 0x000400060800798e */ /* 0x0003e4000c12e514 */
.L_x_218:
[----:B------:R-:W-:Y:S05]  /*2d90*/  BSYNC.RECONVERGENT B1 ;  /* 0x0000000000017941 */ /* 0x000fea0003800200 */
.L_x_217:
[----:B------:R-:W-:-:S07]  /*2da0*/  VIADD R3, R3, 0x2 ;  /* 0x0000000203037836 */ /* 0x000fce0000000000 */
.L_x_214:
[----:B------:R-:W-:-:S09]  /*2db0*/  UISETP.NE.AND UP0, UPT, UR9, URZ, UPT ;  /* 0x000000ff0900728c */ /* 0x000fd2000bf05270 */
[----:B------:R-:W-:Y:S05]  /*2dc0*/  BRA.U !UP0, `(.L_x_152) ;  /* 0x0000000108287547 */ /* 0x000fea000b800000 */
[----:B------:R-:W-:-:S05]  /*2dd0*/  IMAD R2, R3, 0x400, R0 ;  /* 0x0000040003027824 */ /* 0x000fca00078e0200 */
[----:B------:R-:W5:Y:S02]  /*2de0*/  LDS R5, [R2+0x200] ;  /* 0x0002000002057984 */ /* 0x000f640000000800 */
[----:B-----5:R-:W-:-:S13]  /*2df0*/  ISETP.NE.AND P0, PT, R5, RZ, PT ;  /* 0x000000ff0500720c */ /* 0x020fda0003f05270 */
[----:B------:R-:W-:Y:S05]  /*2e00*/  @!P0 BRA `(.L_x_152) ;  /* 0x0000000000188947 */ /* 0x000fea0003800000 */
[----:B01234-:R-:W0:Y:S01]  /*2e10*/  LDC.64 R6, c[0x0][0x380] ;  /* 0x0000e000ff067b82 */ /* 0x01fe220000000a00 */
[----:B------:R-:W-:-:S04]  /*2e20*/  IMAD R3, R3, 0x100, R4 ;  /* 0x0000010003037824 */ /* 0x000fc800078e0204 */
[----:B0-----:R-:W-:-:S04]  /*2e30*/  IMAD.WIDE.U32 R2, R3, 0x8, R6 ;  /* 0x0000000803027825 */ /* 0x001fc800078e0006 */
[----:B------:R-:W-:Y:S02]  /*2e40*/  IMAD.MOV.U32 R6, RZ, RZ, R5 ;  /* 0x000000ffff067224 */ /* 0x000fe400078e0005 */
[----:B------:R-:W-:-:S05]  /*2e50*/  IMAD.MOV.U32 R7, RZ, RZ, RZ ;  /* 0x000000ffff077224 */ /* 0x000fca00078e00ff */
[----:B------:R0:W-:Y:S02]  /*2e60*/  REDG.E.ADD.64.STRONG.GPU desc[UR20][R2.64+0x400], R6 ;  /* 0x000400060200798e */ /* 0x0001e4000c12e514 */
.L_x_152:
[----:B------:R-:W-:Y:S05]  /*2e70*/  BSYNC.RECONVERGENT B0 ;  /* 0x0000000000007941 */ /* 0x000fea0003800200 */
.L_x_151:
[----:B------:R-:W-:Y:S01]  /*2e80*/  BAR.SYNC.DEFER_BLOCKING 0x0 ;  /* 0x0000000000007b1d */ /* 0x000fe20000010000 */
[----:B------:R-:W-:-:S04]  /*2e90*/  UIADD3 UR6, UP0, UPT, UR6, 0x1, URZ ;  /* 0x0000000106067890 */ /* 0x000fc8000ff1e0ff */
[----:B------:R-:W-:Y:S02]  /*2ea0*/  UIADD3.X UR7, UPT, UPT, URZ, UR7, URZ, UP0, !UPT ;  /* 0x00000007ff077290 */ /* 0x000fe400087fe4ff */
[----:B------:R-:W-:-:S04]  /*2eb0*/  UISETP.NE.U32.AND UP0, UPT, UR6, UR11, UPT ;  /* 0x0000000b0600728c */ /* 0x000fc8000bf05070 */
[----:B------:R-:W-:-:S09]  /*2ec0*/  UISETP.NE.AND.EX UP0, UPT, UR7, UR12, UPT, UP0 ;  /* 0x0000000c0700728c */ /* 0x000fd2000bf05300 */
[----:B------:R-:W-:Y:S05]  /*2ed0*/  BRA.U UP0, `(.L_x_219) ;  /* 0xffffffd100f07547 */ /* 0x000fea000b83ffff */
[----:B------:R-:W-:Y:S05]  /*2ee0*/  EXIT ;  /* 0x000000000000794d */ /* 0x000fea0003800000 */
.L_x_220:
        /* <DEDUP_REMOVED lines=9> */
.L_x_463:


//--------------------- .text._ZN3cub18CUB_300001_SM_10006detail10radix_sort31DeviceRadixSortSingleTileKernelINS1_5radix10policy_hubIiiyE10Policy1000ELNS0_9SortOrderE0EiiyNS1_21identity_decomposer_tEEEvPKT1_PSA_PKT2_PSE_T3_iiT4_ --------------------------
	.section	.text._ZN3cub18CUB_300001_SM_10006detail10radix_sort31DeviceRadixSortSingleTileKernelINS1_5radix10policy_hubIiiyE10Policy1000ELNS0_9SortOrderE0EiiyNS1_21identity_decomposer_tEEEvPKT1_PSA_PKT2_PSE_T3_iiT4_,"ax",@progbits
	.align	128
        .global         _ZN3cub18CUB_300001_SM_10006detail10radix_sort31DeviceRadixSortSingleTileKernelINS1_5radix10policy_hubIiiyE10Policy1000ELNS0_9SortOrderE0EiiyNS1_21identity_decomposer_tEEEvPKT1_PSA_PKT2_PSE_T3_iiT4_
        .type           _ZN3cub18CUB_300001_SM_10006detail10radix_sort31DeviceRadixSortSingleTileKernelINS1_5radix10policy_hubIiiyE10Policy1000ELNS0_9SortOrderE0EiiyNS1_21identity_decomposer_tEEEvPKT1_PSA_PKT2_PSE_T3_iiT4_,@function
        .size           _ZN3cub18CUB_300001_SM_10006detail10radix_sort31DeviceRadixSortSingleTileKernelINS1_5radix10policy_hubIiiyE10Policy1000ELNS0_9SortOrderE0EiiyNS1_21identity_decomposer_tEEEvPKT1_PSA_PKT2_PSE_T3_iiT4_,(.L_x_464 - _ZN3cub18CUB_300001_SM_10006detail10radix_sort31DeviceRadixSortSingleTileKernelINS1_5radix10policy_hubIiiyE10Policy1000ELNS0_9SortOrderE0EiiyNS1_21identity_decomposer_tEEEvPKT1_PSA_PKT2_PSE_T3_iiT4_)
        .other          _ZN3cub18CUB_300001_SM_10006detail10radix_sort31DeviceRadixSortSingleTileKernelINS1_5radix10policy_hubIiiyE10Policy1000ELNS0_9SortOrderE0EiiyNS1_21identity_decomposer_tEEEvPKT1_PSA_PKT2_PSE_T3_iiT4_,@"STO_CUDA_ENTRY STV_DEFAULT"
_ZN3cub18CUB_300001_SM_10006detail10radix_sort31DeviceRadixSortSingleTileKernelINS1_5radix10policy_hubIiiyE10Policy1000ELNS0_9SortOrderE0EiiyNS1_21identity_decomposer_tEEEvPKT1_PSA_PKT2_PSE_T3_iiT4_:
.text._ZN3cub18CUB_300001_SM_10006detail10radix_sort31DeviceRadixSortSingleTileKernelINS1_5radix10policy_hubIiiyE10Policy1000ELNS0_9SortOrderE0EiiyNS1_21identity_decomposer_tEEEvPKT1_PSA_PKT2_PSE_T3_iiT4_:
[----:B------:R-:W-:Y:S01]  /*0000*/  LDC R1, c[0x0][0x37c] ;  /* 0x0000df00ff017b82 */ /* 0x000fe20000000800 */
[----:B------:R-:W0:Y:S01]  /*0010*/  S2R R0, SR_TID.X ;  /* 0x0000000000007919 */ /* 0x000e220000002100 */
[----:B------:R-:W1:Y:S06]  /*0020*/  LDCU UR4, c[0x0][0x3a0] ;  /* 0x00007400ff0477ac */ /* 0x000e6c0008000800 */
[----:B------:R-:W2:Y:S01]  /*0030*/  LDC.64 R6, c[0x0][0x380] ;  /* 0x0000e000ff067b82 */ /* 0x000ea20000000a00 */
[----:B------:R-:W3:Y:S01]  /*0040*/  LDCU.64 UR8, c[0x0][0x358] ;  /* 0x00006b00ff0877ac */ /* 0x000ee20008000a00 */
[----:B------:R-:W4:Y:S01]  /*0050*/  LDCU UR10, c[0x0][0x3ac] ;  /* 0x00007580ff0a77ac */ /* 0x000f220008000800 */
[----:B0-----:R-:W-:-:S04]  /*0060*/  IMAD R9, R0, 0x13, RZ ;  /* 0x0000001300097824 */ /* 0x001fc800078e02ff */
[C---:B------:R-:W-:Y:S01]  /*0070*/  VIADD R4, R9.reuse, 0x1 ;  /* 0x0000000109047836 */ /* 0x040fe20000000000 */
[C---:B-1----:R-:W-:Y:S01]  /*0080*/  ISETP.GE.AND P6, PT, R9.reuse, UR4, PT ;  /* 0x0000000409007c0c */ /* 0x042fe2000bfc6270 */
[C---:B------:R-:W-:Y:S02]  /*0090*/  VIADD R8, R9.reuse, 0x5 ;  /* 0x0000000509087836 */ /* 0x040fe40000000000 */
[C---:B--2---:R-:W-:Y:S01]  /*00a0*/  IMAD.WIDE.U32 R6, R9.reuse, 0x4, R6 ;  /* 0x0000000409067825 */ /* 0x044fe200078e0006 */
[----:B------:R-:W-:Y:S02]  /*00b0*/  ISETP.GE.AND P5, PT, R4, UR4, PT ;  /* 0x0000000404007c0c */ /* 0x000fe4000bfa6270 */
[----:B------:R-:W-:Y:S01]  /*00c0*/  ISETP.GE.AND P1, PT, R8, UR4, PT ;  /* 0x0000000408007c0c */ /* 0x000fe2000bf26270 */
[C---:B------:R-:W-:Y:S01]  /*00d0*/  VIADD R5, R9.reuse, 0x2 ;  /* 0x0000000209057836 */ /* 0x040fe20000000000 */
[----:B------:R-:W-:Y:S01]  /*00e0*/  P2R R46, PR, RZ, 0x20 ;  /* 0x00000020ff2e7803 */ /* 0x000fe20000000000 */
[C---:B------:R-:W-:Y:S01]  /*00f0*/  VIADD R10, R9.reuse, 0x6 ;  /* 0x00000006090a7836 */ /* 0x040fe20000000000 */
[----:B------:R-:W-:Y:S01]  /*0100*/  P2R R49, PR, RZ, 0x2 ;  /* 0x00000002ff317803 */ /* 0x000fe20000000000 */
[----:B------:R-:W-:Y:S01]  /*0110*/  VIADD R4, R9, 0x3 ;  /* 0x0000000309047836 */ /* 0x000fe20000000000 */
[----:B------:R-:W-:Y:S01]  /*0120*/  ISETP.GE.AND P4, PT, R5, UR4, PT ;  /* 0x0000000405007c0c */ /* 0x000fe2000bf86270 */
[C---:B------:R-:W-:Y:S01]  /*0130*/  VIADD R5, R9.reuse, 0x4 ;  /* 0x0000000409057836 */ /* 0x040fe20000000000 */
[----:B------:R-:W-:Y:S01]  /*0140*/  ISETP.GE.AND P0, PT, R10, UR4, PT ;  /* 0x000000040a007c0c */ /* 0x000fe2000bf06270 */
[----:B------:R-:W-:Y:S01]  /*0150*/  VIADD R29, R9, 0x9 ;  /* 0x00000009091d7836 */ /* 0x000fe20000000000 */
[----:B------:R-:W-:Y:S01]  /*0160*/  ISETP.GE.AND P3, PT, R4, UR4, PT ;  /* 0x0000000404007c0c */ /* 0x000fe2000bf66270 */
[----:B---3--:R-:W2:Y:S01]  /*0170*/  @!P5 LDG.E R8, desc[UR8][R6.64+0x4] ;  /* 0x000004080608d981 */ /* 0x008ea2000c1e1900 */
[----:B------:R-:W-:Y:S01]  /*0180*/  ISETP.GE.AND P2, PT, R5, UR4, PT ;  /* 0x0000000405007c0c */ /* 0x000fe2000bf46270 */
[C---:B------:R-:W-:Y:S01]  /*0190*/  VIADD R4, R9.reuse, 0x7 ;  /* 0x0000000709047836 */ /* 0x040fe20000000000 */
[----:B------:R-:W-:Y:S01]  /*01a0*/  P2R R50, PR, RZ, 0x1 ;  /* 0x00000001ff327803 */ /* 0x000fe20000000000 */
[----:B------:R-:W3:Y:S01]  /*01b0*/  @!P1 LDG.E R35, desc[UR8][R6.64+0x14] ;  /* 0x0000140806239981 */ /* 0x000ee2000c1e1900 */
[C---:B------:R-:W-:Y:S01]  /*01c0*/  VIADD R5, R9.reuse, 0x8 ;  /* 0x0000000809057836 */ /* 0x040fe20000000000 */
[----:B------:R-:W-:Y:S01]  /*01d0*/  P2R R47, PR, RZ, 0x8 ;  /* 0x00000008ff2f7803 */ /* 0x000fe20000000000 */
[C---:B------:R-:W-:Y:S01]  /*01e0*/  VIADD R30, R9.reuse, 0xa ;  /* 0x0000000a091e7836 */ /* 0x040fe20000000000 */
[----:B------:R-:W4:Y:S01]  /*01f0*/  @!P4 LDG.E R10, desc[UR8][R6.64+0x8] ;  /* 0x00000808060ac981 */ /* 0x000f22000c1e1900 */
[C---:B------:R-:W-:Y:S01]  /*0200*/  VIADD R31, R9.reuse, 0xb ;  /* 0x0000000b091f7836 */ /* 0x040fe20000000000 */
[----:B------:R-:W-:Y:S01]  /*0210*/  P2R R48, PR, RZ, 0x4 ;  /* 0x00000004ff307803 */ /* 0x000fe20000000000 */
[C---:B------:R-:W-:Y:S01]  /*0220*/  VIADD R32, R9.reuse, 0xc ;  /* 0x0000000c09207836 */ /* 0x040fe20000000000 */
[----:B------:R-:W3:Y:S01]  /*0230*/  @!P3 LDG.E R11, desc[UR8][R6.64+0xc] ;  /* 0x00000c08060bb981 */ /* 0x000ee2000c1e1900 */
[----:B------:R-:W-:Y:S01]  /*0240*/  VIADD R33, R9, 0x10 ;  /* 0x0000001009217836 */ /* 0x000fe20000000000 */
[----:B------:R-:W-:-:S02]  /*0250*/  P2R R45, PR, RZ, 0x10 ;  /* 0x00000010ff2d7803 */ /* 0x000fc40000000000 */
[----:B------:R-:W3:Y:S04]  /*0260*/  @!P2 LDG.E R34, desc[UR8][R6.64+0x10] ;  /* 0x000010080622a981 */ /* 0x000ee8000c1e1900 */
[----:B------:R-:W3:Y:S01]  /*0270*/  @!P0 LDG.E R36, desc[UR8][R6.64+0x18] ;  /* 0x0000180806248981 */ /* 0x000ee2000c1e1900 */
[----:B------:R-:W-:-:S03]  /*0280*/  ISETP.GE.AND P0, PT, R4, UR4, PT ;  /* 0x0000000404007c0c */ /* 0x000fc6000bf06270 */
[----:B------:R-:W3:Y:S01]  /*0290*/  @!P6 LDG.E R61, desc[UR8][R6.64] ;  /* 0x00000008063de981 */ /* 0x000ee2000c1e1900 */
[----:B------:R-:W-:-:S09]  /*02a0*/  P2R R51, PR, RZ, 0x1 ;  /* 0x00000001ff337803 */ /* 0x000fd20000000000 */
[----:B------:R-:W3:Y:S01]  /*02b0*/  @!P0 LDG.E R37, desc[UR8][R6.64+0x1c] ;  /* 0x00001c0806258981 */ /* 0x000ee2000c1e1900 */
[----:B------:R-:W-:Y:S02]  /*02c0*/  ISETP.GE.AND P0, PT, R5, UR4, PT ;  /* 0x0000000405007c0c */ /* 0x000fe4000bf06270 */
[----:B------:R-:W0:Y:S02]  /*02d0*/  LDC.64 R4, c[0x0][0x390] ;  /* 0x0000e400ff047b82 */ /* 0x000e240000000a00 */
[----:B------:R-:W-:-:S09]  /*02e0*/  P2R R52, PR, RZ, 0x1 ;  /* 0x00000001ff347803 */ /* 0x000fd20000000000 */
[----:B------:R-:W3:Y:S01]  /*02f0*/  @!P0 LDG.E R38, desc[UR8][R6.64+0x20] ;  /* 0x0000200806268981 */ /* 0x000ee2000c1e1900 */
[----:B------:R-:W-:-:S04]  /*0300*/  ISETP.GE.AND P0, PT, R29, UR4, PT ;  /* 0x000000041d007c0c */ /* 0x000fc8000bf06270 */
[----:B------:R-:W-:-:S09]  /*0310*/  P2R R53, PR, RZ, 0x1 ;  /* 0x00000001ff357803 */ /* 0x000fd20000000000 */
[----:B------:R-:W3:Y:S01]  /*0320*/  @!P0 LDG.E R39, desc[UR8][R6.64+0x24] ;  /* 0x0000240806278981 */ /* 0x000ee2000c1e1900 */
[----:B------:R-:W-:Y:S01]  /*0330*/  ISETP.GE.AND P0, PT, R30, UR4, PT ;  /* 0x000000041e007c0c */ /* 0x000fe2000bf06270 */
[----:B------:R-:W-:-:S05]  /*0340*/  VIADD R30, R9, 0xd ;  /* 0x0000000d091e7836 */ /* 0x000fca0000000000 */
[----:B------:R-:W-:Y:S02]  /*0350*/  ISETP.GE.AND P1, PT, R30, UR4, PT ;  /* 0x000000041e007c0c */ /* 0x000fe4000bf26270 */
[----:B------:R-:W-:Y:S02]  /*0360*/  P2R R54, PR, RZ, 0x1 ;  /* 0x00000001ff367803 */ /* 0x000fe40000000000 */
[----:B------:R-:W-:-:S03]  /*0370*/  P2R R58, PR, RZ, 0x2 ;  /* 0x00000002ff3a7803 */ /* 0x000fc60000000000 */
[----:B------:R-:W3:Y:S01]  /*0380*/  @!P0 LDG.E R40, desc[UR8][R6.64+0x28] ;  /* 0x0000280806288981 */ /* 0x000ee2000c1e1900 */
[----:B------:R-:W-:-:S05]  /*0390*/  ISETP.GE.AND P0, PT, R31, UR4, PT ;  /* 0x000000041f007c0c */ /* 0x000fca000bf06270 */
[----:B------:R-:W3:Y:S01]  /*03a0*/  @!P1 LDG.E R62, desc[UR8][R6.64+0x34] ;  /* 0x00003408063e9981 */ /* 0x000ee2000c1e1900 */
[----:B------:R-:W-:-:S04]  /*03b0*/  ISETP.NE.AND P1, PT, R54, RZ, PT ;  /* 0x000000ff3600720c */ /* 0x000fc80003f25270 */
[----:B------:R-:W-:Y:S02]  /*03c0*/  P2R R57, PR, RZ, 0x2 ;  /* 0x00000002ff397803 */ /* 0x000fe40000000000 */
[----:B------:R-:W-:Y:S01]  /*03d0*/  ISETP.NE.AND P1, PT, R53, RZ, PT ;  /* 0x000000ff3500720c */ /* 0x000fe20003f25270 */
[----:B------:R-:W3:Y:S03]  /*03e0*/  @!P0 LDG.E R41, desc[UR8][R6.64+0x2c] ;  /* 0x00002c0806298981 */ /* 0x000ee6000c1e1900 */
[----:B------:R-:W-:Y:S02]  /*03f0*/  P2R R56, PR, RZ, 0x2 ;  /* 0x00000002ff387803 */ /* 0x000fe40000000000 */
[----:B------:R-:W-:Y:S02]  /*0400*/  ISETP.NE.AND P1, PT, R52, RZ, PT ;  /* 0x000000ff3400720c */ /* 0x000fe40003f25270 */
[----:B------:R-:W-:-:S02]  /*0410*/  P2R R60, PR, RZ, 0x1 ;  /* 0x00000001ff3c7803 */ /* 0x000fc40000000000 */
[----:B------:R-:W-:Y:S02]  /*0420*/  P2R R55, PR, RZ, 0x2 ;  /* 0x00000002ff377803 */ /* 0x000fe40000000000 */
[----:B------:R-:W-:Y:S02]  /*0430*/  ISETP.GE.AND P0, PT, R32, UR4, PT ;  /* 0x0000000420007c0c */ /* 0x000fe4000bf06270 */
[----:B------:R-:W-:Y:S01]  /*0440*/  ISETP.NE.AND P1, PT, R51, RZ, PT ;  /* 0x000000ff3300720c */ /* 0x000fe20003f25270 */
[----:B------:R-:W-:-:S03]  /*0450*/  VIADD R32, R9, 0xf ;  /* 0x0000000f09207836 */ /* 0x000fc60000000000 */
[----:B------:R-:W-:Y:S02]  /*0460*/  P2R R54, PR, RZ, 0x2 ;  /* 0x00000002ff367803 */ /* 0x000fe40000000000 */
[----:B------:R-:W-:Y:S02]  /*0470*/  ISETP.NE.AND P1, PT, R50, RZ, PT ;  /* 0x000000ff3200720c */ /* 0x000fe40003f25270 */
[----:B------:R-:W-:Y:S02]  /*0480*/  ISETP.GE.AND P3, PT, R32, UR4, PT ;  /* 0x0000000420007c0c */ /* 0x000fe4000bf66270 */
[----:B------:R-:W-:Y:S01]  /*0490*/  P2R R53, PR, RZ, 0x2 ;  /* 0x00000002ff357803 */ /* 0x000fe20000000000 */
[----:B------:R-:W3:Y:S01]  /*04a0*/  @!P0 LDG.E R42, desc[UR8][R6.64+0x30] ;  /* 0x00003008062a8981 */ /* 0x000ee2000c1e1900 */
[----:B------:R-:W-:Y:S01]  /*04b0*/  ISETP.NE.AND P1, PT, R49, RZ, PT ;  /* 0x000000ff3100720c */ /* 0x000fe20003f25270 */
[----:B------:R-:W-:-:S03]  /*04c0*/  VIADD R31, R9, 0xe ;  /* 0x0000000e091f7836 */ /* 0x000fc60000000000 */
[----:B------:R-:W-:Y:S01]  /*04d0*/  P2R R51, PR, RZ, 0x2 ;  /* 0x00000002ff337803 */ /* 0x000fe20000000000 */
[C---:B------:R-:W-:Y:S01]  /*04e0*/  VIADD R43, R9.reuse, 0x11 ;  /* 0x00000011092b7836 */ /* 0x040fe20000000000 */
[----:B------:R-:W-:Y:S01]  /*04f0*/  ISETP.NE.AND P1, PT, R48, RZ, PT ;  /* 0x000000ff3000720c */ /* 0x000fe20003f25270 */
[----:B------:R-:W-:Y:S01]  /*0500*/  VIADD R44, R9, 0x12 ;  /* 0x00000012092c7836 */ /* 0x000fe20000000000 */
[----:B------:R-:W-:Y:S02]  /*0510*/  ISETP.GE.AND P2, PT, R31, UR4, PT ;  /* 0x000000041f007c0c */ /* 0x000fe4000bf46270 */
[----:B------:R-:W-:Y:S02]  /*0520*/  P2R R49, PR, RZ, 0x2 ;  /* 0x00000002ff317803 */ /* 0x000fe40000000000 */
[----:B------:R-:W-:Y:S02]  /*0530*/  ISETP.NE.AND P1, PT, R47, RZ, PT ;  /* 0x000000ff2f00720c */ /* 0x000fe40003f25270 */
[----:B------:R-:W-:Y:S01]  /*0540*/  ISETP.GE.AND P4, PT, R33, UR4, PT ;  /* 0x0000000421007c0c */ /* 0x000fe2000bf86270 */
[----:B------:R-:W3:Y:S01]  /*0550*/  @!P3 LDG.E R47, desc[UR8][R6.64+0x3c] ;  /* 0x00003c08062fb981 */ /* 0x000ee2000c1e1900 */
[----:B------:R-:W-:-:S02]  /*0560*/  ISETP.GE.AND P5, PT, R43, UR4, PT ;  /* 0x000000042b007c0c */ /* 0x000fc4000bfa6270 */
[----:B------:R-:W-:Y:S02]  /*0570*/  ISETP.GE.AND P6, PT, R44, UR4, PT ;  /* 0x000000042c007c0c */ /* 0x000fe4000bfc6270 */
[----:B------:R-:W-:Y:S02]  /*0580*/  P2R R48, PR, RZ, 0x2 ;  /* 0x00000002ff307803 */ /* 0x000fe40000000000 */
[----:B------:R-:W-:-:S04]  /*0590*/  ISETP.NE.AND P1, PT, R45, RZ, PT ;  /* 0x000000ff2d00720c */ /* 0x000fc80003f25270 */
[----:B------:R-:W-:Y:S01]  /*05a0*/  P2R R45, PR, RZ, 0x2 ;  /* 0x00000002ff2d7803 */ /* 0x000fe20000000000 */
[----:B0-----:R-:W-:Y:S01]  /*05b0*/  IMAD.WIDE.U32 R4, R9, 0x4, R4 ;  /* 0x0000000409047825 */ /* 0x001fe200078e0004 */
[----:B------:R-:W-:Y:S01]  /*05c0*/  ISETP.NE.AND P1, PT, R46, RZ, PT ;  /* 0x000000ff2e00720c */ /* 0x000fe20003f25270 */
[----:B------:R-:W3:Y:S01]  /*05d0*/  @!P4 LDG.E R50, desc[UR8][R6.64+0x40] ;  /* 0x000040080632c981 */ /* 0x000ee2000c1e1900 */
[----:B------:R-:W-:-:S03]  /*05e0*/  P2R R59, PR, RZ, 0x1 ;  /* 0x00000001ff3b7803 */ /* 0x000fc60000000000 */
[----:B------:R-:W3:Y:S01]  /*05f0*/  @!P2 LDG.E R46, desc[UR8][R6.64+0x38] ;  /* 0x00003808062ea981 */ /* 0x000ee2000c1e1900 */
[----:B------:R-:W-:Y:S01]  /*0600*/  ISETP.GE.AND P0, PT, R9, UR4, PT ;  /* 0x0000000409007c0c */ /* 0x000fe2000bf06270 */
[----:B------:R-:W-:Y:S01]  /*0610*/  IMAD.MOV.U32 R30, RZ, RZ, -0x1 ;  /* 0xffffffffff1e7424 */ /* 0x000fe200078e00ff */
[----:B------:R-:W0:Y:S01]  /*0620*/  S2UR UR6, SR_CgaCtaId ;  /* 0x00000000000679c3 */ /* 0x000e220000008800 */
[----:B------:R-:W3:Y:S01]  /*0630*/  @!P5 LDG.E R9, desc[UR8][R6.64+0x44] ;  /* 0x000044080609d981 */ /* 0x000ee2000c1e1900 */
[----:B------:R-:W-:Y:S01]  /*0640*/  IMAD.MOV.U32 R31, RZ, RZ, -0x1 ;  /* 0xffffffffff1f7424 */ /* 0x000fe200078e00ff */
[----:B------:R-:W1:Y:S02]  /*0650*/  LDCU.64 UR4, c[0x0][0x3a8] ;  /* 0x00007500ff0477ac */ /* 0x000e640008000a00 */
[----:B------:R-:W3:Y:S03]  /*0660*/  @!P6 LDG.E R52, desc[UR8][R6.64+0x48] ;  /* 0x000048080634e981 */ /* 0x000ee6000c1e1900 */
[----:B------:R-:W-:Y:S06]  /*0670*/  BAR.SYNC.DEFER_BLOCKING 0x0 ;  /* 0x0000000000007b1d */ /* 0x000fec0000010000 */
[----:B------:R0:W5:Y:S01]  /*0680*/  @!P1 LDG.E R3, desc[UR8][R4.64+0x4] ;  /* 0x0000040804039981 */ /* 0x000162000c1e1900 */
[----:B------:R-:W-:-:S02]  /*0690*/  IMAD.MOV.U32 R32, RZ, RZ, -0x1 ;  /* 0xffffffffff207424 */ /* 0x000fc400078e00ff */
[----:B------:R-:W-:Y:S01]  /*06a0*/  IMAD.MOV.U32 R33, RZ, RZ, -0x1 ;  /* 0xffffffffff217424 */ /* 0x000fe200078e00ff */
[----:B------:R0:W5:Y:S01]  /*06b0*/  @!P0 LDG.E R2, desc[UR8][R4.64] ;  /* 0x0000000804028981 */ /* 0x000162000c1e1900 */
[----:B--2---:R-:W-:Y:S01]  /*06c0*/  @!P1 LOP3.LUT R30, R8, 0x80000000, RZ, 0x3c, !PT ;  /* 0x80000000081e9812 */ /* 0x004fe200078e3cff */
[----:B------:R-:W-:Y:S01]  /*06d0*/  IMAD.MOV.U32 R29, RZ, RZ, -0x1 ;  /* 0xffffffffff1d7424 */ /* 0x000fe200078e00ff */
[----:B------:R-:W-:Y:S01]  /*06e0*/  ISETP.NE.AND P1, PT, R45, RZ, PT ;  /* 0x000000ff2d00720c */ /* 0x000fe20003f25270 */
[----:B------:R2:W5:Y:S01]  /*06f0*/  @!P2 LDG.E R24, desc[UR8][R4.64+0x38] ;  /* 0x000038080418a981 */ /* 0x000562000c1e1900 */
[----:B-1----:R-:W-:-:S03]  /*0700*/  UIADD3 UR7, UPT, UPT, UR4, 0x6, URZ ;  /* 0x0000000604077890 */ /* 0x002fc6000fffe0ff */
[----:B------:R2:W5:Y:S01]  /*0710*/  @!P3 LDG.E R25, desc[UR8][R4.64+0x3c] ;  /* 0x00003c080419b981 */ /* 0x000562000c1e1900 */
[----:B------:R-:W-:-:S03]  /*0720*/  UIADD3 UR5, UPT, UPT, -UR4, UR5, URZ ;  /* 0x0000000504057290 */ /* 0x000fc6000fffe1ff */
[----:B------:R2:W5:Y:S04]  /*0730*/  @!P4 LDG.E R26, desc[UR8][R4.64+0x40] ;  /* 0x00004008041ac981 */ /* 0x000568000c1e1900 */
[----:B----4-:R-:W-:Y:S01]  /*0740*/  @!P1 LOP3.LUT R31, R10, 0x80000000, RZ, 0x3c, !PT ;  /* 0x800000000a1f9812 */ /* 0x010fe200078e3cff */
[----:B------:R2:W5:Y:S01]  /*0750*/  @!P1 LDG.E R12, desc[UR8][R4.64+0x8] ;  /* 0x00000808040c9981 */ /* 0x000562000c1e1900 */
[----:B------:R-:W-:-:S03]  /*0760*/  ISETP.NE.AND P1, PT, R48, RZ, PT ;  /* 0x000000ff3000720c */ /* 0x000fc60003f25270 */
[----:B------:R2:W5:Y:S04]  /*0770*/  @!P5 LDG.E R27, desc[UR8][R4.64+0x44] ;  /* 0x00004408041bd981 */ /* 0x000568000c1e1900 */
[----:B------:R2:W5:Y:S06]  /*0780*/  @!P6 LDG.E R28, desc[UR8][R4.64+0x48] ;  /* 0x00004808041ce981 */ /* 0x00056c000c1e1900 */
[----:B---3--:R-:W-:Y:S01]  /*0790*/  @!P1 LOP3.LUT R32, R11, 0x80000000, RZ, 0x3c, !PT ;  /* 0x800000000b209812 */ /* 0x008fe200078e3cff */
[----:B------:R2:W5:Y:S01]  /*07a0*/  @!P1 LDG.E R13, desc[UR8][R4.64+0xc] ;  /* 0x00000c08040d9981 */ /* 0x000562000c1e1900 */
[----:B------:R-:W-:-:S13]  /*07b0*/  ISETP.NE.AND P1, PT, R49, RZ, PT ;  /* 0x000000ff3100720c */ /* 0x000fda0003f25270 */
[----:B------:R-:W-:Y:S01]  /*07c0*/  @!P1 LOP3.LUT R33, R34, 0x80000000, RZ, 0x3c, !PT ;  /* 0x8000000022219812 */ /* 0x000fe200078e3cff */
[----:B------:R2:W5:Y:S01]  /*07d0*/  @!P1 LDG.E R14, desc[UR8][R4.64+0x10] ;  /* 0x00001008040e9981 */ /* 0x000562000c1e1900 */
[----:B------:R-:W-:Y:S01]  /*07e0*/  ISETP.NE.AND P1, PT, R51, RZ, PT ;  /* 0x000000ff3300720c */ /* 0x000fe20003f25270 */
[----:B------:R-:W-:-:S12]  /*07f0*/  IMAD.MOV.U32 R34, RZ, RZ, -0x1 ;  /* 0xffffffffff227424 */ /* 0x000fd800078e00ff */
        /* <DEDUP_REMOVED lines=15> */
[----:B------:R-:W-:Y:S01]  /*08f0*/  IMAD.MOV.U32 R38, RZ, RZ, -0x1 ;  /* 0xffffffffff267424 */ /* 0x000fe200078e00ff */
[----:B------:R-:W-:Y:S02]  /*0900*/  @!P0 LOP3.LUT R29, R61, 0x80000000, RZ, 0x3c, !PT ;  /* 0x800000003d1d8812 */ /* 0x000fe400078e3cff */
[----:B------:R-:W-:-:S09]  /*0910*/  ISETP.NE.AND P0, PT, R60, RZ, PT ;  /* 0x000000ff3c00720c */ /* 0x000fd20003f05270 */
[----:B------:R-:W-:Y:S01]  /*0920*/  @!P1 LOP3.LUT R38, R39, 0x80000000, RZ, 0x3c, !PT ;  /* 0x8000000027269812 */ /* 0x000fe200078e3cff */
[----:B------:R2:W5:Y:S01]  /*0930*/  @!P1 LDG.E R19, desc[UR8][R4.64+0x24] ;  /* 0x0000240804139981 */ /* 0x000562000c1e1900 */
[----:B------:R-:W-:Y:S01]  /*0940*/  ISETP.NE.AND P1, PT, R57, RZ, PT ;  /* 0x000000ff3900720c */ /* 0x000fe20003f25270 */
[----:B------:R-:W-:Y:S02]  /*0950*/  IMAD.MOV.U32 R39, RZ, RZ, -0x1 ;  /* 0xffffffffff277424 */ /* 0x000fe400078e00ff */
[----:B------:R2:W5:Y:S10]  /*0960*/  @!P0 LDG.E R21, desc[UR8][R4.64+0x2c] ;  /* 0x00002c0804158981 */ /* 0x000574000c1e1900 */
[----:B------:R-:W-:Y:S01]  /*0970*/  @!P1 LOP3.LUT R39, R40, 0x80000000, RZ, 0x3c, !PT ;  /* 0x8000000028279812 */ /* 0x000fe200078e3cff */
[----:B------:R-:W-:Y:S01]  /*0980*/  IMAD.MOV.U32 R40, RZ, RZ, -0x1 ;  /* 0xffffffffff287424 */ /* 0x000fe200078e00ff */
[----:B------:R2:W5:Y:S01]  /*0990*/  @!P1 LDG.E R20, desc[UR8][R4.64+0x28] ;  /* 0x0000280804149981 */ /* 0x000562000c1e1900 */
[----:B------:R-:W-:-:S02]  /*09a0*/  @!P0 LOP3.LUT R40, R41, 0x80000000, RZ, 0x3c, !PT ;  /* 0x8000000029288812 */ /* 0x000fc400078e3cff */
[----:B------:R-:W-:Y:S02]  /*09b0*/  ISETP.NE.AND P1, PT, R58, RZ, PT ;  /* 0x000000ff3a00720c */ /* 0x000fe40003f25270 */
[----:B------:R-:W-:Y:S01]  /*09c0*/  ISETP.NE.AND P0, PT, R59, RZ, PT ;  /* 0x000000ff3b00720c */ /* 0x000fe20003f05270 */
[----:B------:R-:W-:Y:S01]  /*09d0*/  IMAD.MOV.U32 R41, RZ, RZ, -0x1 ;  /* 0xffffffffff297424 */ /* 0x000fe200078e00ff */
[----:B------:R-:W-:Y:S02]  /*09e0*/  UMOV UR4, 0x400 ;  /* 0x0000040000047882 */ /* 0x000fe40000000000 */
[----:B0-----:R-:W-:-:S07]  /*09f0*/  ULEA UR4, UR6, UR4, 0x18 ;  /* 0x0000000406047291 */ /* 0x001fce000f8ec0ff */
[----:B------:R2:W5:Y:S02]  /*0a00*/  @!P1 LDG.E R23, desc[UR8][R4.64+0x34] ;  /* 0x0000340804179981 */ /* 0x000564000c1e1900 */
[----:B------:R-:W-:Y:S02]  /*0a10*/  @!P0 LOP3.LUT R41, R42, 0x80000000, RZ, 0x3c, !PT ;  /* 0x800000002a298812 */ /* 0x000fe400078e3cff */
[----:B------:R2:W5:Y:S01]  /*0a20*/  @!P0 LDG.E R22, desc[UR8][R4.64+0x30] ;  /* 0x0000300804168981 */ /* 0x000562000c1e1900 */
[----:B------:R-:W0:Y:S01]  /*0a30*/  S2R R42, SR_LANEID ;  /* 0x00000000002a7919 */ /* 0x000e220000000000 */
[----:B------:R-:W-:Y:S01]  /*0a40*/  IMAD.MOV.U32 R45, RZ, RZ, -0x1 ;  /* 0xffffffffff2d7424 */ /* 0x000fe200078e00ff */
[----:B------:R-:W-:Y:S02]  /*0a50*/  @!P3 LOP3.LUT R45, R47, 0x80000000, RZ, 0x3c, !PT ;  /* 0x800000002f2db812 */ /* 0x000fe400078e3cff */
[----:B------:R-:W-:Y:S01]  /*0a60*/  LEA R47, R0, UR4, 0x2 ;  /* 0x00000004002f7c11 */ /* 0x000fe2000f8e10ff */
[----:B------:R-:W-:Y:S01]  /*0a70*/  IMAD.MOV.U32 R44, RZ, RZ, -0x1 ;  /* 0xffffffffff2c7424 */ /* 0x000fe200078e00ff */
[----:B------:R-:W-:-:S02]  /*0a80*/  SHF.R.U32.HI R124, RZ, 0x5, R0 ;  /* 0x00000005ff7c7819 */ /* 0x000fc40000011600 */
[----:B------:R-:W-:Y:S01]  /*0a90*/  @!P2 LOP3.LUT R44, R46, 0x80000000, RZ, 0x3c, !PT ;  /* 0x800000002e2ca812 */ /* 0x000fe200078e3cff */
[----:B------:R-:W-:Y:S02]  /*0aa0*/  IMAD R51, R0, 0x80, R47 ;  /* 0x0000008000337824 */ /* 0x000fe400078e022f */
[----:B------:R-:W-:Y:S01]  /*0ab0*/  IMAD.MOV.U32 R46, RZ, RZ, -0x1 ;  /* 0xffffffffff2e7424 */ /* 0x000fe200078e00ff */
[----:B------:R-:W-:Y:S01]  /*0ac0*/  @!P4 LOP3.LUT R46, R50, 0x80000000, RZ, 0x3c, !PT ;  /* 0x80000000322ec812 */ /* 0x000fe200078e3cff */
[----:B------:R-:W-:Y:S01]  /*0ad0*/  IMAD.MOV.U32 R43, RZ, RZ, -0x1 ;  /* 0xffffffffff2b7424 */ /* 0x000fe200078e00ff */
[----:B------:R-:W-:Y:S01]  /*0ae0*/  @!P1 LOP3.LUT R43, R62, 0x80000000, RZ, 0x3c, !PT ;  /* 0x800000003e2b9812 */ /* 0x000fe200078e3cff */
[----:B------:R-:W-:Y:S01]  /*0af0*/  IMAD.MOV.U32 R48, RZ, RZ, -0x1 ;  /* 0xffffffffff307424 */ /* 0x000fe200078e00ff */
[----:B------:R-:W-:Y:S01]  /*0b00*/  @!P5 LOP3.LUT R48, R9, 0x80000000, RZ, 0x3c, !PT ;  /* 0x800000000930d812 */ /* 0x000fe200078e3cff */
[----:B------:R-:W-:Y:S01]  /*0b10*/  IMAD.MOV.U32 R49, RZ, RZ, -0x1 ;  /* 0xffffffffff317424 */ /* 0x000fe200078e00ff */
[----:B------:R-:W-:Y:S01]  /*0b20*/  @!P6 LOP3.LUT R49, R52, 0x80000000, RZ, 0x3c, !PT ;  /* 0x800000003431e812 */ /* 0x000fe200078e3cff */
[----:B------:R-:W-:Y:S01]  /*0b30*/  IMAD R53, R0, -0x38, R51 ;  /* 0xffffffc800357824 */ /* 0x000fe200078e0233 */
[----:B------:R-:W-:Y:S01]  /*0b40*/  LEA R50, R124, UR4, 0x2 ;  /* 0x000000047c327c11 */ /* 0x000fe2000f8e10ff */
[----:B--2---:R-:W-:Y:S06]  /*0b50*/  BAR.SYNC.DEFER_BLOCKING 0x0 ;  /* 0x0000000000007b1d */ /* 0x004fec0000010000 */
.L_x_222:
[----:B------:R-:W-:Y:S01]  /*0b60*/  UISETP.LT.AND UP0, UPT, UR5, 0x6, UPT ;  /* 0x000000060500788c */ /* 0x000fe2000bf01270 */
[----:B------:R-:W-:Y:S01]  /*0b70*/  STS [R47], RZ ;  /* 0x000000ff2f007388 */ /* 0x000fe20000000800 */
[----:B------:R-:W-:Y:S01]  /*0b80*/  UIADD3 UR6, UPT, UPT, UR7, -0x6, URZ ;  /* 0xfffffffa07067890 */ /* 0x000fe2000fffe0ff */
[----:B0-----:R-:W-:Y:S01]  /*0b90*/  ISETP.NE.AND P1, PT, R42, 0x1f, PT ;  /* 0x0000001f2a00780c */ /* 0x001fe20003f25270 */
[----:B------:R-:W-:Y:S01]  /*0ba0*/  USEL UR4, UR5, 0x6, UP0 ;  /* 0x0000000605047887 */ /* 0x000fe20008000000 */
[----:B------:R-:W-:Y:S01]  /*0bb0*/  STS [R47+0x400], RZ ;  /* 0x000400ff2f007388 */ /* 0x000fe20000000800 */
[C---:B------:R-:W-:Y:S01]  /*0bc0*/  ISETP.NE.AND P2, PT, R124.reuse, 0x6, PT ;  /* 0x000000067c00780c */ /* 0x040fe20003f45270 */
[----:B------:R-:W-:Y:S01]  /*0bd0*/  UISETP.GE.AND UP0, UPT, UR7, UR10, UPT ;  /* 0x0000000a0700728c */ /* 0x000fe2000bf06270 */
[----:B-1----:R-:W-:Y:S01]  /*0be0*/  SHF.R.U32.HI R4, RZ, UR6, R29 ;  /* 0x00000006ff047c19 */ /* 0x002fe2000801161d */
[----:B------:R-:W-:Y:S01]  /*0bf0*/  UBMSK UR4, URZ, UR4 ;  /* 0x00000004ff04729b */ /* 0x000fe20008000000 */
[----:B------:R-:W-:Y:S01]  /*0c00*/  STS [R47+0x800], RZ ;  /* 0x000800ff2f007388 */ /* 0x000fe20000000800 */
[----:B------:R-:W-:-:S03]  /*0c10*/  ISETP.NE.AND P3, PT, R124, 0x7, PT ;  /* 0x000000077c00780c */ /* 0x000fc60003f65270 */
[----:B------:R-:W-:Y:S01]  /*0c20*/  STS [R47+0xc00], RZ ;  /* 0x000c00ff2f007388 */ /* 0x000fe20000000800 */
[----:B------:R-:W-:-:S03]  /*0c30*/  LOP3.LUT R4, R4, UR4, RZ, 0xc0, !PT ;  /* 0x0000000404047c12 */ /* 0x000fc6000f8ec0ff */
[----:B------:R-:W-:Y:S02]  /*0c40*/  STS [R47+0x1000], RZ ;  /* 0x001000ff2f007388 */ /* 0x000fe40000000800 */
[----:B------:R-:W-:Y:S01]  /*0c50*/  IMAD.SHL.U32 R5, R4, 0x400, RZ ;  /* 0x0000040004057824 */ /* 0x000fe200078e00ff */
[----:B------:R-:W-:Y:S01]  /*0c60*/  SHF.R.U32.HI R4, RZ, 0x4, R4 ;  /* 0x00000004ff047819 */ /* 0x000fe20000011604 */
[----:B------:R-:W-:Y:S03]  /*0c70*/  STS [R47+0x1400], RZ ;  /* 0x001400ff2f007388 */ /* 0x000fe60000000800 */
[----:B------:R-:W-:Y:S01]  /*0c80*/  LOP3.LUT R54, R5, 0x7c00, RZ, 0xc0, !PT ;  /* 0x00007c0005367812 */ /* 0x000fe200078ec0ff */
[----:B------:R-:W-:Y:S01]  /*0c90*/  STS [R47+0x1800], RZ ;  /* 0x001800ff2f007388 */ /* 0x000fe20000000800 */
[----:B------:R-:W-:-:S03]  /*0ca0*/  LOP3.LUT R4, R4, 0xffffffe, RZ, 0xc0, !PT ;  /* 0x0ffffffe04047812 */ /* 0x000fc600078ec0ff */
[----:B------:R-:W-:Y:S01]  /*0cb0*/  STS [R47+0x1c00], RZ ;  /* 0x001c00ff2f007388 */ /* 0x000fe20000000800 */
[----:B------:R-:W-:Y:S02]  /*0cc0*/  IADD3 R54, PT, PT, R4, R47, R54 ;  /* 0x0000002f04367210 */ /* 0x000fe40007ffe036 */
[----:B------:R-:W-:Y:S01]  /*0cd0*/  SHF.R.U32.HI R4, RZ, UR6, R30 ;  /* 0x00000006ff047c19 */ /* 0x000fe2000801161e */
[----:B------:R-:W-:Y:S03]  /*0ce0*/  STS [R47+0x2000], RZ ;  /* 0x002000ff2f007388 */ /* 0x000fe60000000800 */
[----:B------:R-:W-:Y:S01]  /*0cf0*/  LOP3.LUT R4, R4, UR4, RZ, 0xc0, !PT ;  /* 0x0000000404047c12 */ /* 0x000fe2000f8ec0ff */
[----:B------:R-:W-:Y:S04]  /*0d00*/  STS [R47+0x2400], RZ ;  /* 0x002400ff2f007388 */ /* 0x000fe80000000800 */
[----:B------:R-:W-:Y:S01]  /*0d10*/  STS [R47+0x2800], RZ ;  /* 0x002800ff2f007388 */ /* 0x000fe20000000800 */
[----:B------:R-:W-:Y:S01]  /*0d20*/  IMAD.SHL.U32 R5, R4, 0x400, RZ ;  /* 0x0000040004057824 */ /* 0x000fe200078e00ff */
[----:B------:R-:W-:-:S02]  /*0d30*/  SHF.R.U32.HI R4, RZ, 0x4, R4 ;  /* 0x00000004ff047819 */ /* 0x000fc40000011604 */
[----:B------:R-:W-:Y:S02]  /*0d40*/  STS [R47+0x2c00], RZ ;  /* 0x002c00ff2f007388 */ /* 0x000fe40000000800 */
[----:B------:R-:W-:Y:S02]  /*0d50*/  LOP3.LUT R56, R5, 0x7c00, RZ, 0xc0, !PT ;  /* 0x00007c0005387812 */ /* 0x000fe400078ec0ff */
        /* <DEDUP_REMOVED lines=32> */
[----:B------:R-:W0:Y:S02]  /*0f60*/  LDS.U16 R52, [R54] ;  /* 0x0000000036347984 */ /* 0x000e240000000400 */
[----:B0-----:R-:W-:-:S05]  /*0f70*/  VIADD R5, R52, 0x1 ;  /* 0x0000000134057836 */ /* 0x001fca0000000000 */
[----:B------:R0:W-:Y:S04]  /*0f80*/  STS.U16 [R54], R5 ;  /* 0x0000000536007388 */ /* 0x0001e80000000400 */
[----:B------:R-:W1:Y:S01]  /*0f90*/  LDS.U16 R57, [R56] ;  /* 0x0000000038397984 */ /* 0x000e620000000400 */
[----:B0-----:R-:W-:Y:S01]  /*0fa0*/  IMAD.SHL.U32 R5, R4, 0x400, RZ ;  /* 0x0000040004057824 */ /* 0x001fe200078e00ff */
[----:B------:R-:W-:-:S04]  /*0fb0*/  SHF.R.U32.HI R4, RZ, 0x4, R4 ;  /* 0x00000004ff047819 */ /* 0x000fc80000011604 */
[----:B------:R-:W-:Y:S02]  /*0fc0*/  LOP3.LUT R60, R5, 0x7c00, RZ, 0xc0, !PT ;  /* 0x00007c00053c7812 */ /* 0x000fe400078ec0ff */
[----:B------:R-:W-:-:S04]  /*0fd0*/  LOP3.LUT R4, R4, 0xffffffe, RZ, 0xc0, !PT ;  /* 0x0ffffffe04047812 */ /* 0x000fc800078ec0ff */
[----:B------:R-:W-:Y:S02]  /*0fe0*/  IADD3 R60, PT, PT, R4, R47, R60 ;  /* 0x0000002f043c7210 */ /* 0x000fe40007ffe03c */
[----:B------:R-:W-:-:S04]  /*0ff0*/  SHF.R.U32.HI R4, RZ, UR6, R33 ;  /* 0x00000006ff047c19 */ /* 0x000fc80008011621 */
[----:B------:R-:W-:-:S05]  /*1000*/  LOP3.LUT R4, R4, UR4, RZ, 0xc0, !PT ;  /* 0x0000000404047c12 */ /* 0x000fca000f8ec0ff */
[----:B------:R-:W-:Y:S01]  /*1010*/  IMAD.SHL.U32 R6, R4, 0x400, RZ ;  /* 0x0000040004067824 */ /* 0x000fe200078e00ff */
[----:B------:R-:W-:-:S04]  /*1020*/  SHF.R.U32.HI R4, RZ, 0x4, R4 ;  /* 0x00000004ff047819 */ /* 0x000fc80000011604 */
[----:B------:R-:W-:Y:S02]  /*1030*/  LOP3.LUT R6, R6, 0x7c00, RZ, 0xc0, !PT ;  /* 0x00007c0006067812 */ /* 0x000fe400078ec0ff */
[----:B------:R-:W-:-:S04]  /*1040*/  LOP3.LUT R4, R4, 0xffffffe, RZ, 0xc0, !PT ;  /* 0x0ffffffe04047812 */ /* 0x000fc800078ec0ff */
[----:B------:R-:W-:Y:S01]  /*1050*/  IADD3 R62, PT, PT, R4, R47, R6 ;  /* 0x0000002f043e7210 */ /* 0x000fe20007ffe006 */
[----:B-1----:R-:W-:Y:S01]  /*1060*/  VIADD R7, R57, 0x1 ;  /* 0x0000000139077836 */ /* 0x002fe20000000000 */
[----:B------:R-:W-:-:S04]  /*1070*/  SHF.R.U32.HI R4, RZ, UR6, R34 ;  /* 0x00000006ff047c19 */ /* 0x000fc80008011622 */
[----:B------:R-:W-:Y:S01]  /*1080*/  STS.U16 [R56], R7 ;  /* 0x0000000738007388 */ /* 0x000fe20000000400 */
[----:B------:R-:W-:-:S03]  /*1090*/  LOP3.LUT R4, R4, UR4, RZ, 0xc0, !PT ;  /* 0x0000000404047c12 */ /* 0x000fc6000f8ec0ff */
        /* <DEDUP_REMOVED lines=129> */
[----:B------:R-:W-:Y:S01]  /*18b0*/  SHF.R.U32.HI R4, RZ, UR6, R49 ;  /* 0x00000006ff047c19 */ /* 0x000fe20008011631 */
[----:B------:R-:W0:Y:S03]  /*18c0*/  S2UR UR6, SR_CgaCtaId ;  /* 0x00000000000679c3 */ /* 0x000e260000008800 */
[----:B------:R-:W-:Y:S01]  /*18d0*/  LOP3.LUT R4, R4, UR4, RZ, 0xc0, !PT ;  /* 0x0000000404047c12 */ /* 0x000fe2000f8ec0ff */
[----:B------:R-:W-:-:S04]  /*18e0*/  UMOV UR4, 0x400 ;  /* 0x0000040000047882 */ /* 0x000fc80000000000 */
[----:B------:R-:W-:Y:S01]  /*18f0*/  IMAD.SHL.U32 R6, R4, 0x400, RZ ;  /* 0x0000040004067824 */ /* 0x000fe200078e00ff */
[----:B------:R-:W-:-:S04]  /*1900*/  SHF.R.U32.HI R4, RZ, 0x4, R4 ;  /* 0x00000004ff047819 */ /* 0x000fc80000011604 */
[----:B------:R-:W-:Y:S02]  /*1910*/  LOP3.LUT R6, R6, 0x7c00, RZ, 0xc0, !PT ;  /* 0x00007c0006067812 */ /* 0x000fe400078ec0ff */
[----:B------:R-:W-:-:S04]  /*1920*/  LOP3.LUT R4, R4, 0xffffffe, RZ, 0xc0, !PT ;  /* 0x0ffffffe04047812 */ /* 0x000fc800078ec0ff */
[----:B------:R-:W-:Y:S01]  /*1930*/  IADD3 R90, PT, PT, R4, R47, R6 ;  /* 0x0000002f045a7210 */ /* 0x000fe20007ffe006 */
[----:B-1----:R-:W-:Y:S01]  /*1940*/  VIADD R7, R85, 0x1 ;  /* 0x0000000155077836 */ /* 0x002fe20000000000 */
[----:B0-----:R-:W-:-:S04]  /*1950*/  ULEA UR4, UR6, UR4, 0x18 ;  /* 0x0000000406047291 */ /* 0x001fc8000f8ec0ff */
[----:B------:R-:W-:Y:S04]  /*1960*/  STS.U16 [R84], R7 ;  /* 0x0000000754007388 */ /* 0x000fe80000000400 */
[----:B------:R-:W0:Y:S02]  /*1970*/  LDS.U16 R87, [R86] ;  /* 0x0000000056577984 */ /* 0x000e240000000400 */
[----:B0-----:R-:W-:-:S05]  /*1980*/  VIADD R5, R87, 0x1 ;  /* 0x0000000157057836 */ /* 0x001fca0000000000 */
[----:B------:R-:W-:Y:S04]  /*1990*/  STS.U16 [R86], R5 ;  /* 0x0000000556007388 */ /* 0x000fe80000000400 */
[----:B------:R-:W0:Y:S02]  /*19a0*/  LDS.U16 R89, [R88] ;  /* 0x0000000058597984 */ /* 0x000e240000000400 */
[----:B0-----:R-:W-:-:S05]  /*19b0*/  VIADD R7, R89, 0x1 ;  /* 0x0000000159077836 */ /* 0x001fca0000000000 */
[----:B------:R-:W-:Y:S04]  /*19c0*/  STS.U16 [R88], R7 ;  /* 0x0000000758007388 */ /* 0x000fe80000000400 */
[----:B------:R-:W0:Y:S02]  /*19d0*/  LDS.U16 R91, [R90] ;  /* 0x000000005a5b7984 */ /* 0x000e240000000400 */
[----:B0-----:R-:W-:-:S05]  /*19e0*/  VIADD R5, R91, 0x1 ;  /* 0x000000015b057836 */ /* 0x001fca0000000000 */
[----:B------:R-:W-:Y:S01]  /*19f0*/  STS.U16 [R90], R5 ;  /* 0x000000055a007388 */ /* 0x000fe20000000400 */
[----:B------:R-:W-:Y:S06]  /*1a00*/  BAR.SYNC.DEFER_BLOCKING 0x0 ;  /* 0x0000000000007b1d */ /* 0x000fec0000010000 */
[----:B------:R-:W-:Y:S04]  /*1a10*/  LDS R92, [R51] ;  /* 0x00000000335c7984 */ /* 0x000fe80000000800 */
[----:B------:R-:W0:Y:S04]  /*1a20*/  LDS R93, [R51+0x4] ;  /* 0x00000400335d7984 */ /* 0x000e280000000800 */
[----:B------:R-:W1:Y:S04]  /*1a30*/  LDS R94, [R51+0x8] ;  /* 0x00000800335e7984 */ /* 0x000e680000000800 */
[----:B------:R-:W2:Y:S04]  /*1a40*/  LDS R95, [R51+0xc] ;  /* 0x00000c00335f7984 */ /* 0x000ea80000000800 */
[----:B------:R-:W3:Y:S04]  /*1a50*/  LDS R96, [R51+0x10] ;  /* 0x0000100033607984 */ /* 0x000ee80000000800 */
[----:B------:R-:W4:Y:S04]  /*1a60*/  LDS R97, [R51+0x14] ;  /* 0x0000140033617984 */ /* 0x000f280000000800 */
[----:B------:R-:W4:Y:S04]  /*1a70*/  LDS R98, [R51+0x18] ;  /* 0x0000180033627984 */ /* 0x000f280000000800 */
[----:B------:R-:W4:Y:S04]  /*1a80*/  LDS R99, [R51+0x1c] ;  /* 0x00001c0033637984 */ /* 0x000f280000000800 */
[----:B------:R-:W4:Y:S04]  /*1a90*/  LDS R100, [R51+0x20] ;  /* 0x0000200033647984 */ /* 0x000f280000000800 */
[----:B------:R-:W4:Y:S04]  /*1aa0*/  LDS R101, [R51+0x24] ;  /* 0x0000240033657984 */ /* 0x000f280000000800 */
[----:B------:R-:W4:Y:S04]  /*1ab0*/  LDS R102, [R51+0x28] ;  /* 0x0000280033667984 */ /* 0x000f280000000800 */
[----:B------:R-:W4:Y:S01]  /*1ac0*/  LDS R103, [R51+0x2c] ;  /* 0x00002c0033677984 */ /* 0x000f220000000800 */
[----:B0-----:R-:W-:-:S03]  /*1ad0*/  IMAD.IADD R93, R92, 0x1, R93 ;  /* 0x000000015c5d7824 */ /* 0x001fc600078e025d */
[----:B------:R-:W0:Y:S01]  /*1ae0*/  LDS R104, [R51+0x30] ;  /* 0x0000300033687984 */ /* 0x000e220000000800 */
[----:B-1----:R-:W-:-:S03]  /*1af0*/  IMAD.IADD R94, R94, 0x1, R93 ;  /* 0x000000015e5e7824 */ /* 0x002fc600078e025d */
[----:B------:R-:W1:Y:S01]  /*1b00*/  LDS R105, [R51+0x34] ;  /* 0x0000340033697984 */ /* 0x000e620000000800 */
[----:B--2---:R-:W-:-:S03]  /*1b10*/  IMAD.IADD R95, R95, 0x1, R94 ;  /* 0x000000015f5f7824 */ /* 0x004fc600078e025e */
[----:B------:R-:W2:Y:S01]  /*1b20*/  LDS R106, [R51+0x38] ;  /* 0x00003800336a7984 */ /* 0x000ea20000000800 */
[----:B---3--:R-:W-:-:S03]  /*1b30*/  IMAD.IADD R96, R96, 0x1, R95 ;  /* 0x0000000160607824 */ /* 0x008fc600078e025f */
[----:B------:R-:W3:Y:S01]  /*1b40*/  LDS R107, [R51+0x3c] ;  /* 0x00003c00336b7984 */ /* 0x000ee20000000800 */
[----:B----4-:R-:W-:-:S03]  /*1b50*/  IMAD.IADD R97, R97, 0x1, R96 ;  /* 0x0000000161617824 */ /* 0x010fc600078e0260 */
[----:B------:R-:W4:Y:S01]  /*1b60*/  LDS R108, [R51+0x40] ;  /* 0x00004000336c7984 */ /* 0x000f220000000800 */
[----:B------:R-:W-:-:S03]  /*1b70*/  IMAD.IADD R98, R98, 0x1, R97 ;  /* 0x0000000162627824 */ /* 0x000fc600078e0261 */
        /* <DEDUP_REMOVED lines=31> */
[----:B------:R-:W-:-:S04]  /*1d70*/  IMAD.IADD R114, R114, 0x1, R113 ;  /* 0x0000000172727824 */ /* 0x000fc800078e0271 */
[----:B0-----:R-:W-:-:S04]  /*1d80*/  IMAD.IADD R115, R115, 0x1, R114 ;  /* 0x0000000173737824 */ /* 0x001fc800078e0272 */
[----:B-1----:R-:W-:-:S04]  /*1d90*/  IMAD.IADD R116, R116, 0x1, R115 ;  /* 0x0000000174747824 */ /* 0x002fc800078e0273 */
[----:B--2---:R-:W-:-:S04]  /*1da0*/  IMAD.IADD R117, R117, 0x1, R116 ;  /* 0x0000000175757824 */ /* 0x004fc800078e0274 */
[----:B---3--:R-:W-:-:S04]  /*1db0*/  IMAD.IADD R118, R118, 0x1, R117 ;  /* 0x0000000176767824 */ /* 0x008fc800078e0275 */
[----:B----4-:R-:W-:-:S04]  /*1dc0*/  IMAD.IADD R119, R119, 0x1, R118 ;  /* 0x0000000177777824 */ /* 0x010fc800078e0276 */
[----:B------:R-:W-:-:S04]  /*1dd0*/  IMAD.IADD R120, R120, 0x1, R119 ;  /* 0x0000000178787824 */ /* 0x000fc800078e0277 */
[----:B------:R-:W-:-:S04]  /*1de0*/  IMAD.IADD R121, R121, 0x1, R120 ;  /* 0x0000000179797824 */ /* 0x000fc800078e0278 */
[----:B------:R-:W-:-:S04]  /*1df0*/  IMAD.IADD R122, R122, 0x1, R121 ;  /* 0x000000017a7a7824 */ /* 0x000fc800078e0279 */
[----:B------:R-:W-:-:S04]  /*1e00*/  IMAD.IADD R123, R123, 0x1, R122 ;  /* 0x000000017b7b7824 */ /* 0x000fc800078e027a */
[----:B------:R-:W-:-:S05]  /*1e10*/  IMAD.IADD R125, R4, 0x1, R123 ;  /* 0x00000001047d7824 */ /* 0x000fca00078e027b */
        /* <DEDUP_REMOVED lines=8> */
[----:B------:R-:W0:Y:S02]  /*1ea0*/  SHFL.UP P0, R126, R127, 0x10, RZ ;  /* 0x060000007f7e7989 */ /* 0x000e2400000000ff */
[----:B0-----:R-:W-:Y:S01]  /*1eb0*/  @P0 IMAD.IADD R126, R127, 0x1, R126 ;  /* 0x000000017f7e0824 */ /* 0x001fe200078e027e */
[----:B------:R-:W-:-:S03]  /*1ec0*/  ISETP.NE.AND P0, PT, R124, 0x1, PT ;  /* 0x000000017c00780c */ /* 0x000fc60003f05270 */
[----:B------:R-:W-:Y:S01]  /*1ed0*/  IMAD.IADD R125, R126, 0x1, -R125 ;  /* 0x000000017e7d7824 */ /* 0x000fe200078e0a7d */
[----:B------:R-:W-:Y:S01]  /*1ee0*/  @!P1 STS [R50+0x8400], R126 ;  /* 0x0084007e32009388 */ /* 0x000fe20000000800 */
[----:B------:R-:W-:Y:S01]  /*1ef0*/  BAR.SYNC.DEFER_BLOCKING 0x0 ;  /* 0x0000000000007b1d */ /* 0x000fe20000010000 */
[----:B------:R-:W-:-:S05]  /*1f00*/  ISETP.NE.AND P1, PT, R124, 0x4, PT ;  /* 0x000000047c00780c */ /* 0x000fca0003f25270 */
[----:B------:R-:W0:Y:S04]  /*1f10*/  LDS.128 R4, [UR4+0x8400] ;  /* 0x00840004ff047984 */ /* 0x000e280008000c00 */
[----:B------:R-:W1:Y:S01]  /*1f20*/  LDS.128 R8, [UR4+0x8410] ;  /* 0x00841004ff087984 */ /* 0x000e620008000c00 */
[C---:B0-----:R-:W-:Y:S01]  /*1f30*/  SEL R55, R4.reuse, R55, !P0 ;  /* 0x0000003704377207 */ /* 0x041fe20004000000 */
[----:B------:R-:W-:Y:S01]  /*1f40*/  IMAD.IADD R5, R4, 0x1, R5 ;  /* 0x0000000104057824 */ /* 0x000fe200078e0205 */
[----:B------:R-:W-:-:S03]  /*1f50*/  ISETP.NE.AND P0, PT, R124, 0x2, PT ;  /* 0x000000027c00780c */ /* 0x000fc60003f05270 */
[----:B------:R-:W-:Y:S01]  /*1f60*/  IMAD.IADD R6, R6, 0x1, R5 ;  /* 0x0000000106067824 */ /* 0x000fe200078e0205 */
[----:B------:R-:W-:Y:S02]  /*1f70*/  SEL R55, R5, R55, !P0 ;  /* 0x0000003705377207 */ /* 0x000fe40004000000 */
[----:B------:R-:W-:Y:S01]  /*1f80*/  ISETP.NE.AND P0, PT, R124, 0x3, PT ;  /* 0x000000037c00780c */ /* 0x000fe20003f05270 */
[----:B------:R-:W-:-:S03]  /*1f90*/  IMAD.IADD R7, R7, 0x1, R6 ;  /* 0x0000000107077824 */ /* 0x000fc600078e0206 */
[----:B------:R-:W-:Y:S01]  /*1fa0*/  SEL R55, R6, R55, !P0 ;  /* 0x0000003706377207 */ /* 0x000fe20004000000 */
[C---:B-1----:R-:W-:Y:S01]  /*1fb0*/  IMAD.IADD R8, R7.reuse, 0x1, R8 ;  /* 0x0000000107087824 */ /* 0x042fe200078e0208 */
[----:B------:R-:W-:Y:S02]  /*1fc0*/  ISETP.NE.AND P0, PT, R124, 0x5, PT ;  /* 0x000000057c00780c */ /* 0x000fe40003f05270 */
[----:B------:R-:W-:Y:S01]  /*1fd0*/  SEL R55, R7, R55, !P1 ;  /* 0x0000003707377207 */ /* 0x000fe20004800000 */
[----:B------:R-:W-:Y:S01]  /*1fe0*/  IMAD.IADD R9, R9, 0x1, R8 ;  /* 0x0000000109097824 */ /* 0x000fe200078e0208 */
[----:B------:R-:W-:Y:S02]  /*1ff0*/  ISETP.NE.AND P1, PT, R42, RZ, PT ;  /* 0x000000ff2a00720c */ /* 0x000fe40003f25270 */
[----:B------:R-:W-:Y:S01]  /*2000*/  SEL R55, R8, R55, !P0 ;  /* 0x0000003708377207 */ /* 0x000fe20004000000 */
[----:B------:R-:W-:Y:S01]  /*2010*/  IMAD.IADD R10, R10, 0x1, R9 ;  /* 0x000000010a0a7824 */ /* 0x000fe200078e0209 */
[----:B------:R-:W-:-:S02]  /*2020*/  ISETP.GT.U32.AND P0, PT, R0, 0x1f, PT ;  /* 0x0000001f0000780c */ /* 0x000fc40003f04070 */
[----:B------:R-:W-:Y:S01]  /*2030*/  SEL R55, R9, R55, !P2 ;  /* 0x0000003709377207 */ /* 0x000fe20005000000 */
[----:B------:R-:W-:Y:S01]  /*2040*/  IMAD.IADD R11, R11, 0x1, R10 ;  /* 0x000000010b0b7824 */ /* 0x000fe200078e020a */
[----:B------:R-:W-:Y:S02]  /*2050*/  ISETP.GT.U32.OR P2, PT, R0, 0x1f, P1 ;  /* 0x0000001f0000780c */ /* 0x000fe40000f44470 */
[----:B------:R-:W-:Y:S02]  /*2060*/  SEL R4, R125, RZ, P1 ;  /* 0x000000ff7d047207 */ /* 0x000fe40000800000 */
[----:B------:R-:W-:-:S05]  /*2070*/  SEL R55, R10, R55, !P3 ;  /* 0x000000370a377207 */ /* 0x000fca0005800000 */
[----:B------:R-:W-:Y:S01]  /*2080*/  @P0 IMAD.IADD R125, R55, 0x1, R4 ;  /* 0x00000001377d0824 */ /* 0x000fe200078e0204 */
[----:B------:R-:W-:-:S03]  /*2090*/  ISETP.NE.AND P0, PT, R0, RZ, PT ;  /* 0x000000ff0000720c */ /* 0x000fc60003f05270 */
[----:B------:R-:W-:-:S05]  /*20a0*/  @!P2 IMAD.U32 R125, R11, 0x10000, RZ ;  /* 0x000100000b7da824 */ /* 0x000fca00078e00ff */
[----:B------:R-:W-:Y:S01]  /*20b0*/  @!P2 STS [UR4+0x8428], R125 ;  /* 0x0084287dff00a988 */ /* 0x000fe20008000804 */
[----:B------:R-:W-:Y:S06]  /*20c0*/  BAR.SYNC.DEFER_BLOCKING 0x0 ;  /* 0x0000000000007b1d */ /* 0x000fec0000010000 */
[----:B------:R-:W0:Y:S02]  /*20d0*/  LDS R4, [UR4+0x8428] ;  /* 0x00842804ff047984 */ /* 0x000e240008000800 */
[----:B0-----:R-:W-:-:S05]  /*20e0*/  SEL R4, R4, RZ, P0 ;  /* 0x000000ff04047207 */ /* 0x001fca0000000000 */
[----:B------:R-:W-:-:S04]  /*20f0*/  IMAD.IADD R4, R4, 0x1, R125 ;  /* 0x0000000104047824 */ /* 0x000fc800078e027d */
[--C-:B------:R-:W-:Y:S01]  /*2100*/  IMAD.IADD R92, R92, 0x1, R4.reuse ;  /* 0x000000015c5c7824 */ /* 0x100fe200078e0204 */
[----:B------:R-:W-:Y:S01]  /*2110*/  STS [R51], R4 ;  /* 0x0000000433007388 */ /* 0x000fe20000000800 */
[--C-:B------:R-:W-:Y:S02]  /*2120*/  IMAD.IADD R6, R93, 0x1, R4.reuse ;  /* 0x000000015d067824 */ /* 0x100fe400078e0204 */
[--C-:B------:R-:W-:Y:S01]  /*2130*/  IMAD.IADD R94, R94, 0x1, R4.reuse ;  /* 0x000000015e5e7824 */ /* 0x100fe200078e0204 */
[----:B------:R-:W-:Y:S01]  /*2140*/  STS [R51+0x4], R92 ;  /* 0x0000045c33007388 */ /* 0x000fe20000000800 */
[--C-:B------:R-:W-:Y:S02]  /*2150*/  IMAD.IADD R8, R95, 0x1, R4.reuse ;  /* 0x000000015f087824 */ /* 0x100fe400078e0204 */
[--C-:B------:R-:W-:Y:S01]  /*2160*/  IMAD.IADD R96, R96, 0x1, R4.reuse ;  /* 0x0000000160607824 */ /* 0x100fe200078e0204 */
[----:B------:R-:W-:Y:S01]  /*2170*/  STS [R51+0x8], R6 ;  /* 0x0000080633007388 */ /* 0x000fe20000000800 */
[----:B------:R-:W-:-:S02]  /*2180*/  IMAD.IADD R10, R97, 0x1, R4 ;  /* 0x00000001610a7824 */ /* 0x000fc400078e0204 */
[--C-:B------:R-:W-:Y:S01]  /*2190*/  IMAD.IADD R98, R98, 0x1, R4.reuse ;  /* 0x0000000162627824 */ /* 0x100fe200078e0204 */
[----:B------:R-:W-:Y:S01]  /*21a0*/  STS [R51+0xc], R94 ;  /* 0x00000c5e33007388 */ /* 0x000fe20000000800 */
        /* <DEDUP_REMOVED lines=36> */
[----:B------:R-:W-:-:S03]  /*23f0*/  IMAD.IADD R150, R123, 0x1, R4 ;  /* 0x000000017b967824 */ /* 0x000fc600078e0204 */
[----:B------:R-:W-:Y:S04]  /*2400*/  STS [R51+0x40], R134 ;  /* 0x0000408633007388 */ /* 0x000fe80000000800 */
        /* <DEDUP_REMOVED lines=15> */
[----:B------:R-:W-:Y:S01]  /*2500*/  STS [R51+0x80], R150 ;  /* 0x0000809633007388 */ /* 0x000fe20000000800 */
[----:B------:R-:W-:Y:S06]  /*2510*/  BAR.SYNC.DEFER_BLOCKING 0x0 ;  /* 0x0000000000007b1d */ /* 0x000fec0000010000 */
[----:B------:R-:W0:Y:S04]  /*2520*/  LDS.U16 R5, [R54] ;  /* 0x0000000036057984 */ /* 0x000e280000000400 */
[----:B------:R-:W1:Y:S04]  /*2530*/  LDS.U16 R56, [R56] ;  /* 0x0000000038387984 */ /* 0x000e680000000400 */
[----:B------:R-:W2:Y:S04]  /*2540*/  LDS.U16 R58, [R58] ;  /* 0x000000003a3a7984 */ /* 0x000ea80000000400 */
[----:B------:R-:W3:Y:S04]  /*2550*/  LDS.U16 R60, [R60] ;  /* 0x000000003c3c7984 */ /* 0x000ee80000000400 */
[----:B------:R-:W4:Y:S04]  /*2560*/  LDS.U16 R62, [R62] ;  /* 0x000000003e3e7984 */ /* 0x000f280000000400 */
[----:B------:R-:W4:Y:S04]  /*2570*/  LDS.U16 R64, [R64] ;  /* 0x0000000040407984 */ /* 0x000f280000000400 */
[----:B------:R-:W4:Y:S04]  /*2580*/  LDS.U16 R66, [R66] ;  /* 0x0000000042427984 */ /* 0x000f280000000400 */
[----:B------:R-:W4:Y:S04]  /*2590*/  LDS.U16 R68, [R68] ;  /* 0x0000000044447984 */ /* 0x000f280000000400 */
[----:B------:R-:W4:Y:S04]  /*25a0*/  LDS.U16 R70, [R70] ;  /* 0x0000000046467984 */ /* 0x000f280000000400 */
[----:B------:R-:W4:Y:S04]  /*25b0*/  LDS.U16 R72, [R72] ;  /* 0x0000000048487984 */ /* 0x000f280000000400 */
[----:B------:R-:W4:Y:S01]  /*25c0*/  LDS.U16 R74, [R74] ;  /* 0x000000004a4a7984 */ /* 0x000f220000000400 */
[----:B0-----:R-:W-:-:S03]  /*25d0*/  IMAD.IADD R5, R52, 0x1, R5 ;  /* 0x0000000134057824 */ /* 0x001fc600078e0205 */
[----:B------:R-:W0:Y:S01]  /*25e0*/  LDS.U16 R76, [R76] ;  /* 0x000000004c4c7984 */ /* 0x000e220000000400 */
[----:B-1----:R-:W-:-:S03]  /*25f0*/  IMAD.IADD R56, R57, 0x1, R56 ;  /* 0x0000000139387824 */ /* 0x002fc600078e0238 */
[----:B------:R-:W1:Y:S01]  /*2600*/  LDS.U16 R78, [R78] ;  /* 0x000000004e4e7984 */ /* 0x000e620000000400 */
[----:B--2---:R-:W-:-:S03]  /*2610*/  IMAD.IADD R58, R59, 0x1, R58 ;  /* 0x000000013b3a7824 */ /* 0x004fc600078e023a */
[----:B------:R-:W2:Y:S01]  /*2620*/  LDS.U16 R80, [R80] ;  /* 0x0000000050507984 */ /* 0x000ea20000000400 */
[----:B---3--:R-:W-:-:S03]  /*2630*/  IMAD.IADD R60, R61, 0x1, R60 ;  /* 0x000000013d3c7824 */ /* 0x008fc600078e023c */
[----:B------:R-:W3:Y:S01]  /*2640*/  LDS.U16 R82, [R82] ;  /* 0x0000000052527984 */ /* 0x000ee20000000400 */
[----:B----4-:R-:W-:-:S03]  /*2650*/  IMAD.IADD R62, R63, 0x1, R62 ;  /* 0x000000013f3e7824 */ /* 0x010fc600078e023e */
[----:B------:R-:W4:Y:S01]  /*2660*/  LDS.U16 R84, [R84] ;  /* 0x0000000054547984 */ /* 0x000f220000000400 */
[----:B------:R-:W-:-:S03]  /*2670*/  IMAD.IADD R64, R65, 0x1, R64 ;  /* 0x0000000141407824 */ /* 0x000fc600078e0240 */
[----:B------:R-:W4:Y:S01]  /*2680*/  LDS.U16 R86, [R86] ;  /* 0x0000000056567984 */ /* 0x000f220000000400 */
[----:B------:R-:W-:-:S03]  /*2690*/  IMAD.IADD R66, R67, 0x1, R66 ;  /* 0x0000000143427824 */ /* 0x000fc600078e0242 */
[----:B------:R-:W4:Y:S01]  /*26a0*/  LDS.U16 R88, [R88] ;  /* 0x0000000058587984 */ /* 0x000f220000000400 */
[----:B------:R-:W-:-:S03]  /*26b0*/  IMAD.IADD R68, R69, 0x1, R68 ;  /* 0x0000000145447824 */ /* 0x000fc600078e0244 */
[----:B------:R-:W4:Y:S01]  /*26c0*/  LDS.U16 R90, [R90] ;  /* 0x000000005a5a7984 */ /* 0x000f220000000400 */
[----:B------:R-:W-:Y:S02]  /*26d0*/  IMAD.IADD R70, R71, 0x1, R70 ;  /* 0x0000000147467824 */ /* 0x000fe400078e0246 */
[----:B------:R-:W-:Y:S02]  /*26e0*/  IMAD.IADD R72, R73, 0x1, R72 ;  /* 0x0000000149487824 */ /* 0x000fe400078e0248 */
[----:B------:R-:W-:Y:S02]  /*26f0*/  IMAD.IADD R74, R75, 0x1, R74 ;  /* 0x000000014b4a7824 */ /* 0x000fe400078e024a */
[----:B0-----:R-:W-:Y:S02]  /*2700*/  IMAD.IADD R76, R77, 0x1, R76 ;  /* 0x000000014d4c7824 */ /* 0x001fe400078e024c */
[----:B-1----:R-:W-:Y:S02]  /*2710*/  IMAD.IADD R78, R79, 0x1, R78 ;  /* 0x000000014f4e7824 */ /* 0x002fe400078e024e */
[----:B--2---:R-:W-:-:S02]  /*2720*/  IMAD.IADD R80, R81, 0x1, R80 ;  /* 0x0000000151507824 */ /* 0x004fc400078e0250 */
[----:B---3--:R-:W-:Y:S02]  /*2730*/  IMAD.IADD R82, R83, 0x1, R82 ;  /* 0x0000000153527824 */ /* 0x008fe400078e0252 */
[----:B----4-:R-:W-:Y:S02]  /*2740*/  IMAD.IADD R84, R85, 0x1, R84 ;  /* 0x0000000155547824 */ /* 0x010fe400078e0254 */
[----:B------:R-:W-:Y:S02]  /*2750*/  IMAD.IADD R86, R87, 0x1, R86 ;  /* 0x0000000157567824 */ /* 0x000fe400078e0256 */
[----:B------:R-:W-:Y:S02]  /*2760*/  IMAD.IADD R88, R89, 0x1, R88 ;  /* 0x0000000159587824 */ /* 0x000fe400078e0258 */
[----:B------:R-:W-:Y:S01]  /*2770*/  IMAD.IADD R90, R91, 0x1, R90 ;  /* 0x000000015b5a7824 */ /* 0x000fe200078e025a */
[----:B------:R-:W-:Y:S06]  /*2780*/  BAR.SYNC.DEFER_BLOCKING 0x0 ;  /* 0x0000000000007b1d */ /* 0x000fec0000010000 */
[----:B------:R-:W-:Y:S05]  /*2790*/  BRA.U UP0, `(.L_x_221) ;  /* 0x0000000500987547 */ /* 0x000fea000b800000 */
[----:B------:R-:W-:Y:S01]  /*27a0*/  LEA R4, R5, UR4, 0x2 ;  /* 0x0000000405047c11 */ /* 0x000fe2000f8e10ff */
[----:B------:R-:W-:Y:S01]  /*27b0*/  UIADD3 UR7, UPT, UPT, UR7, 0x6, URZ ;  /* 0x0000000607077890 */ /* 0x000fe2000fffe0ff */
[----:B------:R-:W-:Y:S01]  /*27c0*/  LEA R5, R56, UR4, 0x2 ;  /* 0x0000000438057c11 */ /* 0x000fe2000f8e10ff */
[----:B------:R-:W-:Y:S01]  /*27d0*/  UIADD3 UR5, UPT, UPT, UR5, -0x6, URZ ;  /* 0xfffffffa05057890 */ /* 0x000fe2000fffe0ff */
[----:B------:R-:W-:Y:S01]  /*27e0*/  LEA R6, R58, UR4, 0x2 ;  /* 0x000000043a067c11 */ /* 0x000fe2000f8e10ff */
[----:B------:R1:W-:Y:S01]  /*27f0*/  STS [R4], R29 ;  /* 0x0000001d04007388 */ /* 0x0003e20000000800 */
[----:B------:R-:W-:Y:S02]  /*2800*/  LEA R7, R60, UR4, 0x2 ;  /* 0x000000043c077c11 */ /* 0x000fe4000f8e10ff */
[----:B------:R-:W-:Y:S01]  /*2810*/  LEA R8, R62, UR4, 0x2 ;  /* 0x000000043e087c11 */ /* 0x000fe2000f8e10ff */
[----:B------:R1:W-:Y:S01]  /*2820*/  STS [R5], R30 ;  /* 0x0000001e05007388 */ /* 0x0003e20000000800 */
[----:B------:R-:W-:-:S02]  /*2830*/  LEA R9, R64, UR4, 0x2 ;  /* 0x0000000440097c11 */ /* 0x000fc4000f8e10ff */
[----:B------:R-:W-:Y:S01]  /*2840*/  LEA R10, R66, UR4, 0x2 ;  /* 0x00000004420a7c11 */ /* 0x000fe2000f8e10ff */
[----:B------:R1:W-:Y:S01]  /*2850*/  STS [R6], R31 ;  /* 0x0000001f06007388 */ /* 0x0003e20000000800 */
[----:B------:R-:W-:Y:S02]  /*2860*/  LEA R11, R68, UR4, 0x2 ;  /* 0x00000004440b7c11 */ /* 0x000fe4000f8e10ff */
        /* <DEDUP_REMOVED lines=16> */
[----:B------:R1:W-:Y:S04]  /*2970*/  STS [R52], R37 ;  /* 0x0000002534007388 */ /* 0x0003e80000000800 */
        /* <DEDUP_REMOVED lines=9> */
[----:B------:R1:W-:Y:S01]  /*2a10*/  STS [R64], R49 ;  /* 0x0000003140007388 */ /* 0x0003e20000000800 */
[----:B------:R-:W-:Y:S06]  /*2a20*/  BAR.SYNC.DEFER_BLOCKING 0x0 ;  /* 0x0000000000007b1d */ /* 0x000fec0000010000 */
[----:B------:R1:W2:Y:S04]  /*2a30*/  LDS R29, [R53] ;  /* 0x00000000351d7984 */ /* 0x0002a80000000800 */
[----:B------:R1:W3:Y:S04]  /*2a40*/  LDS R30, [R53+0x4] ;  /* 0x00000400351e7984 */ /* 0x0002e80000000800 */
[----:B------:R1:W4:Y:S04]  /*2a50*/  LDS R31, [R53+0x8] ;  /* 0x00000800351f7984 */ /* 0x0003280000000800 */
[----:B------:R1:W0:Y:S04]  /*2a60*/  LDS R32, [R53+0xc] ;  /* 0x00000c0035207984 */ /* 0x0002280000000800 */
        /* <DEDUP_REMOVED lines=14> */
[----:B------:R1:W0:Y:S01]  /*2b50*/  LDS R49, [R53+0x48] ;  /* 0x0000480035317984 */ /* 0x0002220000000800 */
[----:B------:R-:W-:Y:S06]  /*2b60*/  BAR.SYNC.DEFER_BLOCKING 0x0 ;  /* 0x0000000000007b1d */ /* 0x000fec0000010000 */
[----:B-----5:R1:W-:Y:S04]  /*2b70*/  STS [R4], R2 ;  /* 0x0000000204007388 */ /* 0x0203e80000000800 */
        /* <DEDUP_REMOVED lines=19> */
[----:B------:R1:W0:Y:S04]  /*2cb0*/  LDS R2, [R53] ;  /* 0x0000000035027984 */ /* 0x0002280000000800 */
        /* <DEDUP_REMOVED lines=19> */
[----:B--234-:R-:W-:Y:S05]  /*2df0*/  BRA `(.L_x_222) ;  /* 0xffffffdc00587947 */ /* 0x01cfea000383ffff */
.L_x_221:
[----:B------:R-:W-:Y:S01]  /*2e00*/  LEA R5, R5, UR4, 0x2 ;  /* 0x0000000405057c11 */ /* 0x000fe2000f8e10ff */
[----:B------:R-:W-:Y:S01]  /*2e10*/  IMAD R53, R0, -0x48, R53 ;  /* 0xffffffb800357824 */ /* 0x000fe200078e0235 */
[----:B------:R-:W-:Y:S01]  /*2e20*/  LEA R56, R56, UR4, 0x2 ;  /* 0x0000000438387c11 */ /* 0x000fe2000f8e10ff */
[----:B------:R-:W0:Y:S01]  /*2e30*/  LDCU.64 UR6, c[0x0][0x3a0] ;  /* 0x00007400ff0677ac */ /* 0x000e220008000a00 */
[----:B------:R-:W-:Y:S01]  /*2e40*/  LEA R58, R58, UR4, 0x2 ;  /* 0x000000043a3a7c11 */ /* 0x000fe2000f8e10ff */
[----:B------:R-:W-:Y:S01]  /*2e50*/  STS [R5], R29 ;  /* 0x0000001d05007388 */ /* 0x000fe20000000800 */
[----:B------:R-:W-:Y:S02]  /*2e60*/  LEA R60, R60, UR4, 0x2 ;  /* 0x000000043c3c7c11 */ /* 0x000fe4000f8e10ff */
[----:B------:R-:W-:Y:S01]  /*2e70*/  LEA R62, R62, UR4, 0x2 ;  /* 0x000000043e3e7c11 */ /* 0x000fe2000f8e10ff */
[----:B------:R-:W-:Y:S01]  /*2e80*/  STS [R56], R30 ;  /* 0x0000001e38007388 */ /* 0x000fe20000000800 */
[----:B------:R-:W-:-:S02]  /*2e90*/  LEA R64, R64, UR4, 0x2 ;  /* 0x0000000440407c11 */ /* 0x000fc4000f8e10ff */
[----:B------:R-:W-:Y:S01]  /*2ea0*/  LEA R66, R66, UR4, 0x2 ;  /* 0x0000000442427c11 */ /* 0x000fe2000f8e10ff */
[----:B------:R-:W-:Y:S01]  /*2eb0*/  STS [R58], R31 ;  /* 0x0000001f3a007388 */ /* 0x000fe20000000800 */
[----:B------:R-:W-:Y:S02]  /*2ec0*/  LEA R68, R68, UR4, 0x2 ;  /* 0x0000000444447c11 */ /* 0x000fe4000f8e10ff */
[----:B------:R-:W-:Y:S01]  /*2ed0*/  LEA R70, R70, UR4, 0x2 ;  /* 0x0000000446467c11 */ /* 0x000fe2000f8e10ff */
[----:B------:R-:W-:Y:S01]  /*2ee0*/  STS [R60], R32 ;  /* 0x000000203c007388 */ /* 0x000fe20000000800 */
[----:B------:R-:W-:Y:S02]  /*2ef0*/  LEA R72, R72, UR4, 0x2 ;  /* 0x0000000448487c11 */ /* 0x000fe4000f8e10ff */
[----:B------:R-:W-:Y:S01]  /*2f00*/  LEA R74, R74, UR4, 0x2 ;  /* 0x000000044a4a7c11 */ /* 0x000fe2000f8e10ff */
[----:B------:R-:W-:Y:S01]  /*2f10*/  STS [R62], R33 ;  /* 0x000000213e007388 */ /* 0x000fe20000000800 */
[----:B------:R-:W-:Y:S01]  /*2f20*/  LEA R76, R76, UR4, 0x2 ;  /* 0x000000044c4c7c11 */ /* 0x000fe2000f8e10ff */
[----:B0-----:R-:W-:Y:S01]  /*2f30*/  IMAD.U32 R4, RZ, RZ, UR7 ;  /* 0x00000007ff047e24 */ /* 0x001fe2000f8e00ff */
        /* <DEDUP_REMOVED lines=11> */
[----:B------:R-:W-:-:S03]  /*2ff0*/  ISETP.LT.U32.AND P2, PT, R0, UR6, PT ;  /* 0x0000000600007c0c */ /* 0x000fc6000bf41070 */
[----:B------:R-:W-:Y:S01]  /*3000*/  STS [R72], R38 ;  /* 0x0000002648007388 */ /* 0x000fe20000000800 */
[----:B------:R-:W-:-:S03]  /*3010*/  ISETP.GT.U32.AND.EX P2, PT, R4, RZ, PT, P2 ;  /* 0x000000ff0400720c */ /* 0x000fc60003f44120 */
[----:B------:R-:W-:Y:S04]  /*3020*/  STS [R74], R39 ;  /* 0x000000274a007388 */ /* 0x000fe80000000800 */
[----:B------:R-:W-:Y:S04]  /*3030*/  STS [R76], R40 ;  /* 0x000000284c007388 */ /* 0x000fe80000000800 */
[----:B------:R-:W-:Y:S04]  /*3040*/  STS [R78], R41 ;  /* 0x000000294e007388 */ /* 0x000fe80000000800 */
[----:B------:R-:W-:Y:S04]  /*3050*/  STS [R80], R43 ;  /* 0x0000002b50007388 */ /* 0x000fe80000000800 */
[----:B------:R-:W-:Y:S04]  /*3060*/  STS [R47], R44 ;  /* 0x0000002c2f007388 */ /* 0x000fe80000000800 */
[----:B------:R-:W-:Y:S04]  /*3070*/  STS [R84], R45 ;  /* 0x0000002d54007388 */ /* 0x000fe80000000800 */
[----:B------:R-:W-:Y:S04]  /*3080*/  STS [R51], R46 ;  /* 0x0000002e33007388 */ /* 0x000fe80000000800 */
[----:B------:R-:W-:Y:S04]  /*3090*/  STS [R88], R48 ;  /* 0x0000003058007388 */ /* 0x000fe80000000800 */
[----:B------:R-:W-:Y:S01]  /*30a0*/  STS [R90], R49 ;  /* 0x000000315a007388 */ /* 0x000fe20000000800 */
[----:B------:R-:W-:Y:S06]  /*30b0*/  BAR.SYNC.DEFER_BLOCKING 0x0 ;  /* 0x0000000000007b1d */ /* 0x000fec0000010000 */
[----:B------:R-:W0:Y:S04]  /*30c0*/  LDS R6, [R53] ;  /* 0x0000000035067984 */ /* 0x000e280000000800 */
[----:B------:R-:W1:Y:S04]  /*30d0*/  LDS R7, [R53+0x400] ;  /* 0x0004000035077984 */ /* 0x000e680000000800 */
[----:B------:R-:W2:Y:S04]  /*30e0*/  LDS R8, [R53+0x800] ;  /* 0x0008000035087984 */ /* 0x000ea80000000800 */
[----:B------:R-:W-:Y:S04]  /*30f0*/  LDS R9, [R53+0xc00] ;  /* 0x000c000035097984 */ /* 0x000fe80000000800 */
[----:B------:R-:W-:Y:S04]  /*3100*/  LDS R10, [R53+0x1000] ;  /* 0x00100000350a7984 */ /* 0x000fe80000000800 */
[----:B------:R-:W-:Y:S04]  /*3110*/  LDS R11, [R53+0x1400] ;  /* 0x00140000350b7984 */ /* 0x000fe80000000800 */
[----:B------:R-:W3:Y:S04]  /*3120*/  LDS R29, [R53+0x1800] ;  /* 0x00180000351d7984 */ /* 0x000ee80000000800 */
[----:B------:R-:W-:Y:S04]  /*3130*/  LDS R30, [R53+0x1c00] ;  /* 0x001c0000351e7984 */ /* 0x000fe80000000800 */
        /* <DEDUP_REMOVED lines=10> */
[----:B------:R-:W-:Y:S01]  /*31e0*/  LDS R41, [R53+0x4800] ;  /* 0x0048000035297984 */ /* 0x000fe20000000800 */
[----:B------:R-:W-:Y:S06]  /*31f0*/  BAR.SYNC.DEFER_BLOCKING 0x0 ;  /* 0x0000000000007b1d */ /* 0x000fec0000010000 */
[----:B-----5:R4:W-:Y:S04]  /*3200*/  STS [R5], R2 ;  /* 0x0000000205007388 */ /* 0x0209e80000000800 */
[----:B------:R0:W-:Y:S04]  /*3210*/  STS [R56], R3 ;  /* 0x0000000338007388 */ /* 0x0001e80000000800 */
[----:B------:R1:W-:Y:S01]  /*3220*/  STS [R58], R12 ;  /* 0x0000000c3a007388 */ /* 0x0003e20000000800 */
[----:B----4-:R-:W4:Y:S03]  /*3230*/  LDC.64 R4, c[0x0][0x398] ;  /* 0x0000e600ff047b82 */ /* 0x010f260000000a00 */
[----:B------:R-:W-:Y:S04]  /*3240*/  STS [R60], R13 ;  /* 0x0000000d3c007388 */ /* 0x000fe80000000800 */
[----:B------:R2:W-:Y:S01]  /*3250*/  STS [R62], R14 ;  /* 0x0000000e3e007388 */ /* 0x0005e20000000800 */
[----:B0-----:R-:W0:Y:S01]  /*3260*/  LDC.64 R2, c[0x0][0x388] ;  /* 0x0000e200ff027b82 */ /* 0x001e220000000a00 */
[----:B-1----:R-:W-:-:S02]  /*3270*/  VIADD R12, R0, 0x100 ;  /* 0x00000100000c7836 */ /* 0x002fc40000000000 */
[----:B------:R-:W-:Y:S04]  /*3280*/  STS [R64], R15 ;  /* 0x0000000f40007388 */ /* 0x000fe80000000800 */
[----:B------:R1:W-:Y:S01]  /*3290*/  STS [R66], R16 ;  /* 0x0000001042007388 */ /* 0x0003e20000000800 */
[----:B------:R-:W-:Y:S01]  /*32a0*/  ISETP.LT.U32.AND P4, PT, R12, UR6, PT ;  /* 0x000000060c007c0c */ /* 0x000fe2000bf81070 */
[C---:B--2---:R-:W-:Y:S01]  /*32b0*/  VIADD R14, R0.reuse, 0x200 ;  /* 0x00000200000e7836 */ /* 0x044fe20000000000 */
[----:B------:R-:W-:Y:S01]  /*32c0*/  LOP3.LUT R12, R0, 0x400, RZ, 0xfc, !PT ;  /* 0x00000400000c7812 */ /* 0x000fe200078efcff */
[----:B------:R-:W-:Y:S03]  /*32d0*/  STS [R68], R17 ;  /* 0x0000001144007388 */ /* 0x000fe60000000800 */
[----:B------:R-:W-:Y:S01]  /*32e0*/  ISETP.LT.U32.AND P3, PT, R14, UR6, PT ;  /* 0x000000060e007c0c */ /* 0x000fe2000bf61070 */
[----:B------:R-:W-:Y:S01]  /*32f0*/  STS [R70], R18 ;  /* 0x0000001246007388 */ /* 0x000fe20000000800 */
[----:B------:R-:W-:Y:S01]  /*3300*/  VIADD R14, R0, 0x500 ;  /* 0x00000500000e7836 */ /* 0x000fe20000000000 */
[----:B------:R-:W-:Y:S01]  /*3310*/  ISETP.LT.U32.AND P0, PT, R12, UR6, PT ;  /* 0x000000060c007c0c */ /* 0x000fe2000bf01070 */
[C---:B-1----:R-:W-:Y:S01]  /*3320*/  VIADD R16, R0.reuse, 0x300 ;  /* 0x0000030000107836 */ /* 0x042fe20000000000 */
[----:B------:R-:W-:Y:S01]  /*3330*/  STS [R72], R19 ;  /* 0x0000001348007388 */ /* 0x000fe20000000800 */
[----:B------:R-:W-:Y:S01]  /*3340*/  VIADD R12, R0, 0x600 ;  /* 0x00000600000c7836 */ /* 0x000fe20000000000 */
[----:B------:R-:W-:Y:S01]  /*3350*/  ISETP.LT.U32.AND P1, PT, R14, UR6, PT ;  /* 0x000000060e007c0c */ /* 0x000fe2000bf21070 */
[----:B------:R-:W-:Y:S01]  /*3360*/  IMAD.U32 R14, RZ, RZ, UR7 ;  /* 0x00000007ff0e7e24 */ /* 0x000fe2000f8e00ff */
[----:B------:R-:W-:Y:S01]  /*3370*/  STS [R74], R20 ;  /* 0x000000144a007388 */ /* 0x000fe20000000800 */
[----:B------:R-:W-:Y:S01]  /*3380*/  ISETP.LT.U32.AND P5, PT, R16, UR6, PT ;  /* 0x0000000610007c0c */ /* 0x000fe2000bfa1070 */
[----:B------:R-:W-:Y:S01]  /*3390*/  IMAD.U32 R16, RZ, RZ, UR7 ;  /* 0x00000007ff107e24 */ /* 0x000fe2000f8e00ff */
[----:B------:R-:W-:Y:S01]  /*33a0*/  ISETP.LT.U32.AND P6, PT, R12, UR6, PT ;  /* 0x000000060c007c0c */ /* 0x000fe2000bfc1070 */
[----:B------:R-:W-:Y:S01]  /*33b0*/  STS [R76], R21 ;  /* 0x000000154c007388 */ /* 0x000fe20000000800 */
[----:B0-----:R-:W-:Y:S01]  /*33c0*/  IMAD.WIDE.U32 R2, R0, 0x4, R2 ;  /* 0x0000000400027825 */ /* 0x001fe200078e0002 */
[----:B------:R-:W-:-:S02]  /*33d0*/  ISETP.GT.U32.AND.EX P3, PT, R14, RZ, PT, P3 ;  /* 0x000000ff0e00720c */ /* 0x000fc40003f64130 */
[----:B------:R-:W-:Y:S01]  /*33e0*/  STS [R78], R22 ;  /* 0x000000164e007388 */ /* 0x000fe20000000800 */
[----:B------:R-:W-:Y:S01]  /*33f0*/  ISETP.GT.U32.AND.EX P4, PT, R16, RZ, PT, P4 ;  /* 0x000000ff1000720c */ /* 0x000fe20003f84140 */
[----:B----4-:R-:W-:Y:S02]  /*3400*/  IMAD.WIDE.U32 R4, R0, 0x4, R4 ;  /* 0x0000000400047825 */ /* 0x010fe400078e0004 */
[----:B------:R0:W-:Y:S02]  /*3410*/  STS [R80], R23 ;  /* 0x0000001750007388 */ /* 0x0001e40000000800 */
[----:B------:R-:W-:Y:S02]  /*3420*/  IMAD.U32 R12, RZ, RZ, UR7 ;  /* 0x00000007ff0c7e24 */ /* 0x000fe4000f8e00ff */
[----:B------:R-:W-:Y:S03]  /*3430*/  STS [R47], R24 ;  /* 0x000000182f007388 */ /* 0x000fe60000000800 */
[----:B------:R-:W-:Y:S01]  /*3440*/  ISETP.GT.U32.AND.EX P5, PT, R12, RZ, PT, P5 ;  /* 0x000000ff0c00720c */ /* 0x000fe20003fa4150 */
[----:B------:R1:W-:Y:S01]  /*3450*/  STS [R84], R25 ;  /* 0x0000001954007388 */ /* 0x0003e20000000800 */
[----:B0-----:R-:W-:Y:S01]  /*3460*/  @P2 LOP3.LUT R23, R6, 0x80000000, RZ, 0x3c, !PT ;  /* 0x8000000006172812 */ /* 0x001fe200078e3cff */
[----:B------:R-:W-:-:S02]  /*3470*/  VIADD R6, R0, 0x700 ;  /* 0x0000070000067836 */ /* 0x000fc40000000000 */
[----:B------:R-:W-:Y:S04]  /*3480*/  STS [R51], R26 ;  /* 0x0000001a33007388 */ /* 0x000fe80000000800 */
[----:B------:R0:W-:Y:S01]  /*3490*/  STS [R88], R27 ;  /* 0x0000001b58007388 */ /* 0x0001e20000000800 */
[----:B-1----:R-:W-:-:S03]  /*34a0*/  @P4 LOP3.LUT R25, R7, 0x80000000, RZ, 0x3c, !PT ;  /* 0x8000000007194812 */ /* 0x002fc600078e3cff */
[----:B------:R-:W-:Y:S01]  /*34b0*/  STS [R90], R28 ;  /* 0x0000001c5a007388 */ /* 0x000fe20000000800 */
[----:B------:R-:W-:Y:S01]  /*34c0*/  BAR.SYNC.DEFER_BLOCKING 0x0 ;  /* 0x0000000000007b1d */ /* 0x000fe20000010000 */
[----:B0-----:R-:W-:Y:S01]  /*34d0*/  @P3 LOP3.LUT R27, R8, 0x80000000, RZ, 0x3c, !PT ;  /* 0x80000000081b3812 */ /* 0x001fe200078e3cff */
[----:B------:R-:W-:-:S05]  /*34e0*/  IMAD.U32 R8, RZ, RZ, UR7 ;  /* 0x00000007ff087e24 */ /* 0x000fca000f8e00ff */
[C---:B------:R-:W-:Y:S02]  /*34f0*/  ISETP.GT.U32.AND.EX P1, PT, R8.reuse, RZ, PT, P1 ;  /* 0x000000ff0800720c */ /* 0x040fe40003f24110 */
[----:B------:R-:W-:-:S13]  /*3500*/  ISETP.GT.U32.AND.EX P6, PT, R8, RZ, PT, P6 ;  /* 0x000000ff0800720c */ /* 0x000fda0003fc4160 */
[----:B---3--:R-:W-:Y:S01]  /*3510*/  @P6 LOP3.LUT R29, R29, 0x80000000, RZ, 0x3c, !PT ;  /* 0x800000001d1d6812 */ /* 0x008fe200078e3cff */
[----:B------:R-:W0:Y:S04]  /*3520*/  @P2 LDS R43, [R53] ;  /* 0x00000000352b2984 */ /* 0x000e280000000800 */
[----:B------:R-:W1:Y:S04]  /*3530*/  LDS R13, [R53+0x400] ;  /* 0x00040000350d7984 */ /* 0x000e680000000800 */
[----:B------:R-:W2:Y:S04]  /*3540*/  LDS R15, [R53+0x800] ;  /* 0x00080000350f7984 */ /* 0x000ea80000000800 */
[----:B------:R-:W3:Y:S04]  /*3550*/  LDS R17, [R53+0xc00] ;  /* 0x000c000035117984 */ /* 0x000ee80000000800 */
[----:B------:R-:W4:Y:S04]  /*3560*/  LDS R19, [R53+0x1000] ;  /* 0x0010000035137984 */ /* 0x000f280000000800 */
[----:B------:R-:W-:Y:S04]  /*3570*/  @P2 STG.E desc[UR8][R2.64], R23 ;  /* 0x0000001702002986 */ /* 0x000fe8000c101908 */
[----:B------:R-:W4:Y:S04]  /*3580*/  LDS R21, [R53+0x1400] ;  /* 0x0014000035157984 */ /* 0x000f280000000800 */
[----:B------:R-:W4:Y:S04]  /*3590*/  LDS R7, [R53+0x1800] ;  /* 0x0018000035077984 */ /* 0x000f280000000800 */
[----:B------:R-:W4:Y:S04]  /*35a0*/  LDS R23, [R53+0x1c00] ;  /* 0x001c000035177984 */ /* 0x000f280000000800 */
[----:B0-----:R0:W-:Y:S01]  /*35b0*/  @P2 STG.E desc[UR8][R4.64], R43 ;  /* 0x0000002b04002986 */ /* 0x0011e2000c101908 */
[----:B------:R-:W-:Y:S01]  /*35c0*/  ISETP.LT.U32.AND P2, PT, R6, UR6, PT ;  /* 0x0000000606007c0c */ /* 0x000fe2000bf41070 */
[----:B------:R-:W-:-:S02]  /*35d0*/  IMAD.U32 R6, RZ, RZ, UR7 ;  /* 0x00000007ff067e24 */ /* 0x000fc4000f8e00ff */
[----:B------:R2:W-:Y:S01]  /*35e0*/  @P4 STG.E desc[UR8][R2.64+0x400], R25 ;  /* 0x0004001902004986 */ /* 0x0005e2000c101908 */
[----:B------:R-:W-:Y:S02]  /*35f0*/  ISETP.GT.U32.AND.EX P2, PT, R8, RZ, PT, P2 ;  /* 0x000000ff0800720c */ /* 0x000fe40003f44120 */
[----:B------:R-:W-:Y:S01]  /*3600*/  ISETP.GT.U32.AND.EX P0, PT, R6, RZ, PT, P0 ;  /* 0x000000ff0600720c */ /* 0x000fe20003f04100 */
[----:B-1----:R-:W-:Y:S01]  /*3610*/  @P4 STG.E desc[UR8][R4.64+0x400], R13 ;  /* 0x0004000d04004986 */ /* 0x002fe2000c101908 */
[----:B------:R-:W-:Y:S02]  /*3620*/  LOP3.LUT R6, R0, 0x800, RZ, 0xfc, !PT ;  /* 0x0000080000067812 */ /* 0x000fe400078efcff */
[----:B0-----:R-:W-:Y:S01]  /*3630*/  @P5 LOP3.LUT R43, R9, 0x80000000, RZ, 0x3c, !PT ;  /* 0x80000000092b5812 */ /* 0x001fe200078e3cff */
[----:B------:R-:W-:Y:S01]  /*3640*/  @P3 STG.E desc[UR8][R2.64+0x800], R27 ;  /* 0x0008001b02003986 */ /* 0x000fe2000c101908 */
[----:B------:R-:W-:Y:S01]  /*3650*/  ISETP.LT.U32.AND P4, PT, R6, UR6, PT ;  /* 0x0000000606007c0c */ /* 0x000fe2000bf81070 */
[----:B------:R-:W-:-:S02]  /*3660*/  VIADD R6, R0, 0x900 ;  /* 0x0000090000067836 */ /* 0x000fc40000000000 */
[----:B------:R-:W0:Y:S04]  /*3670*/  LDS R9, [R53+0x2000] ;  /* 0x0020000035097984 */ /* 0x000e280000000800 */
[----:B--2---:R-:W-:Y:S01]  /*3680*/  @P0 LOP3.LUT R25, R10, 0x80000000, RZ, 0x3c, !PT ;  /* 0x800000000a190812 */ /* 0x004fe200078e3cff */
[----:B------:R-:W-:Y:S01]  /*3690*/  @P3 STG.E desc[UR8][R4.64+0x800], R15 ;  /* 0x0008000f04003986 */ /* 0x000fe2000c101908 */
[----:B------:R-:W-:Y:S01]  /*36a0*/  ISETP.LT.U32.AND P3, PT, R6, UR6, PT ;  /* 0x0000000606007c0c */ /* 0x000fe2000bf61070 */
[----:B------:R-:W-:Y:S02]  /*36b0*/  VIADD R6, R0, 0xa00 ;  /* 0x00000a0000067836 */ /* 0x000fe40000000000 */
[----:B------:R-:W-:Y:S01]  /*36c0*/  @P5 STG.E desc[UR8][R2.64+0xc00], R43 ;  /* 0x000c002b02005986 */ /* 0x000fe2000c101908 */
[----:B------:R-:W-:Y:S01]  /*36d0*/  ISETP.GT.U32.AND.EX P3, PT, R8, RZ, PT, P3 ;  /* 0x000000ff0800720c */ /* 0x000fe20003f64130 */
[----:B------:R-:W-:-:S02]  /*36e0*/  IMAD.U32 R10, RZ, RZ, UR7 ;  /* 0x00000007ff0a7e24 */ /* 0x000fc4000f8e00ff */
[----:B---3--:R1:W-:Y:S01]  /*36f0*/  @P5 STG.E desc[UR8][R4.64+0xc00], R17 ;  /* 0x000c001104005986 */ /* 0x0083e2000c101908 */
[----:B------:R-:W-:Y:S01]  /*3700*/  ISETP.LT.U32.AND P5, PT, R6, UR6, PT ;  /* 0x0000000606007c0c */ /* 0x000fe2000bfa1070 */
[----:B------:R-:W-:Y:S02]  /*3710*/  VIADD R6, R0, 0xb00 ;  /* 0x00000b0000067836 */ /* 0x000fe40000000000 */
[----:B------:R-:W2:Y:S01]  /*3720*/  LDS R13, [R53+0x2400] ;  /* 0x00240000350d7984 */ /* 0x000ea20000000800 */
[----:B------:R-:W-:-:S03]  /*3730*/  ISETP.GT.U32.AND.EX P5, PT, R8, RZ, PT, P5 ;  /* 0x000000ff0800720c */ /* 0x000fc60003fa4150 */
[----:B------:R-:W-:Y:S04]  /*3740*/  @P0 STG.E desc[UR8][R2.64+0x1000], R25 ;  /* 0x0010001902000986 */ /* 0x000fe8000c101908 */
[----:B----4-:R3:W-:Y:S01]  /*3750*/  @P0 STG.E desc[UR8][R4.64+0x1000], R19 ;  /* 0x0010001304000986 */ /* 0x0107e2000c101908 */
[----:B-1----:R-:W-:Y:S02]  /*3760*/  @P1 LOP3.LUT R17, R11, 0x80000000, RZ, 0x3c, !PT ;  /* 0x800000000b111812 */ /* 0x002fe400078e3cff */
[----:B------:R-:W-:Y:S01]  /*3770*/  ISETP.LT.U32.AND P0, PT, R6, UR6, PT ;  /* 0x0000000606007c0c */ /* 0x000fe2000bf01070 */
[----:B------:R-:W1:Y:S01]  /*3780*/  LDS R11, [R53+0x2800] ;  /* 0x00280000350b7984 */ /* 0x000e620000000800 */
[----:B------:R-:W-:Y:S01]  /*3790*/  IMAD.U32 R6, RZ, RZ, UR7 ;  /* 0x00000007ff067e24 */ /* 0x000fe2000f8e00ff */
[----:B------:R-:W-:-:S02]  /*37a0*/  @P5 LOP3.LUT R33, R33, 0x80000000, RZ, 0x3c, !PT ;  /* 0x8000000021215812 */ /* 0x000fc400078e3cff */
[----:B------:R-:W4:Y:S01]  /*37b0*/  LDS R15, [R53+0x2c00] ;  /* 0x002c0000350f7984 */ /* 0x000f220000000800 */
[----:B------:R-:W-:Y:S02]  /*37c0*/  ISETP.GT.U32.AND.EX P0, PT, R8, RZ, PT, P0 ;  /* 0x000000ff0800720c */ /* 0x000fe40003f04100 */
[----:B------:R-:W-:Y:S01]  /*37d0*/  ISETP.GT.U32.AND.EX P4, PT, R6, RZ, PT, P4 ;  /* 0x000000ff0600720c */ /* 0x000fe20003f84140 */
[----:B------:R-:W-:Y:S01]  /*37e0*/  @P1 STG.E desc[UR8][R2.64+0x1400], R17 ;  /* 0x0014001102001986 */ /* 0x000fe2000c101908 */
[----:B------:R-:W-:Y:S02]  /*37f0*/  LOP3.LUT R6, R0, 0xc00, RZ, 0xfc, !PT ;  /* 0x00000c0000067812 */ /* 0x000fe400078efcff */
[----:B---3--:R-:W-:Y:S01]  /*3800*/  @P2 LOP3.LUT R19, R30, 0x80000000, RZ, 0x3c, !PT ;  /* 0x800000001e132812 */ /* 0x008fe200078e3cff */
[----:B------:R-:W-:Y:S01]  /*3810*/  @P1 STG.E desc[UR8][R4.64+0x1400], R21 ;  /* 0x0014001504001986 */ /* 0x000fe2000c101908 */
[----:B------:R-:W-:Y:S01]  /*3820*/  ISETP.LT.U32.AND P1, PT, R6, UR6, PT ;  /* 0x0000000606007c0c */ /* 0x000fe2000bf21070 */
[----:B------:R-:W-:Y:S01]  /*3830*/  VIADD R6, R0, 0xd00 ;  /* 0x00000d0000067836 */ /* 0x000fe20000000000 */
[----:B------:R-:W-:Y:S01]  /*3840*/  @P3 LOP3.LUT R25, R32, 0x80000000, RZ, 0x3c, !PT ;  /* 0x8000000020193812 */ /* 0x000fe200078e3cff */
[----:B------:R-:W-:Y:S01]  /*3850*/  @P6 STG.E desc[UR8][R2.64+0x1800], R29 ;  /* 0x0018001d02006986 */ /* 0x000fe2000c101908 */
[----:B------:R-:W-:-:S03]  /*3860*/  ISETP.GT.U32.AND.EX P1, PT, R8, RZ, PT, P1 ;  /* 0x000000ff0800720c */ /* 0x000fc60003f24110 */
[----:B------:R-:W-:Y:S01]  /*3870*/  @P6 STG.E desc[UR8][R4.64+0x1800], R7 ;  /* 0x0018000704006986 */ /* 0x000fe2000c101908 */
[----:B------:R-:W-:Y:S01]  /*3880*/  ISETP.LT.U32.AND P6, PT, R6, UR6, PT ;  /* 0x0000000606007c0c */ /* 0x000fe2000bfc1070 */
[----:B------:R-:W-:Y:S01]  /*3890*/  VIADD R6, R0, 0xe00 ;  /* 0x00000e0000067836 */ /* 0x000fe20000000000 */
[----:B------:R-:W-:Y:S01]  /*38a0*/  @P4 LOP3.LUT R31, R31, 0x80000000, RZ, 0x3c, !PT ;  /* 0x800000001f1f4812 */ /* 0x000fe200078e3cff */
[----:B------:R-:W3:Y:S01]  /*38b0*/  LDS R7, [R53+0x3000] ;  /* 0x0030000035077984 */ /* 0x000ee20000000800 */
[----:B------:R-:W-:-:S03]  /*38c0*/  ISETP.GT.U32.AND.EX P6, PT, R10, RZ, PT, P6 ;  /* 0x000000ff0a00720c */ /* 0x000fc60003fc4160 */
[----:B------:R-:W-:Y:S02]  /*38d0*/  @P2 STG.E desc[UR8][R2.64+0x1c00], R19 ;  /* 0x001c001302002986 */ /* 0x000fe4000c101908 */
[----:B------:R-:W-:Y:S02]  /*38e0*/  @P1 LOP3.LUT R35, R35, 0x80000000, RZ, 0x3c, !PT ;  /* 0x8000000023231812 */ /* 0x000fe400078e3cff */
[----:B------:R-:W3:Y:S04]  /*38f0*/  LDS R17, [R53+0x3400] ;  /* 0x0034000035117984 */ /* 0x000ee80000000800 */
[----:B------:R-:W-:Y:S01]  /*3900*/  @P2 STG.E desc[UR8][R4.64+0x1c00], R23 ;  /* 0x001c001704002986 */ /* 0x000fe2000c101908 */
[----:B------:R-:W-:Y:S01]  /*3910*/  ISETP.LT.U32.AND P2, PT, R6, UR6, PT ;  /* 0x0000000606007c0c */ /* 0x000fe2000bf41070 */
[----:B------:R-:W-:-:S02]  /*3920*/  VIADD R6, R0, 0xf00 ;  /* 0x00000f0000067836 */ /* 0x000fc40000000000 */
[----:B------:R-:W-:Y:S01]  /*3930*/  @P4 STG.E desc[UR8][R2.64+0x2000], R31 ;  /* 0x0020001f02004986 */ /* 0x000fe2000c101908 */
[----:B------:R-:W-:-:S03]  /*3940*/  ISETP.GT.U32.AND.EX P2, PT, R12, RZ, PT, P2 ;  /* 0x000000ff0c00720c */ /* 0x000fc60003f44120 */
[----:B------:R-:W3:Y:S04]  /*3950*/  LDS R19, [R53+0x3800] ;  /* 0x0038000035137984 */ /* 0x000ee80000000800 */
[----:B0-----:R-:W-:Y:S01]  /*3960*/  @P4 STG.E desc[UR8][R4.64+0x2000], R9 ;  /* 0x0020000904004986 */ /* 0x001fe2000c101908 */
[----:B------:R-:W-:Y:S02]  /*3970*/  ISETP.LT.U32.AND P4, PT, R6, UR6, PT ;  /* 0x0000000606007c0c */ /* 0x000fe4000bf81070 */
[----:B------:R-:W-:Y:S01]  /*3980*/  LOP3.LUT R6, R0, 0x1000, RZ, 0xfc, !PT ;  /* 0x0000100000067812 */ /* 0x000fe200078efcff */
[----:B------:R-:W0:Y:S02]  /*3990*/  LDS R9, [R53+0x3c00] ;  /* 0x003c000035097984 */ /* 0x000e240000000800 */
[----:B------:R-:W-:-:S02]  /*39a0*/  @P2 LOP3.LUT R37, R37, 0x80000000, RZ, 0x3c, !PT ;  /* 0x8000000025252812 */ /* 0x000fc400078e3cff */
[----:B------:R-:W0:Y:S04]  /*39b0*/  LDS R21, [R53+0x4000] ;  /* 0x0040000035157984 */ /* 0x000e280000000800 */
[----:B------:R-:W0:Y:S04]  /*39c0*/  LDS R23, [R53+0x4400] ;  /* 0x0044000035177984 */ /* 0x000e280000000800 */
[----:B------:R-:W-:Y:S04]  /*39d0*/  @P3 STG.E desc[UR8][R2.64+0x2400], R25 ;  /* 0x0024001902003986 */ /* 0x000fe8000c101908 */
[----:B--2---:R2:W-:Y:S01]  /*39e0*/  @P3 STG.E desc[UR8][R4.64+0x2400], R13 ;  /* 0x0024000d04003986 */ /* 0x0045e2000c101908 */
[----:B------:R-:W-:Y:S01]  /*39f0*/  ISETP.LT.U32.AND P3, PT, R6, UR6, PT ;  /* 0x0000000606007c0c */ /* 0x000fe2000bf61070 */
[----:B------:R-:W-:-:S02]  /*3a00*/  VIADD R6, R0, 0x1100 ;  /* 0x0000110000067836 */ /* 0x000fc40000000000 */
[----:B------:R-:W-:Y:S01]  /*3a10*/  @P5 STG.E desc[UR8][R2.64+0x2800], R33 ;  /* 0x0028002102005986 */ /* 0x000fe2000c101908 */
[----:B------:R-:W-:Y:S01]  /*3a20*/  VIADD R0, R0, 0x1200 ;  /* 0x0000120000007836 */ /* 0x000fe20000000000 */
[----:B------:R-:W-:Y:S02]  /*3a30*/  ISETP.GT.U32.AND.EX P3, PT, R8, RZ, PT, P3 ;  /* 0x000000ff0800720c */ /* 0x000fe40003f64130 */
[----:B-1----:R1:W-:Y:S01]  /*3a40*/  @P5 STG.E desc[UR8][R4.64+0x2800], R11 ;  /* 0x0028000b04005986 */ /* 0x0023e2000c101908 */
[----:B------:R-:W-:Y:S01]  /*3a50*/  ISETP.LT.U32.AND P5, PT, R6, UR6, PT ;  /* 0x0000000606007c0c */ /* 0x000fe2000bfa1070 */
[----:B------:R-:W-:Y:S01]  /*3a60*/  IMAD.U32 R6, RZ, RZ, UR7 ;  /* 0x00000007ff067e24 */ /* 0x000fe2000f8e00ff */
[----:B--2---:R-:W-:-:S04]  /*3a70*/  @P0 LOP3.LUT R13, R34, 0x80000000, RZ, 0x3c, !PT ;  /* 0x80000000220d0812 */ /* 0x004fc800078e3cff */
[----:B------:R-:W-:Y:S01]  /*3a80*/  ISETP.GT.U32.AND.EX P4, PT, R6, RZ, PT, P4 ;  /* 0x000000ff0600720c */ /* 0x000fe20003f84140 */
[----:B------:R2:W-:Y:S03]  /*3a90*/  @P0 STG.E desc[UR8][R2.64+0x2c00], R13 ;  /* 0x002c000d02000986 */ /* 0x0005e6000c101908 */
[----:B------:R-:W-:Y:S01]  /*3aa0*/  @P3 LOP3.LUT R39, R39, 0x80000000, RZ, 0x3c, !PT ;  /* 0x8000000027273812 */ /* 0x000fe200078e3cff */
[----:B----4-:R4:W-:Y:S01]  /*3ab0*/  @P0 STG.E desc[UR8][R4.64+0x2c00], R15 ;  /* 0x002c000f04000986 */ /* 0x0109e2000c101908 */
[----:B------:R-:W-:Y:S01]  /*3ac0*/  ISETP.LT.U32.AND P0, PT, R0, UR6, PT ;  /* 0x0000000600007c0c */ /* 0x000fe2000bf01070 */
[----:B------:R-:W-:Y:S01]  /*3ad0*/  IMAD.U32 R0, RZ, RZ, UR7 ;  /* 0x00000007ff007e24 */ /* 0x000fe2000f8e00ff */
[----:B-1----:R-:W-:Y:S01]  /*3ae0*/  @P6 LOP3.LUT R11, R36, 0x80000000, RZ, 0x3c, !PT ;  /* 0x80000000240b6812 */ /* 0x002fe200078e3cff */
[----:B------:R1:W-:Y:S01]  /*3af0*/  @P1 STG.E desc[UR8][R2.64+0x3000], R35 ;  /* 0x0030002302001986 */ /* 0x0003e2000c101908 */
[----:B------:R-:W-:-:S02]  /*3b00*/  ISETP.GT.U32.AND.EX P0, PT, R6, RZ, PT, P0 ;  /* 0x000000ff0600720c */ /* 0x000fc40003f04100 */
[----:B------:R-:W-:Y:S01]  /*3b10*/  ISETP.GT.U32.AND.EX P5, PT, R0, RZ, PT, P5 ;  /* 0x000000ff0000720c */ /* 0x000fe20003fa4150 */
[----:B---3--:R1:W-:Y:S01]  /*3b20*/  @P1 STG.E desc[UR8][R4.64+0x3000], R7 ;  /* 0x0030000704001986 */ /* 0x0083e2000c101908 */
[----:B--2---:R-:W-:-:S03]  /*3b30*/  @P4 LOP3.LUT R13, R38, 0x80000000, RZ, 0x3c, !PT ;  /* 0x80000000260d4812 */ /* 0x004fc600078e3cff */
[----:B------:R1:W-:Y:S04]  /*3b40*/  @P6 STG.E desc[UR8][R2.64+0x3400], R11 ;  /* 0x0034000b02006986 */ /* 0x0003e8000c101908 */
[----:B------:R1:W-:Y:S04]  /*3b50*/  @P6 STG.E desc[UR8][R4.64+0x3400], R17 ;  /* 0x0034001104006986 */ /* 0x0003e8000c101908 */
[----:B------:R1:W-:Y:S01]  /*3b60*/  @P2 STG.E desc[UR8][R2.64+0x3800], R37 ;  /* 0x0038002502002986 */ /* 0x0003e2000c101908 */
[----:B----4-:R-:W-:-:S03]  /*3b70*/  @P5 LOP3.LUT R15, R40, 0x80000000, RZ, 0x3c, !PT ;  /* 0x80000000280f5812 */ /* 0x010fc600078e3cff */
[----:B------:R1:W-:Y:S04]  /*3b80*/  @P2 STG.E desc[UR8][R4.64+0x3800], R19 ;  /* 0x0038001304002986 */ /* 0x0003e8000c101908 */
[----:B------:R1:W-:Y:S04]  /*3b90*/  @P4 STG.E desc[UR8][R2.64+0x3c00], R13 ;  /* 0x003c000d02004986 */ /* 0x0003e8000c101908 */
[----:B0-----:R1:W-:Y:S04]  /*3ba0*/  @P4 STG.E desc[UR8][R4.64+0x3c00], R9 ;  /* 0x003c000904004986 */ /* 0x0013e8000c101908 */
[----:B------:R1:W-:Y:S04]  /*3bb0*/  @P3 STG.E desc[UR8][R2.64+0x4000], R39 ;  /* 0x0040002702003986 */ /* 0x0003e8000c101908 */
[----:B------:R1:W-:Y:S04]  /*3bc0*/  @P3 STG.E desc[UR8][R4.64+0x4000], R21 ;  /* 0x0040001504003986 */ /* 0x0003e8000c101908 */
[----:B------:R1:W-:Y:S04]  /*3bd0*/  @P5 STG.E desc[UR8][R2.64+0x4400], R15 ;  /* 0x0044000f02005986 */ /* 0x0003e8000c101908 */
[----:B------:R1:W-:Y:S01]  /*3be0*/  @P5 STG.E desc[UR8][R4.64+0x4400], R23 ;  /* 0x0044001704005986 */ /* 0x0003e2000c101908 */
[----:B------:R-:W-:Y:S05]  /*3bf0*/  @!P0 EXIT ;  /* 0x000000000000894d */ /* 0x000fea0003800000 */
[----:B------:R-:W0:Y:S01]  /*3c00*/  LDS R53, [R53+0x4800] ;  /* 0x0048000035357984 */ /* 0x000e220000000800 */
[----:B------:R-:W-:-:S05]  /*3c10*/  LOP3.LUT R41, R41, 0x80000000, RZ, 0x3c, !PT ;  /* 0x8000000029297812 */ /* 0x000fca00078e3cff */
[----:B------:R-:W-:Y:S04]  /*3c20*/  STG.E desc[UR8][R2.64+0x4800], R41 ;  /* 0x0048002902007986 */ /* 0x000fe8000c101908 */
[----:B0-----:R-:W-:Y:S01]  /*3c30*/  STG.E desc[UR8][R4.64+0x4800], R53 ;  /* 0x0048003504007986 */ /* 0x001fe2000c101908 */
[----:B------:R-:W-:Y:S05]  /*3c40*/  EXIT ;  /* 0x000000000000794d */ /* 0x000fea0003800000 */
.L_x_223:
        /* <DEDUP_REMOVED lines=11> */
.L_x_464:


//--------------------- .text._ZN3cub18CUB_300001_SM_10006detail4scan16DeviceScanKernelINS2_10policy_hubIiiimN4cuda3std3__44plusIvEEE10Policy1000EN6thrust24THRUST_300001_SM_1000_NS10device_ptrIiEESF_NS0_13ScanTileStateIiLb1EEES9_NS1_10InputValueIiPiEEmiLb0EiEEvT0_T1_T2_iT3_T4_T5_ --------------------------
	.section	.text._ZN3cub18CUB_300001_SM_10006detail4scan16DeviceScanKernelINS2_10policy_hubIiiimN4cuda3std3__44plusIvEEE10Policy1000EN6thrust24THRUST_300001_SM_1000_NS10device_ptrIiEESF_NS0_13ScanTileStateIiLb1EEES9_NS1_10InputValueIiPiEEmiLb0EiEEvT0_T1_T2_iT3_T4_T5_,"ax",@progbits
	.align	128
        .global         _ZN3cub18CUB_300001_SM_10006detail4scan16DeviceScanKernelINS2_10policy_hubIiiimN4cuda3std3__44plusIvEEE10Policy1000EN6thrust24THRUST_300001_SM_1000_NS10device_ptrIiEESF_NS0_13ScanTileStateIiLb1EEES9_NS1_10InputValueIiPiEEmiLb0EiEEvT0_T1_T2_iT3_T4_T5_
        .type           _ZN3cub18CUB_300001_SM_10006detail4scan16DeviceScanKernelINS2_10policy_hubIiiimN4cuda3std3__44plusIvEEE10Policy1000EN6thrust24THRUST_300001_SM_1000_NS10device_ptrIiEESF_NS0_13ScanTileStateIiLb1EEES9_NS1_10InputValueIiPiEEmiLb0EiEEvT0_T1_T2_iT3_T4_T5_,@function
        .size           _ZN3cub18CUB_300001_SM_10006detail4scan16DeviceScanKernelINS2_10policy_hubIiiimN4cuda3std3__44plusIvEEE10Policy1000EN6thrust24THRUST_300001_SM_1000_NS10device_ptrIiEESF_NS0_13ScanTileStateIiLb1EEES9_NS1_10InputValueIiPiEEmiLb0EiEEvT0_T1_T2_iT3_T4_T5_,(.L_x_465 - _ZN3cub18CUB_300001_SM_10006detail4scan16DeviceScanKernelINS2_10policy_hubIiiimN4cuda3std3__44plusIvEEE10Policy1000EN6thrust24THRUST_300001_SM_1000_NS10device_ptrIiEESF_NS0_13ScanTileStateIiLb1EEES9_NS1_10InputValueIiPiEEmiLb0EiEEvT0_T1_T2_iT3_T4_T5_)
        .other          _ZN3cub18CUB_300001_SM_10006detail4scan16DeviceScanKernelINS2_10policy_hubIiiimN4cuda3std3__44plusIvEEE10Policy1000EN6thrust24THRUST_300001_SM_1000_NS10device_ptrIiEESF_NS0_13ScanTileStateIiLb1EEES9_NS1_10InputValueIiPiEEmiLb0EiEEvT0_T1_T2_iT3_T4_T5_,@"STO_CUDA_ENTRY STV_DEFAULT"
_ZN3cub18CUB_300001_SM_10006detail4scan16DeviceScanKernelINS2_10policy_hubIiiimN4cuda3std3__44plusIvEEE10Policy1000EN6thrust24THRUST_300001_SM_1000_NS10device_ptrIiEESF_NS0_13ScanTileStateIiLb1EEES9_NS1_10InputValueIiPiEEmiLb0EiEEvT0_T1_T2_iT3_T4_T5_:
.text._ZN3cub18CUB_300001_SM_10006detail4scan16DeviceScanKernelINS2_10policy_hubIiiimN4cuda3std3__44plusIvEEE10Policy1000EN6thrust24THRUST_300001_SM_1000_NS10device_ptrIiEESF_NS0_13ScanTileStateIiLb1EEES9_NS1_10InputValueIiPiEEmiLb0EiEEvT0_T1_T2_iT3_T4_T5_:
[----:B------:R-:W-:Y:S01]  /*0000*/  LDC R1, c[0x0][0x37c] ;  /* 0x0000df00ff017b82 */ /* 0x000fe20000000800 */
[----:B------:R-:W0:Y:S01]  /*0010*/  LDCU UR4, c[0x0][0x3a0] ;  /* 0x00007400ff0477ac */ /* 0x000e220008000800 */
[----:B------:R-:W1:Y:S06]  /*0020*/  LDCU.64 UR12, c[0x0][0x358] ;  /* 0x00006b00ff0c77ac */ /* 0x000e6c0008000a00 */
[----:B------:R-:W2:Y:S01]  /*0030*/  S2UR UR6, SR_CTAID.X ;  /* 0x00000000000679c3 */ /* 0x000ea20000002500 */
[----:B------:R-:W3:Y:S01]  /*0040*/  LDCU.64 UR8, c[0x0][0x3b0] ;  /* 0x00007600ff0877ac */ /* 0x000ee20008000a00 */
[----:B0-----:R-:W-:-:S06]  /*0050*/  UPRMT UR4, UR4, 0x7770, URZ ;  /* 0x0000777004047896 */ /* 0x001fcc00080000ff */
[----:B------:R-:W-:-:S05]  /*0060*/  ISETP.NE.AND P0, PT, RZ, UR4, PT ;  /* 0x00000004ff007c0c */ /* 0x000fca000bf05270 */
[----:B------:R-:W2:Y:S08]  /*0070*/  LDCU UR4, c[0x0][0x398] ;  /* 0x00007300ff0477ac */ /* 0x000eb00008000800 */
[----:B------:R-:W1:Y:S02]  /*0080*/  @P0 LDC.64 R2, c[0x0][0x3a8] ;  /* 0x0000ea00ff020b82 */ /* 0x000e640000000a00 */
[----:B-1----:R0:W5:Y:S01]  /*0090*/  @P0 LDG.E R39, desc[UR12][R2.64] ;  /* 0x0000000c02270981 */ /* 0x002162000c1e1900 */
[----:B--2---:R-:W-:-:S04]  /*00a0*/  UIADD3 UR6, UPT, UPT, UR6, UR4, URZ ;  /* 0x0000000406067290 */ /* 0x004fc8000fffe0ff */
[----:B------:R-:W-:-:S04]  /*00b0*/  UIMAD.WIDE UR10, UR6, 0x1ee0, URZ ;  /* 0x00001ee0060a78a5 */ /* 0x000fc8000f8e02ff */
[----:B---3--:R-:W-:-:S04]  /*00c0*/  UIADD3 UR7, UP0, UPT, -UR10, UR8, URZ ;  /* 0x000000080a077290 */ /* 0x008fc8000ff1e1ff */
[----:B------:R-:W-:Y:S02]  /*00d0*/  UIADD3.X UR4, UPT, UPT, ~UR11, UR9, URZ, UP0, !UPT ;  /* 0x000000090b047290 */ /* 0x000fe400087fe5ff */
[----:B------:R-:W-:-:S04]  /*00e0*/  UISETP.GE.U32.AND UP0, UPT, UR7, 0x1ee1, UPT ;  /* 0x00001ee10700788c */ /* 0x000fc8000bf06070 */
[----:B------:R-:W-:Y:S01]  /*00f0*/  UISETP.GE.U32.AND.EX UP0, UPT, UR4, URZ, UPT, UP0 ;  /* 0x000000ff0400728c */ /* 0x000fe2000bf06100 */
[----:B------:R-:W1:Y:S08]  /*0100*/  @!P0 LDC R39, c[0x0][0x3a8] ;  /* 0x0000ea00ff278b82 */ /* 0x000e700000000800 */
[----:B0-----:R-:W-:Y:S05]  /*0110*/  BRA.U !UP0, `(.L_x_224) ;  /* 0x0000001908f47547 */ /* 0x001fea000b800000 */
[----:B------:R-:W0:Y:S01]  /*0120*/  S2R R35, SR_TID.X ;  /* 0x0000000000237919 */ /* 0x000e220000002100 */
[----:B------:R-:W2:Y:S01]  /*0130*/  LDCU.64 UR4, c[0x0][0x380] ;  /* 0x00007000ff0477ac */ /* 0x000ea20008000a00 */
[C---:B0-----:R-:W-:Y:S02]  /*0140*/  LOP3.LUT R0, R35.reuse, 0x1f, RZ, 0xc0, !PT ;  /* 0x0000001f23007812 */ /* 0x041fe400078ec0ff */
[----:B------:R-:W-:-:S05]  /*0150*/  LOP3.LUT R3, R35, 0x3e0, RZ, 0xc0, !PT ;  /* 0x000003e023037812 */ /* 0x000fca00078ec0ff */
[----:B------:R-:W-:-:S05]  /*0160*/  IMAD R0, R3, 0x13, R0 ;  /* 0x0000001303007824 */ /* 0x000fca00078e0200 */
[----:B------:R-:W-:-:S05]  /*0170*/  IADD3 R0, P0, PT, R0, UR10, RZ ;  /* 0x0000000a00007c10 */ /* 0x000fca000ff1e0ff */
[----:B------:R-:W-:Y:S02]  /*0180*/  IMAD.X R3, RZ, RZ, UR11, P0 ;  /* 0x0000000bff037e24 */ /* 0x000fe400080e06ff */
[----:B------:R-:W-:-:S03]  /*0190*/  IMAD.SHL.U32 R31, R0, 0x4, RZ ;  /* 0x00000004001f7824 */ /* 0x000fc600078e00ff */
[----:B------:R-:W-:Y:S02]  /*01a0*/  SHF.L.U64.HI R30, R0, 0x2, R3 ;  /* 0x00000002001e7819 */ /* 0x000fe40000010203 */
[----:B--2---:R-:W-:-:S04]  /*01b0*/  IADD3 R2, P0, PT, R31, UR4, RZ ;  /* 0x000000041f027c10 */ /* 0x004fc8000ff1e0ff */
[----:B------:R-:W-:-:S05]  /*01c0*/  IADD3.X R3, PT, PT, R30, UR5, RZ, P0, !PT ;  /* 0x000000051e037c10 */ /* 0x000fca00087fe4ff */
[----:B------:R-:W2:Y:S04]  /*01d0*/  LDG.E R5, desc[UR12][R2.64] ;  /* 0x0000000c02057981 */ /* 0x000ea8000c1e1900 */
[----:B------:R-:W3:Y:S04]  /*01e0*/  LDG.E R7, desc[UR12][R2.64+0x80] ;  /* 0x0000800c02077981 */ /* 0x000ee8000c1e1900 */
[----:B------:R-:W4:Y:S04]  /*01f0*/  LDG.E R9, desc[UR12][R2.64+0x100] ;  /* 0x0001000c02097981 */ /* 0x000f28000c1e1900 */
        /* <DEDUP_REMOVED lines=15> */
[----:B------:R-:W4:Y:S01]  /*02f0*/  LDG.E R8, desc[UR12][R2.64+0x900] ;  /* 0x0009000c02087981 */ /* 0x000f22000c1e1900 */
[----:B------:R-:W0:Y:S01]  /*0300*/  S2UR UR5, SR_CgaCtaId ;  /* 0x00000000000579c3 */ /* 0x000e220000008800 */
[----:B------:R-:W-:Y:S01]  /*0310*/  SHF.R.U32.HI R36, RZ, 0x5, R35 ;  /* 0x00000005ff247819 */ /* 0x000fe20000011623 */
[----:B------:R-:W-:Y:S01]  /*0320*/  UMOV UR4, 0x400 ;  /* 0x0000040000047882 */ /* 0x000fe20000000000 */
[----:B------:R-:W1:Y:S01]  /*0330*/  S2R R37, SR_LANEID ;  /* 0x0000000000257919 */ /* 0x000e620000000000 */
[----:B------:R-:W-:Y:S01]  /*0340*/  UISETP.NE.AND UP0, UPT, UR6, URZ, UPT ;  /* 0x000000ff0600728c */ /* 0x000fe2000bf05270 */
[----:B------:R-:W-:Y:S01]  /*0350*/  BSSY.RECONVERGENT B0, `(.L_x_225) ;  /* 0x0000148000007945 */ /* 0x000fe20003800200 */
[----:B0-----:R-:W-:Y:S01]  /*0360*/  ULEA UR4, UR5, UR4, 0x18 ;  /* 0x0000000405047291 */ /* 0x001fe2000f8ec0ff */
[----:B-1----:R-:W-:-:S05]  /*0370*/  IMAD R34, R36, 0x260, R37 ;  /* 0x0000026024227824 */ /* 0x002fca00078e0225 */
[----:B------:R-:W-:-:S05]  /*0380*/  LEA R34, R34, UR4, 0x2 ;  /* 0x0000000422227c11 */ /* 0x000fca000f8e10ff */
[----:B------:R-:W-:Y:S01]  /*0390*/  IMAD R33, R37, 0x48, R34 ;  /* 0x0000004825217824 */ /* 0x000fe200078e0222 */
[----:B--2---:R0:W-:Y:S04]  /*03a0*/  STS [R34], R5 ;  /* 0x0000000522007388 */ /* 0x0041e80000000800 */
[----:B---3--:R0:W-:Y:S04]  /*03b0*/  STS [R34+0x80], R7 ;  /* 0x0000800722007388 */ /* 0x0081e80000000800 */
[----:B----4-:R0:W-:Y:S04]  /*03c0*/  STS [R34+0x100], R9 ;  /* 0x0001000922007388 */ /* 0x0101e80000000800 */
[----:B------:R0:W-:Y:S04]  /*03d0*/  STS [R34+0x180], R11 ;  /* 0x0001800b22007388 */ /* 0x0001e80000000800 */
        /* <DEDUP_REMOVED lines=14> */
[----:B------:R0:W-:Y:S01]  /*04c0*/  STS [R34+0x900], R8 ;  /* 0x0009000822007388 */ /* 0x0001e20000000800 */
[----:B------:R-:W-:-:S03]  /*04d0*/  NOP ;  /* 0x0000000000007918 */ /* 0x000fc60000000000 */
[----:B------:R0:W1:Y:S04]  /*04e0*/  LDS R32, [R33] ;  /* 0x0000000021207984 */ /* 0x0000680000000800 */
[----:B------:R0:W2:Y:S04]  /*04f0*/  LDS R29, [R33+0x4] ;  /* 0x00000400211d7984 */ /* 0x0000a80000000800 */
        /* <DEDUP_REMOVED lines=18> */
[----:B-1234-:R-:W-:Y:S05]  /*0620*/  BRA.U UP0, `(.L_x_226) ;  /* 0x0000000500247547 */ /* 0x01efea000b800000 */
[----:B0-----:R-:W-:Y:S02]  /*0630*/  IADD3 R8, PT, PT, R28, R29, R32 ;  /* 0x0000001d1c087210 */ /* 0x001fe40007ffe020 */
[C---:B------:R-:W-:Y:S02]  /*0640*/  ISETP.NE.AND P1, PT, R37.reuse, 0x1f, PT ;  /* 0x0000001f2500780c */ /* 0x040fe40003f25270 */
[----:B------:R-:W-:Y:S02]  /*0650*/  IADD3 R8, PT, PT, R26, R27, R8 ;  /* 0x0000001b1a087210 */ /* 0x000fe40007ffe008 */
[----:B------:R-:W-:Y:S02]  /*0660*/  ISETP.NE.AND P2, PT, R37, RZ, PT ;  /* 0x000000ff2500720c */ /* 0x000fe40003f45270 */
[----:B------:R-:W-:-:S04]  /*0670*/  IADD3 R8, PT, PT, R24, R25, R8 ;  /* 0x0000001918087210 */ /* 0x000fc80007ffe008 */
[----:B------:R-:W-:-:S03]  /*0680*/  IADD3 R8, PT, PT, R22, R23, R8 ;  /* 0x0000001716087210 */ /* 0x000fc60007ffe008 */
[----:B------:R-:W-:Y:S02]  /*0690*/  @!P1 LEA R42, R36, UR4, 0x2 ;  /* 0x00000004242a9c11 */ /* 0x000fe4000f8e10ff */
[----:B------:R-:W-:-:S04]  /*06a0*/  IADD3 R8, PT, PT, R20, R21, R8 ;  /* 0x0000001514087210 */ /* 0x000fc80007ffe008 */
[----:B------:R-:W-:-:S04]  /*06b0*/  IADD3 R8, PT, PT, R6, R7, R8 ;  /* 0x0000000706087210 */ /* 0x000fc80007ffe008 */
[----:B------:R-:W-:-:S04]  /*06c0*/  IADD3 R8, PT, PT, R4, R5, R8 ;  /* 0x0000000504087210 */ /* 0x000fc80007ffe008 */
[----:B------:R-:W-:-:S04]  /*06d0*/  IADD3 R8, PT, PT, R2, R3, R8 ;  /* 0x0000000302087210 */ /* 0x000fc80007ffe008 */
[----:B------:R-:W-:-:S05]  /*06e0*/  IADD3 R38, PT, PT, R9, R0, R8 ;  /* 0x0000000009267210 */ /* 0x000fca0007ffe008 */
        /* <DEDUP_REMOVED lines=14> */
[----:B------:R-:W-:Y:S02]  /*07d0*/  ISETP.NE.AND P1, PT, R36, 0xc, PT ;  /* 0x0000000c2400780c */ /* 0x000fe40003f25270 */
[----:B------:R-:W-:-:S03]  /*07e0*/  SEL R38, R38, RZ, P2 ;  /* 0x000000ff26267207 */ /* 0x000fc60001000000 */
[----:B------:R-:W0:Y:S04]  /*07f0*/  LDS.128 R8, [UR4+0x10] ;  /* 0x00001004ff087984 */ /* 0x000e280008000c00 */
[----:B------:R-:W1:Y:S04]  /*0800*/  LDS.128 R12, [UR4+0x20] ;  /* 0x00002004ff0c7984 */ /* 0x000e680008000c00 */
[----:B------:R-:W2:Y:S01]  /*0810*/  LDS.128 R16, [UR4+0x30] ;  /* 0x00003004ff107984 */ /* 0x000ea20008000c00 */
[----:B0-----:R-:W-:-:S04]  /*0820*/  IMAD.IADD R9, R8, 0x1, R9 ;  /* 0x0000000108097824 */ /* 0x001fc800078e0209 */
[----:B------:R-:W-:Y:S01]  /*0830*/  IMAD.IADD R10, R10, 0x1, R9 ;  /* 0x000000010a0a7824 */ /* 0x000fe200078e0209 */
[----:B------:R-:W-:Y:S02]  /*0840*/  SEL R8, R9, R8, !P0 ;  /* 0x0000000809087207 */ /* 0x000fe40004000000 */
[----:B------:R-:W-:Y:S01]  /*0850*/  ISETP.NE.AND P0, PT, R36, 0x3, PT ;  /* 0x000000032400780c */ /* 0x000fe20003f05270 */
[----:B------:R-:W-:-:S03]  /*0860*/  IMAD.IADD R11, R11, 0x1, R10 ;  /* 0x000000010b0b7824 */ /* 0x000fc600078e020a */
[----:B------:R-:W-:Y:S01]  /*0870*/  SEL R8, R10, R8, !P0 ;  /* 0x000000080a087207 */ /* 0x000fe20004000000 */
[----:B-1----:R-:W-:Y:S01]  /*0880*/  IMAD.IADD R12, R11, 0x1, R12 ;  /* 0x000000010b0c7824 */ /* 0x002fe200078e020c */
[----:B------:R-:W-:-:S03]  /*0890*/  ISETP.NE.AND P0, PT, R36, 0x4, PT ;  /* 0x000000042400780c */ /* 0x000fc60003f05270 */
[----:B------:R-:W-:Y:S01]  /*08a0*/  IMAD.IADD R13, R13, 0x1, R12 ;  /* 0x000000010d0d7824 */ /* 0x000fe200078e020c */
[----:B------:R-:W-:Y:S02]  /*08b0*/  SEL R8, R11, R8, !P0 ;  /* 0x000000080b087207 */ /* 0x000fe40004000000 */
[----:B------:R-:W-:Y:S01]  /*08c0*/  ISETP.NE.AND P0, PT, R36, 0x5, PT ;  /* 0x000000052400780c */ /* 0x000fe20003f05270 */
[----:B------:R-:W-:-:S03]  /*08d0*/  IMAD.IADD R14, R14, 0x1, R13 ;  /* 0x000000010e0e7824 */ /* 0x000fc600078e020d */
[----:B------:R-:W-:Y:S01]  /*08e0*/  SEL R8, R12, R8, !P0 ;  /* 0x000000080c087207 */ /* 0x000fe20004000000 */
[----:B------:R-:W-:Y:S01]  /*08f0*/  IMAD.IADD R15, R15, 0x1, R14 ;  /* 0x000000010f0f7824 */ /* 0x000fe200078e020e */
[----:B------:R-:W-:-:S03]  /*0900*/  ISETP.NE.AND P0, PT, R36, 0x6, PT ;  /* 0x000000062400780c */ /* 0x000fc60003f05270 */
[----:B--2---:R-:W-:Y:S01]  /*0910*/  IMAD.IADD R16, R15, 0x1, R16 ;  /* 0x000000010f107824 */ /* 0x004fe200078e0210 */
[----:B------:R-:W-:Y:S02]  /*0920*/  SEL R9, R13, R8, !P0 ;  /* 0x000000080d097207 */ /* 0x000fe40004000000 */
[----:B------:R-:W-:Y:S01]  /*0930*/  ISETP.NE.AND P0, PT, R36, 0x7, PT ;  /* 0x000000072400780c */ /* 0x000fe20003f05270 */
[----:B------:R-:W0:Y:S01]  /*0940*/  LDS R8, [UR4+0x40] ;  /* 0x00004004ff087984 */ /* 0x000e220008000800 */
[----:B------:R-:W-:Y:S02]  /*0950*/  IMAD.IADD R17, R17, 0x1, R16 ;  /* 0x0000000111117824 */ /* 0x000fe400078e0210 */
[----:B------:R-:W-:Y:S02]  /*0960*/  SEL R9, R14, R9, !P0 ;  /* 0x000000090e097207 */ /* 0x000fe40004000000 */
[----:B------:R-:W-:Y:S01]  /*0970*/  ISETP.NE.AND P0, PT, R36, 0x8, PT ;  /* 0x000000082400780c */ /* 0x000fe20003f05270 */
[----:B------:R-:W-:-:S03]  /*0980*/  IMAD.IADD R18, R18, 0x1, R17 ;  /* 0x0000000112127824 */ /* 0x000fc600078e0211 */
[----:B------:R-:W-:Y:S02]  /*0990*/  SEL R9, R15, R9, !P0 ;  /* 0x000000090f097207 */ /* 0x000fe40004000000 */
[----:B------:R-:W-:-:S04]  /*09a0*/  ISETP.NE.AND P0, PT, R36, 0x9, PT ;  /* 0x000000092400780c */ /* 0x000fc80003f05270 */
[----:B------:R-:W-:Y:S02]  /*09b0*/  SEL R9, R16, R9, !P0 ;  /* 0x0000000910097207 */ /* 0x000fe40004000000 */
[----:B------:R-:W-:-:S04]  /*09c0*/  ISETP.NE.AND P0, PT, R36, 0xa, PT ;  /* 0x0000000a2400780c */ /* 0x000fc80003f05270 */
[----:B------:R-:W-:Y:S02]  /*09d0*/  SEL R9, R17, R9, !P0 ;  /* 0x0000000911097207 */ /* 0x000fe40004000000 */
[----:B------:R-:W-:-:S04]  /*09e0*/  ISETP.NE.AND P0, PT, R36, 0xb, PT ;  /* 0x0000000b2400780c */ /* 0x000fc80003f05270 */
[----:B------:R-:W-:Y:S01]  /*09f0*/  SEL R9, R18, R9, !P0 ;  /* 0x0000000912097207 */ /* 0x000fe20004000000 */
[----:B------:R-:W-:Y:S01]  /*0a00*/  IMAD.IADD R18, R19, 0x1, R18 ;  /* 0x0000000113127824 */ /* 0x000fe200078e0212 */
[----:B------:R-:W-:-:S04]  /*0a10*/  ISETP.GE.U32.AND P0, PT, R35, 0x20, PT ;  /* 0x000000202300780c */ /* 0x000fc80003f06070 */
[C---:B------:R-:W-:Y:S02]  /*0a20*/  SEL R9, R18.reuse, R9, !P1 ;  /* 0x0000000912097207 */ /* 0x040fe40004800000 */
[----:B------:R-:W-:Y:S02]  /*0a30*/  ISETP.NE.AND P1, PT, R35, RZ, PT ;  /* 0x000000ff2300720c */ /* 0x000fe40003f25270 */
[----:B------:R-:W-:Y:S02]  /*0a40*/  SEL R10, R9, RZ, P0 ;  /* 0x000000ff090a7207 */ /* 0x000fe40000000000 */
[--C-:B0----5:R-:W-:Y:S02]  /*0a50*/  IADD3 R9, PT, PT, R18, R8, R39.reuse ;  /* 0x0000000812097210 */ /* 0x121fe40007ffe027 */
[----:B------:R-:W-:-:S07]  /*0a60*/  IADD3 R38, PT, PT, R10, R38, R39 ;  /* 0x000000260a267210 */ /* 0x000fce0007ffe027 */
[----:B------:R-:W-:Y:S05]  /*0a70*/  @P1 BRA `(.L_x_227) ;  /* 0x0000000c00541947 */ /* 0x000fea0003800000 */
[----:B------:R-:W0:Y:S01]  /*0a80*/  LDC.64 R10, c[0x0][0x390] ;  /* 0x0000e400ff0a7b82 */ /* 0x000e220000000a00 */
[----:B------:R-:W-:-:S05]  /*0a90*/  IMAD.MOV.U32 R8, RZ, RZ, 0x65 ;  /* 0x00000065ff087424 */ /* 0x000fca00078e00ff */
[----:B0-----:R0:W-:Y:S01]  /*0aa0*/  ST.E.64.STRONG.GPU desc[UR12][R10.64+0x100], R8 ;  /* 0x000100080a007985 */ /* 0x0011e2000c10fb0c */
[----:B------:R-:W-:Y:S05]  /*0ab0*/  BRA `(.L_x_227) ;  /* 0x0000000c00447947 */ /* 0x000fea0003800000 */
.L_x_226:
        /* <DEDUP_REMOVED lines=20> */
[----:B-----5:R-:W0:Y:S02]  /*0c00*/  SHFL.UP P0, R39, R40, 0x10, RZ ;  /* 0x0600000028277989 */ /* 0x020e2400000000ff */
[----:B0-----:R-:W-:Y:S01]  /*0c10*/  @P0 IMAD.IADD R39, R40, 0x1, R39 ;  /* 0x0000000128270824 */ /* 0x001fe200078e0227 */
[----:B------:R-:W-:-:S04]  /*0c20*/  ISETP.NE.AND P0, PT, R36, 0x2, PT ;  /* 0x000000022400780c */ /* 0x000fc80003f05270 */
[----:B------:R-:W-:Y:S01]  /*0c30*/  @!P1 STS [R42+0x10], R39 ;  /* 0x000010272a009388 */ /* 0x000fe20000000800 */
[----:B------:R-:W-:Y:S01]  /*0c40*/  BAR.SYNC.DEFER_BLOCKING 0x0 ;  /* 0x0000000000007b1d */ /* 0x000fe20000010000 */
[----:B------:R-:W-:-:S05]  /*0c50*/  ISETP.NE.AND P1, PT, R36, 0xc, PT ;  /* 0x0000000c2400780c */ /* 0x000fca0003f25270 */
[----:B------:R-:W0:Y:S04]  /*0c60*/  LDS.128 R8, [UR4+0x10] ;  /* 0x00001004ff087984 */ /* 0x000e280008000c00 */
[----:B------:R-:W1:Y:S04]  /*0c70*/  LDS.128 R12, [UR4+0x20] ;  /* 0x00002004ff0c7984 */ /* 0x000e680008000c00 */
[----:B------:R-:W2:Y:S01]  /*0c80*/  LDS.128 R16, [UR4+0x30] ;  /* 0x00003004ff107984 */ /* 0x000ea20008000c00 */
[----:B0-----:R-:W-:-:S04]  /*0c90*/  IMAD.IADD R9, R8, 0x1, R9 ;  /* 0x0000000108097824 */ /* 0x001fc800078e0209 */
[----:B------:R-:W-:Y:S01]  /*0ca0*/  IMAD.IADD R10, R10, 0x1, R9 ;  /* 0x000000010a0a7824 */ /* 0x000fe200078e0209 */
[----:B------:R-:W-:Y:S02]  /*0cb0*/  SEL R8, R9, R8, !P0 ;  /* 0x0000000809087207 */ /* 0x000fe40004000000 */
[----:B------:R-:W-:Y:S01]  /*0cc0*/  ISETP.NE.AND P0, PT, R36, 0x3, PT ;  /* 0x000000032400780c */ /* 0x000fe20003f05270 */
[----:B------:R-:W-:Y:S01]  /*0cd0*/  IMAD.IADD R11, R11, 0x1, R10 ;  /* 0x000000010b0b7824 */ /* 0x000fe200078e020a */
[----:B------:R-:W0:Y:S02]  /*0ce0*/  LDS R9, [UR4+0x40] ;  /* 0x00004004ff097984 */ /* 0x000e240008000800 */
        /* <DEDUP_REMOVED lines=13> */
[----:B------:R-:W-:-:S03]  /*0dc0*/  IMAD.IADD R17, R17, 0x1, R16 ;  /* 0x0000000111117824 */ /* 0x000fc600078e0210 */
[----:B------:R-:W-:Y:S01]  /*0dd0*/  SEL R8, R14, R8, !P0 ;  /* 0x000000080e087207 */ /* 0x000fe20004000000 */
[----:B------:R-:W-:Y:S01]  /*0de0*/  IMAD.IADD R18, R18, 0x1, R17 ;  /* 0x0000000112127824 */ /* 0x000fe200078e0211 */
[----:B------:R-:W-:-:S03]  /*0df0*/  ISETP.NE.AND P0, PT, R36, 0x8, PT ;  /* 0x000000082400780c */ /* 0x000fc60003f05270 */
[----:B------:R-:W-:Y:S01]  /*0e00*/  IMAD.IADD R19, R19, 0x1, R18 ;  /* 0x0000000113137824 */ /* 0x000fe200078e0212 */
[----:B------:R-:W-:Y:S02]  /*0e10*/  SEL R8, R15, R8, !P0 ;  /* 0x000000080f087207 */ /* 0x000fe40004000000 */
[----:B------:R-:W-:-:S04]  /*0e20*/  ISETP.NE.AND P0, PT, R36, 0x9, PT ;  /* 0x000000092400780c */ /* 0x000fc80003f05270 */
[----:B------:R-:W-:Y:S02]  /*0e30*/  SEL R8, R16, R8, !P0 ;  /* 0x0000000810087207 */ /* 0x000fe40004000000 */
[----:B------:R-:W-:Y:S01]  /*0e40*/  ISETP.NE.AND P0, PT, R36, 0xa, PT ;  /* 0x0000000a2400780c */ /* 0x000fe20003f05270 */
[----:B0-----:R-:W-:-:S03]  /*0e50*/  IMAD.IADD R9, R19, 0x1, R9 ;  /* 0x0000000113097824 */ /* 0x001fc600078e0209 */
[----:B------:R-:W-:Y:S01]  /*0e60*/  SEL R8, R17, R8, !P0 ;  /* 0x0000000811087207 */ /* 0x000fe20004000000 */
[----:B------:R-:W-:Y:S01]  /*0e70*/  IMAD.IADD R17, R39, 0x1, -R38 ;  /* 0x0000000127117824 */ /* 0x000fe200078e0a26 */
[----:B------:R-:W-:-:S04]  /*0e80*/  ISETP.NE.AND P0, PT, R36, 0xb, PT ;  /* 0x0000000b2400780c */ /* 0x000fc80003f05270 */
[----:B------:R-:W-:Y:S02]  /*0e90*/  SEL R8, R18, R8, !P0 ;  /* 0x0000000812087207 */ /* 0x000fe40004000000 */
[----:B------:R-:W-:Y:S02]  /*0ea0*/  ISETP.GT.U32.AND P0, PT, R35, 0x1f, PT ;  /* 0x0000001f2300780c */ /* 0x000fe40003f04070 */
[----:B------:R-:W-:Y:S02]  /*0eb0*/  SEL R11, R17, RZ, P2 ;  /* 0x000000ff110b7207 */ /* 0x000fe40001000000 */
[----:B------:R-:W-:Y:S02]  /*0ec0*/  SEL R8, R19, R8, !P1 ;  /* 0x0000000813087207 */ /* 0x000fe40004800000 */
[----:B------:R-:W-:-:S03]  /*0ed0*/  ISETP.GE.U32.AND P1, PT, R35, 0x20, PT ;  /* 0x000000202300780c */ /* 0x000fc60003f26070 */
[----:B------:R-:W-:-:S05]  /*0ee0*/  IMAD.IADD R38, R8, 0x1, R11 ;  /* 0x0000000108267824 */ /* 0x000fca00078e020b */
[----:B------:R-:W-:Y:S01]  /*0ef0*/  SEL R17, R17, R38, !P1 ;  /* 0x0000002611117207 */ /* 0x000fe20004800000 */
[----:B------:R-:W-:Y:S06]  /*0f00*/  @P0 BRA `(.L_x_228) ;  /* 0x00000008000c0947 */ /* 0x000fec0003800000 */
[----:B------:R-:W0:Y:S01]  /*0f10*/  LDC.64 R14, c[0x0][0x390] ;  /* 0x0000e400ff0e7b82 */ /* 0x000e220000000a00 */
[----:B------:R-:W-:Y:S01]  /*0f20*/  ISETP.NE.AND P1, PT, R35, RZ, PT ;  /* 0x000000ff2300720c */ /* 0x000fe20003f25270 */
[----:B------:R-:W-:Y:S01]  /*0f30*/  IMAD.U32 R45, RZ, RZ, UR6 ;  /* 0x00000006ff2d7e24 */ /* 0x000fe2000f8e00ff */
[----:B------:R-:W-:-:S05]  /*0f40*/  LOP3.LUT R18, RZ, R35, RZ, 0x33, !PT ;  /* 0x00000023ff127212 */ /* 0x000fca00078e33ff */
[----:B------:R-:W-:-:S06]  /*0f50*/  VIADD R18, R18, UR6 ;  /* 0x0000000612127c36 */ /* 0x000fcc0008000000 */
[----:B------:R-:W-:Y:S01]  /*0f60*/  @!P1 IMAD.MOV.U32 R8, RZ, RZ, 0x64 ;  /* 0x00000064ff089424 */ /* 0x000fe200078e00ff */
[----:B------:R1:W-:Y:S01]  /*0f70*/  @!P1 STS [UR4+0xc], R9 ;  /* 0x00000c09ff009988 */ /* 0x0003e20008000804 */
[----:B0-----:R-:W-:-:S04]  /*0f80*/  IMAD.WIDE R44, R45, 0x8, R14 ;  /* 0x000000082d2c7825 */ /* 0x001fc800078e020e */
[----:B------:R-:W-:Y:S01]  /*0f90*/  IMAD.WIDE R14, R18, 0x8, R14 ;  /* 0x00000008120e7825 */ /* 0x000fe200078e020e */
[----:B------:R1:W-:Y:S01]  /*0fa0*/  @!P1 ST.E.64.STRONG.GPU desc[UR12][R44.64+0x100], R8 ;  /* 0x000100082c009985 */ /* 0x0003e2000c10fb0c */
[----:B------:R-:W-:Y:S05]  /*0fb0*/  NANOSLEEP 0x226 ;  /* 0x000002260000795d */ /* 0x000fea0003800000 */
[----:B------:R-:W2:Y:S01]  /*0fc0*/  LD.E.64.STRONG.GPU R12, desc[UR12][R14.64+0x100] ;  /* 0x0001000c0e0c7980 */ /* 0x000ea2000c10fb00 */
[----:B------:R-:W-:Y:S01]  /*0fd0*/  UMOV UR5, 0xffffffff ;  /* 0xffffffff00057882 */ /* 0x000fe20000000000 */
[----:B--2---:R-:W-:Y:S02]  /*0fe0*/  ISETP.NE.AND P0, PT, R12, 0x63, PT ;  /* 0x000000630c00780c */ /* 0x004fe40003f05270 */
[----:B-1----:R-:W-:Y:S11]  /*0ff0*/  BRA.DIV UR5, `(.L_x_229) ;  /* 0x0000002e05bc7947 */ /* 0x002ff6000b800000 */
[----:B------:R-:W-:-:S13]  /*1000*/  VOTE.ANY P0, !P0 ;  /* 0x0000000000ff7806 */ /* 0x000fda0004000100 */
.L_x_258:
[----:B------:R-:W-:Y:S05]  /*1010*/  @!P0 BRA `(.L_x_230) ;  /* 0x0000000000248947 */ /* 0x000fea0003800000 */
[----:B------:R-:W-:-:S07]  /*1020*/  IMAD.MOV.U32 R8, RZ, RZ, 0x1de ;  /* 0x000001deff087424 */ /* 0x000fce00078e00ff */
.L_x_232:
[----:B------:R-:W-:Y:S05]  /*1030*/  NANOSLEEP R8 ;  /* 0x000000080000735d */ /* 0x000fea0003800000 */
[----:B------:R-:W2:Y:S01]  /*1040*/  LD.E.64.STRONG.GPU R12, desc[UR12][R14.64+0x100] ;  /* 0x0001000c0e0c7980 */ /* 0x000ea2000c10fb00 */
[----:B------:R-:W-:Y:S01]  /*1050*/  UMOV UR5, 0xffffffff ;  /* 0xffffffff00057882 */ /* 0x000fe20000000000 */
[----:B------:R-:W-:Y:S02]  /*1060*/  SHF.R.U32.HI R8, RZ, 0x1, R8 ;  /* 0x00000001ff087819 */ /* 0x000fe40000011608 */
[----:B--2---:R-:W-:Y:S01]  /*1070*/  ISETP.NE.AND P0, PT, R12, 0x63, PT ;  /* 0x000000630c00780c */ /* 0x004fe20003f05270 */
[----:B------:R-:W-:-:S12]  /*1080*/  BRA.DIV UR5, `(.L_x_231) ;  /* 0x0000002e05b87947 */ /* 0x000fd8000b800000 */
[----:B------:R-:W-:-:S13]  /*1090*/  VOTE.ANY P0, !P0 ;  /* 0x0000000000ff7806 */ /* 0x000fda0004000100 */
.L_x_261:
[----:B------:R-:W-:Y:S05]  /*10a0*/  @P0 BRA `(.L_x_232) ;  /* 0xfffffffc00e00947 */ /* 0x000fea000383ffff */
.L_x_230:
[----:B------:R-:W-:Y:S01]  /*10b0*/  UMOV UR5, 0xffffffff ;  /* 0xffffffff00057882 */ /* 0x000fe20000000000 */
[----:B------:R-:W-:Y:S02]  /*10c0*/  ISETP.NE.AND P0, PT, R12, 0x65, PT ;  /* 0x000000650c00780c */ /* 0x000fe40003f05270 */
[----:B------:R-:W-:Y:S11]  /*10d0*/  BRA.DIV UR5, `(.L_x_233) ;  /* 0x0000002e05c47947 */ /* 0x000ff6000b800000 */
[----:B------:R-:W0:Y:S01]  /*10e0*/  S2R R8, SR_GEMASK ;  /* 0x0000000000087919 */ /* 0x000e220000003c00 */
[----:B------:R-:W-:Y:S01]  /*10f0*/  VOTE.ANY R10, PT, !P0 ;  /* 0x00000000000a7806 */ /* 0x000fe200040e0100 */
[C---:B------:R-:W-:Y:S02]  /*1100*/  VIADD R38, R37.reuse, 0x2 ;  /* 0x0000000225267836 */ /* 0x040fe40000000000 */
[----:B------:R-:W-:Y:S01]  /*1110*/  VIADD R39, R37, 0x10 ;  /* 0x0000001025277836 */ /* 0x000fe20000000000 */
[----:B0-----:R-:W-:-:S05]  /*1120*/  LOP3.LUT R10, R10, 0x80000000, R8, 0xec, !PT ;  /* 0x800000000a0a7812 */ /* 0x001fca00078eec08 */
[----:B------:R-:W-:-:S05]  /*1130*/  VIADD R11, R10, 0xffffffff ;  /* 0xffffffff0a0b7836 */ /* 0x000fca0000000000 */
[----:B------:R-:W-:-:S04]  /*1140*/  LOP3.LUT R11, R10, R11, RZ, 0xc, !PT ;  /* 0x0000000b0a0b7212 */ /* 0x000fc800078e0cff */
[----:B------:R-:W0:Y:S02]  /*1150*/  POPC R15, R11 ;  /* 0x0000000b000f7309 */ /* 0x000e240000000000 */
[----:B0-----:R-:W0:Y:S01]  /*1160*/  SHFL.DOWN PT, R16, R13, 0x1, R15 ;  /* 0x082000000d107989 */ /* 0x001e2200000e000f */
[-C--:B------:R-:W-:Y:S02]  /*1170*/  ISETP.GE.AND P0, PT, R37, R15.reuse, PT ;  /* 0x0000000f2500720c */ /* 0x080fe40003f06270 */
[-C--:B------:R-:W-:Y:S02]  /*1180*/  ISETP.GT.AND P2, PT, R39, R15.reuse, PT ;  /* 0x0000000f2700720c */ /* 0x080fe40003f44270 */
[----:B0-----:R-:W-:Y:S02]  /*1190*/  SEL R16, R16, RZ, !P0 ;  /* 0x000000ff10107207 */ /* 0x001fe40004000000 */
[----:B------:R-:W-:-:S03]  /*11a0*/  ISETP.GT.AND P0, PT, R38, R15, PT ;  /* 0x0000000f2600720c */ /* 0x000fc60003f04270 */
[----:B------:R-:W-:-:S05]  /*11b0*/  IMAD.IADD R36, R16, 0x1, R13 ;  /* 0x0000000110247824 */ /* 0x000fca00078e020d */
[----:B------:R-:W0:Y:S02]  /*11c0*/  SHFL.DOWN PT, R16, R36, 0x2, R15 ;  /* 0x0840000024107989 */ /* 0x000e2400000e000f */
[----:B0-----:R-:W-:-:S05]  /*11d0*/  SEL R19, R16, RZ, !P0 ;  /* 0x000000ff10137207 */ /* 0x001fca0004000000 */
[----:B------:R-:W-:Y:S02]  /*11e0*/  IMAD.IADD R40, R36, 0x1, R19 ;  /* 0x0000000124287824 */ /* 0x000fe400078e0213 */
[C---:B------:R-:W-:Y:S02]  /*11f0*/  VIADD R19, R37.reuse, 0x4 ;  /* 0x0000000425137836 */ /* 0x040fe40000000000 */
[----:B------:R-:W-:Y:S01]  /*1200*/  VIADD R36, R37, 0x8 ;  /* 0x0000000825247836 */ /* 0x000fe20000000000 */
[----:B------:R-:W0:Y:S02]  /*1210*/  SHFL.DOWN PT, R16, R40, 0x4, R15 ;  /* 0x0880000028107989 */ /* 0x000e2400000e000f */
[----:B------:R-:W-:-:S04]  /*1220*/  ISETP.GT.AND P0, PT, R19, R15, PT ;  /* 0x0000000f1300720c */ /* 0x000fc80003f04270 */
[----:B0-----:R-:W-:Y:S02]  /*1230*/  SEL R11, R16, RZ, !P0 ;  /* 0x000000ff100b7207 */ /* 0x001fe40004000000 */
[----:B------:R-:W-:-:S03]  /*1240*/  ISETP.GT.AND P0, PT, R36, R15, PT ;  /* 0x0000000f2400720c */ /* 0x000fc60003f04270 */
[----:B------:R-:W-:Y:S02]  /*1250*/  IMAD.IADD R42, R40, 0x1, R11 ;  /* 0x00000001282a7824 */ /* 0x000fe400078e020b */
[----:B------:R-:W0:Y:S03]  /*1260*/  LDC.64 R10, c[0x0][0x390] ;  /* 0x0000e400ff0a7b82 */ /* 0x000e260000000a00 */
[----:B------:R-:W1:Y:S02]  /*1270*/  SHFL.DOWN PT, R16, R42, 0x8, R15 ;  /* 0x090000002a107989 */ /* 0x000e6400000e000f */
[----:B-1----:R-:W-:Y:S02]  /*1280*/  SEL R41, R16, RZ, !P0 ;  /* 0x000000ff10297207 */ /* 0x002fe40004000000 */
[----:B------:R-:W-:-:S03]  /*1290*/  ISETP.NE.AND P0, PT, R12, 0x65, PT ;  /* 0x000000650c00780c */ /* 0x000fc60003f05270 */
[----:B------:R-:W-:Y:S01]  /*12a0*/  IMAD.IADD R41, R42, 0x1, R41 ;  /* 0x000000012a297824 */ /* 0x000fe200078e0229 */
[----:B0-----:R-:W-:-:S04]  /*12b0*/  IADD3 R42, P3, PT, R10, 0x100, RZ ;  /* 0x000001000a2a7810 */ /* 0x001fc80007f7e0ff */
[----:B------:R-:W0:Y:S01]  /*12c0*/  SHFL.DOWN PT, R16, R41, 0x10, R15 ;  /* 0x0a00000029107989 */ /* 0x000e2200000e000f */
[----:B------:R-:W-:-:S04]  /*12d0*/  IMAD.X R43, RZ, RZ, R11, P3 ;  /* 0x000000ffff2b7224 */ /* 0x000fc800018e060b */
[----:B------:R-:W-:Y:S02]  /*12e0*/  VOTE.ALL P0, P0 ;  /* 0x0000000000ff7806 */ /* 0x000fe40000000000 */
[----:B0-----:R-:W-:-:S05]  /*12f0*/  SEL R16, R16, RZ, !P2 ;  /* 0x000000ff10107207 */ /* 0x001fca0005000000 */
[----:B------:R-:W-:-:S07]  /*1300*/  IMAD.IADD R40, R41, 0x1, R16 ;  /* 0x0000000129287824 */ /* 0x000fce00078e0210 */
.L_x_270:
[----:B------:R-:W-:Y:S05]  /*1310*/  @!P0 BRA `(.L_x_234) ;  /* 0x0000000000cc8947 */ /* 0x000fea0003800000 */
[----:B------:R-:W-:-:S07]  /*1320*/  IMAD.MOV.U32 R11, RZ, RZ, 0x1de ;  /* 0x000001deff0b7424 */ /* 0x000fce00078e00ff */
.L_x_240:
[----:B------:R-:W-:-:S05]  /*1330*/  IMAD.WIDE R14, R18, 0x8, R42 ;  /* 0x00000008120e7825 */ /* 0x000fca00078e022a */
[----:B------:R-:W2:Y:S01]  /*1340*/  LD.E.64.STRONG.GPU R12, desc[UR12][R14.64+-0x100] ;  /* 0xffff000c0e0c7980 */ /* 0x000ea2000c10fb00 */
[----:B------:R-:W-:Y:S05]  /*1350*/  YIELD ;  /* 0x0000000000007946 */ /* 0x000fea0003800000 */
[----:B------:R-:W-:Y:S01]  /*1360*/  UMOV UR5, 0xffffffff ;  /* 0xffffffff00057882 */ /* 0x000fe20000000000 */
[----:B------:R-:W-:Y:S02]  /*1370*/  SHF.R.U32.HI R11, RZ, 0x1, R11 ;  /* 0x00000001ff0b7819 */ /* 0x000fe4000001160b */
[----:B--2---:R-:W-:Y:S01]  /*1380*/  ISETP.NE.AND P0, PT, R12, 0x63, PT ;  /* 0x000000630c00780c */ /* 0x004fe20003f05270 */
[----:B------:R-:W-:-:S12]  /*1390*/  BRA.DIV UR5, `(.L_x_235) ;  /* 0x0000003205147947 */ /* 0x000fd8000b800000 */
[----:B------:R-:W-:-:S13]  /*13a0*/  VOTE.ANY P0, !P0 ;  /* 0x0000000000ff7806 */ /* 0x000fda0004000100 */
.L_x_273:
[----:B------:R-:W-:Y:S05]  /*13b0*/  @!P0 BRA `(.L_x_236) ;  /* 0x0000000000248947 */ /* 0x000fea0003800000 */
[----:B------:R-:W-:-:S07]  /*13c0*/  IMAD.MOV.U32 R16, RZ, RZ, R11 ;  /* 0x000000ffff107224 */ /* 0x000fce00078e000b */
.L_x_238:
[----:B------:R-:W-:Y:S05]  /*13d0*/  NANOSLEEP R16 ;  /* 0x000000100000735d */ /* 0x000fea0003800000 */
[----:B------:R-:W2:Y:S01]  /*13e0*/  LD.E.64.STRONG.GPU R12, desc[UR12][R14.64+-0x100] ;  /* 0xffff000c0e0c7980 */ /* 0x000ea2000c10fb00 */
[----:B------:R-:W-:Y:S01]  /*13f0*/  UMOV UR5, 0xffffffff ;  /* 0xffffffff00057882 */ /* 0x000fe20000000000 */
[----:B------:R-:W-:Y:S02]  /*1400*/  SHF.R.U32.HI R16, RZ, 0x1, R16 ;  /* 0x00000001ff107819 */ /* 0x000fe40000011610 */
[----:B--2---:R-:W-:Y:S01]  /*1410*/  ISETP.NE.AND P0, PT, R12, 0x63, PT ;  /* 0x000000630c00780c */ /* 0x004fe20003f05270 */
[----:B------:R-:W-:-:S12]  /*1420*/  BRA.DIV UR5, `(.L_x_237) ;  /* 0x0000003205107947 */ /* 0x000fd8000b800000 */
[----:B------:R-:W-:-:S13]  /*1430*/  VOTE.ANY P0, !P0 ;  /* 0x0000000000ff7806 */ /* 0x000fda0004000100 */
.L_x_276:
[----:B------:R-:W-:Y:S05]  /*1440*/  @P0 BRA `(.L_x_238) ;  /* 0xfffffffc00e00947 */ /* 0x000fea000383ffff */
.L_x_236:
[----:B------:R-:W-:Y:S01]  /*1450*/  UMOV UR5, 0xffffffff ;  /* 0xffffffff00057882 */ /* 0x000fe20000000000 */
[----:B------:R-:W-:Y:S02]  /*1460*/  ISETP.NE.AND P0, PT, R12, 0x65, PT ;  /* 0x000000650c00780c */ /* 0x000fe40003f05270 */
[----:B------:R-:W-:Y:S11]  /*1470*/  BRA.DIV UR5, `(.L_x_239) ;  /* 0x00000032051c7947 */ /* 0x000ff6000b800000 */
[----:B------:R-:W-:Y:S01]  /*1480*/  VOTE.ANY R10, PT, !P0 ;  /* 0x00000000000a7806 */ /* 0x000fe200040e0100 */
[----:B------:R-:W-:-:S03]  /*1490*/  VIADD R18, R18, 0xffffffe0 ;  /* 0xffffffe012127836 */ /* 0x000fc60000000000 */
[----:B------:R-:W-:-:S05]  /*14a0*/  LOP3.LUT R10, R10, 0x80000000, R8, 0xec, !PT ;  /* 0x800000000a0a7812 */ /* 0x000fca00078eec08 */
[----:B------:R-:W-:-:S05]  /*14b0*/  VIADD R15, R10, 0xffffffff ;  /* 0xffffffff0a0f7836 */ /* 0x000fca0000000000 */
[----:B------:R-:W-:-:S06]  /*14c0*/  LOP3.LUT R15, R10, R15, RZ, 0xc, !PT ;  /* 0x0000000f0a0f7212 */ /* 0x000fcc00078e0cff */
        /* <DEDUP_REMOVED lines=17> */
[----:B------:R-:W-:-:S03]  /*15e0*/  ISETP.NE.AND P0, PT, R12, 0x65, PT ;  /* 0x000000650c00780c */ /* 0x000fc60003f05270 */
[----:B------:R-:W-:-:S05]  /*15f0*/  IMAD.IADD R41, R13, 0x1, R16 ;  /* 0x000000010d297824 */ /* 0x000fca00078e0210 */
[----:B------:R-:W0:Y:S05]  /*1600*/  SHFL.DOWN PT, R16, R41, 0x10, R15 ;  /* 0x0a00000029107989 */ /* 0x000e2a00000e000f */
[----:B------:R-:W-:Y:S02]  /*1610*/  VOTE.ALL P0, P0 ;  /* 0x0000000000ff7806 */ /* 0x000fe40000000000 */
[----:B0-----:R-:W-:-:S04]  /*1620*/  SEL R16, R16, RZ, !P2 ;  /* 0x000000ff10107207 */ /* 0x001fc80005000000 */
[----:B------:R-:W-:-:S07]  /*1630*/  IADD3 R40, PT, PT, R41, R16, R40 ;  /* 0x0000001029287210 */ /* 0x000fce0007ffe028 */
.L_x_285:
[----:B------:R-:W-:Y:S05]  /*1640*/  @P0 BRA `(.L_x_240) ;  /* 0xfffffffc00380947 */ /* 0x000fea000383ffff */
.L_x_234:
[----:B------:R-:W-:Y:S01]  /*1650*/  ISETP.NE.AND P0, PT, R37, RZ, PT ;  /* 0x000000ff2500720c */ /* 0x000fe20003f05270 */
[----:B------:R-:W0:Y:S01]  /*1660*/  @!P1 S2R R11, SR_CgaCtaId ;  /* 0x00000000000b9919 */ /* 0x000e220000008800 */
[----:B------:R-:W-:Y:S01]  /*1670*/  @!P1 MOV R10, 0x400 ;  /* 0x00000400000a9802 */ /* 0x000fe20000000f00 */
[----:B------:R-:W-:Y:S02]  /*1680*/  @!P1 IMAD.IADD R9, R9, 0x1, R40 ;  /* 0x0000000109099824 */ /* 0x000fe400078e0228 */
[----:B------:R-:W-:Y:S02]  /*1690*/  @!P1 IMAD.MOV.U32 R8, RZ, RZ, 0x65 ;  /* 0x00000065ff089424 */ /* 0x000fe400078e00ff */
[----:B------:R-:W-:-:S03]  /*16a0*/  IMAD.MOV.U32 R38, RZ, RZ, R17 ;  /* 0x000000ffff267224 */ /* 0x000fc600078e0011 */
[----:B------:R1:W-:Y:S03]  /*16b0*/  @!P1 ST.E.64.STRONG.GPU desc[UR12][R44.64+0x100], R8 ;  /* 0x000100082c009985 */ /* 0x0003e6000c10fb0c */
[----:B------:R-:W-:Y:S01]  /*16c0*/  @!P0 MOV R12, 0x400 ;  /* 0x00000400000c8802 */ /* 0x000fe20000000f00 */
[----:B------:R-:W2:Y:S01]  /*16d0*/  @!P0 S2R R13, SR_CgaCtaId ;  /* 0x00000000000d8919 */ /* 0x000ea20000008800 */
[----:B------:R-:W-:Y:S01]  /*16e0*/  @!P0 IMAD.MOV.U32 R38, RZ, RZ, R40 ;  /* 0x000000ffff268224 */ /* 0x000fe200078e0028 */
[----:B0-----:R-:W-:-:S05]  /*16f0*/  @!P1 LEA R10, R11, R10, 0x18 ;  /* 0x0000000a0b0a9211 */ /* 0x001fca00078ec0ff */
[----:B------:R1:W-:Y:S04]  /*1700*/  @!P1 STS [R10+0x8], R9 ;  /* 0x000008090a009388 */ /* 0x0003e80000000800 */
[----:B------:R1:W-:Y:S01]  /*1710*/  @!P1 STS [R10+0x4], R40 ;  /* 0x000004280a009388 */ /* 0x0003e20000000800 */
[----:B--2---:R-:W-:-:S05]  /*1720*/  @!P0 LEA R13, R13, R12, 0x18 ;  /* 0x0000000c0d0d8211 */ /* 0x004fca00078ec0ff */
[----:B------:R1:W-:Y:S02]  /*1730*/  @!P0 STS [R13+0x54], R40 ;  /* 0x000054280d008388 */ /* 0x0003e40000000800 */
.L_x_228:
[----:B------:R-:W-:Y:S05]  /*1740*/  WARPSYNC.ALL ;  /* 0x0000000000007948 */ /* 0x000fea0003800000 */
[----:B------:R-:W0:Y:S08]  /*1750*/  S2UR UR7, SR_CgaCtaId ;  /* 0x00000000000779c3 */ /* 0x000e300000008800 */
[----:B------:R-:W-:Y:S01]  /*1760*/  BAR.SYNC.DEFER_BLOCKING 0x0 ;  /* 0x0000000000007b1d */ /* 0x000fe20000010000 */
[----:B------:R-:W-:-:S05]  /*1770*/  ISETP.NE.AND P0, PT, R35, RZ, PT ;  /* 0x000000ff2300720c */ /* 0x000fca0003f05270 */
[----:B------:R-:W-:Y:S02]  /*1780*/  UMOV UR5, 0x400 ;  /* 0x0000040000057882 */ /* 0x000fe40000000000 */
[----:B0-----:R-:W-:-:S09]  /*1790*/  ULEA UR5, UR7, UR5, 0x18 ;  /* 0x0000000507057291 */ /* 0x001fd2000f8ec0ff */
[----:B-1----:R-:W0:Y:S02]  /*17a0*/  LDS R8, [UR5+0x54] ;  /* 0x00005405ff087984 */ /* 0x002e240008000800 */
[----:B0-----:R-:W-:-:S05]  /*17b0*/  SEL R9, R8, RZ, P0 ;  /* 0x000000ff08097207 */ /* 0x001fca0000000000 */
[----:B------:R-:W-:-:S07]  /*17c0*/  IMAD.IADD R38, R9, 0x1, R38 ;  /* 0x0000000109267824 */ /* 0x000fce00078e0226 */
.L_x_227:
[----:B------:R-:W-:Y:S05]  /*17d0*/  BSYNC.RECONVERGENT B0 ;  /* 0x0000000000007941 */ /* 0x000fea0003800200 */
.L_x_225:
[----:B------:R-:W-:Y:S01]  /*17e0*/  IMAD.IADD R32, R32, 0x1, R38 ;  /* 0x0000000120207824 */ /* 0x000fe200078e0226 */
[----:B------:R-:W-:Y:S03]  /*17f0*/  BAR.SYNC.DEFER_BLOCKING 0x0 ;  /* 0x0000000000007b1d */ /* 0x000fe60000010000 */
[----:B------:R-:W-:-:S03]  /*1800*/  IMAD.IADD R29, R29, 0x1, R32 ;  /* 0x000000011d1d7824 */ /* 0x000fc600078e0220 */
[----:B------:R-:W1:Y:S01]  /*1810*/  LDCU.64 UR8, c[0x0][0x388] ;  /* 0x00007100ff0877ac */ /* 0x000e620008000a00 */
[----:B------:R-:W-:-:S04]  /*1820*/  IMAD.IADD R28, R28, 0x1, R29 ;  /* 0x000000011c1c7824 */ /* 0x000fc800078e021d */
[----:B------:R-:W-:-:S04]  /*1830*/  IMAD.IADD R27, R27, 0x1, R28 ;  /* 0x000000011b1b7824 */ /* 0x000fc800078e021c */
[----:B------:R-:W-:-:S04]  /*1840*/  IMAD.IADD R26, R26, 0x1, R27 ;  /* 0x000000011a1a7824 */ /* 0x000fc800078e021b */
[----:B------:R-:W-:-:S04]  /*1850*/  IMAD.IADD R25, R25, 0x1, R26 ;  /* 0x0000000119197824 */ /* 0x000fc800078e021a */
[----:B------:R-:W-:Y:S01]  /*1860*/  IMAD.IADD R24, R24, 0x1, R25 ;  /* 0x0000000118187824 */ /* 0x000fe200078e0219 */
[----:B------:R-:W-:Y:S03]  /*1870*/  STS [R33], R38 ;  /* 0x0000002621007388 */ /* 0x000fe60000000800 */
[----:B------:R-:W-:Y:S01]  /*1880*/  IMAD.IADD R23, R23, 0x1, R24 ;  /* 0x0000000117177824 */ /* 0x000fe200078e0218 */
[----:B------:R-:W-:Y:S03]  /*1890*/  STS [R33+0x4], R32 ;  /* 0x0000042021007388 */ /* 0x000fe60000000800 */
        /* <DEDUP_REMOVED lines=19> */
[----:B------:R-:W-:Y:S04]  /*19d0*/  STS [R33+0x2c], R20 ;  /* 0x00002c1421007388 */ /* 0x000fe80000000800 */
[----:B------:R-:W-:Y:S04]  /*19e0*/  STS [R33+0x30], R7 ;  /* 0x0000300721007388 */ /* 0x000fe80000000800 */
[----:B------:R-:W-:Y:S04]  /*19f0*/  STS [R33+0x34], R6 ;  /* 0x0000340621007388 */ /* 0x000fe80000000800 */
[----:B------:R-:W-:Y:S04]  /*1a00*/  STS [R33+0x38], R5 ;  /* 0x0000380521007388 */ /* 0x000fe80000000800 */
[----:B------:R-:W-:Y:S04]  /*1a10*/  STS [R33+0x3c], R4 ;  /* 0x00003c0421007388 */ /* 0x000fe80000000800 */
[----:B------:R-:W-:Y:S04]  /*1a20*/  STS [R33+0x40], R3 ;  /* 0x0000400321007388 */ /* 0x000fe80000000800 */
[----:B------:R1:W-:Y:S04]  /*1a30*/  STS [R33+0x44], R2 ;  /* 0x0000440221007388 */ /* 0x0003e80000000800 */
[----:B------:R-:W-:Y:S01]  /*1a40*/  STS [R33+0x48], R0 ;  /* 0x0000480021007388 */ /* 0x000fe20000000800 */
[----:B------:R-:W-:-:S03]  /*1a50*/  NOP ;  /* 0x0000000000007918 */ /* 0x000fc60000000000 */
[----:B0-----:R-:W0:Y:S01]  /*1a60*/  LDS R9, [R34] ;  /* 0x0000000022097984 */ /* 0x001e220000000800 */
[----:B-1----:R-:W-:-:S03]  /*1a70*/  IADD3 R2, P0, PT, R31, UR8, RZ ;  /* 0x000000081f027c10 */ /* 0x002fc6000ff1e0ff */
[----:B------:R-:W1:Y:S01]  /*1a80*/  LDS R7, [R34+0x80] ;  /* 0x0000800022077984 */ /* 0x000e620000000800 */
[----:B------:R-:W-:-:S03]  /*1a90*/  IADD3.X R3, PT, PT, R30, UR9, RZ, P0, !PT ;  /* 0x000000091e037c10 */ /* 0x000fc600087fe4ff */
        /* <DEDUP_REMOVED lines=17> */
[----:B0-----:R-:W-:Y:S04]  /*1bb0*/  STG.E desc[UR12][R2.64], R9 ;  /* 0x0000000902007986 */ /* 0x001fe8000c10190c */
[----:B-1----:R-:W-:Y:S04]  /*1bc0*/  STG.E desc[UR12][R2.64+0x80], R7 ;  /* 0x0000800702007986 */ /* 0x002fe8000c10190c */
[----:B--2---:R-:W-:Y:S04]  /*1bd0*/  STG.E desc[UR12][R2.64+0x100], R11 ;  /* 0x0001000b02007986 */ /* 0x004fe8000c10190c */
[----:B---3--:R-:W-:Y:S04]  /*1be0*/  STG.E desc[UR12][R2.64+0x180], R13 ;  /* 0x0001800d02007986 */ /* 0x008fe8000c10190c */
[----:B----4-:R-:W-:Y:S04]  /*1bf0*/  STG.E desc[UR12][R2.64+0x200], R5 ;  /* 0x0002000502007986 */ /* 0x010fe8000c10190c */
        /* <DEDUP_REMOVED lines=15> */
.L_x_224:
[----:B------:R-:W-:-:S04]  /*1cf0*/  ISETP.NE.U32.AND P0, PT, RZ, UR7, PT ;  /* 0x00000007ff007c0c */ /* 0x000fc8000bf05070 */
[----:B------:R-:W-:-:S13]  /*1d00*/  ISETP.NE.AND.EX P0, PT, RZ, UR4, PT, P0 ;  /* 0x00000004ff007c0c */ /* 0x000fda000bf05300 */
[----:B------:R-:W-:Y:S05]  /*1d10*/  @!P0 EXIT ;  /* 0x000000000000894d */ /* 0x000fea0003800000 */
[----:B------:R-:W0:Y:S02]  /*1d20*/  LDCU.64 UR4, c[0x0][0x380] ;  /* 0x00007000ff0477ac */ /* 0x000e240008000a00 */
[----:B0-----:R-:W-:-:S06]  /*1d30*/  UIMAD.WIDE UR4, UR6, 0x7b80, UR4 ;  /* 0x00007b80060478a5 */ /* 0x001fcc000f8e0204 */
[----:B------:R-:W-:Y:S02]  /*1d40*/  IMAD.U32 R2, RZ, RZ, UR4 ;  /* 0x00000004ff027e24 */ /* 0x000fe4000f8e00ff */
[----:B------:R-:W-:-:S05]  /*1d50*/  IMAD.U32 R3, RZ, RZ, UR5 ;  /* 0x00000005ff037e24 */ /* 0x000fca000f8e00ff */
[----:B------:R0:W2:Y:S01]  /*1d60*/  LDG.E R0, desc[UR12][R2.64] ;  /* 0x0000000c02007981 */ /* 0x0000a2000c1e1900 */
[----:B------:R-:W3:Y:S02]  /*1d70*/  S2R R31, SR_TID.X ;  /* 0x00000000001f7919 */ /* 0x000ee40000002100 */
[C---:B---3--:R-:W-:Y:S02]  /*1d80*/  LOP3.LUT R30, R31.reuse, 0x1f, RZ, 0xc0, !PT ;  /* 0x0000001f1f1e7812 */ /* 0x048fe400078ec0ff */
[----:B------:R-:W-:-:S05]  /*1d90*/  LOP3.LUT R5, R31, 0x3e0, RZ, 0xc0, !PT ;  /* 0x000003e01f057812 */ /* 0x000fca00078ec0ff */
[----:B------:R-:W-:-:S04]  /*1da0*/  IMAD R30, R5, 0x13, R30 ;  /* 0x00000013051e7824 */ /* 0x000fc800078e021e */
[C---:B------:R-:W-:Y:S01]  /*1db0*/  VIADD R4, R30.reuse, 0x20 ;  /* 0x000000201e047836 */ /* 0x040fe20000000000 */
[C---:B------:R-:W-:Y:S01]  /*1dc0*/  ISETP.GE.U32.AND P1, PT, R30.reuse, UR7, PT ;  /* 0x000000071e007c0c */ /* 0x040fe2000bf26070 */
[C---:B------:R-:W-:Y:S01]  /*1dd0*/  VIADD R5, R30.reuse, 0x40 ;  /* 0x000000401e057836 */ /* 0x040fe20000000000 */
[C---:B0-----:R-:W-:Y:S01]  /*1de0*/  LEA R2, P0, R30.reuse, UR4, 0x2 ;  /* 0x000000041e027c11 */ /* 0x041fe2000f8010ff */
[----:B------:R-:W-:Y:S01]  /*1df0*/  VIADD R3, R30, 0x80 ;  /* 0x000000801e037836 */ /* 0x000fe20000000000 */
[----:B------:R-:W-:Y:S01]  /*1e00*/  ISETP.GE.U32.AND P2, PT, R4, UR7, PT ;  /* 0x0000000704007c0c */ /* 0x000fe2000bf46070 */
[C---:B------:R-:W-:Y:S01]  /*1e10*/  VIADD R4, R30.reuse, 0xa0 ;  /* 0x000000a01e047836 */ /* 0x040fe20000000000 */
[----:B------:R-:W-:Y:S01]  /*1e20*/  ISETP.GE.U32.AND P3, PT, R5, UR7, PT ;  /* 0x0000000705007c0c */ /* 0x000fe2000bf66070 */
[----:B------:R-:W-:Y:S01]  /*1e30*/  VIADD R5, R30, 0xc0 ;  /* 0x000000c01e057836 */ /* 0x000fe20000000000 */
[----:B------:R-:W-:Y:S01]  /*1e40*/  ISETP.GE.U32.AND P5, PT, R3, UR7, PT ;  /* 0x0000000703007c0c */ /* 0x000fe2000bfa6070 */
[----:B------:R-:W-:Y:S01]  /*1e50*/  IMAD.X R3, RZ, RZ, UR5, P0 ;  /* 0x00000005ff037e24 */ /* 0x000fe200080e06ff */
[----:B------:R-:W-:Y:S01]  /*1e60*/  ISETP.GE.U32.AND P6, PT, R4, UR7, PT ;  /* 0x0000000704007c0c */ /* 0x000fe2000bfc6070 */
[C---:B------:R-:W-:Y:S01]  /*1e70*/  VIADD R6, R30.reuse, 0x60 ;  /* 0x000000601e067836 */ /* 0x040fe20000000000 */
[----:B------:R-:W-:Y:S01]  /*1e80*/  ISETP.GE.U32.AND P0, PT, R5, UR7, PT ;  /* 0x0000000705007c0c */ /* 0x000fe2000bf06070 */
[----:B------:R-:W-:-:S02]  /*1e90*/  VIADD R5, R30, 0xe0 ;  /* 0x000000e01e057836 */ /* 0x000fc40000000000 */
[----:B------:R-:W-:Y:S01]  /*1ea0*/  VIADD R37, R30, 0x100 ;  /* 0x000001001e257836 */ /* 0x000fe20000000000 */
[----:B------:R-:W-:Y:S01]  /*1eb0*/  ISETP.GE.U32.AND P4, PT, R6, UR7, PT ;  /* 0x0000000706007c0c */ /* 0x000fe2000bf86070 */
[C---:B------:R-:W-:Y:S02]  /*1ec0*/  VIADD R7, R30.reuse, 0x140 ;  /* 0x000001401e077836 */ /* 0x040fe40000000000 */
[C---:B------:R-:W-:Y:S02]  /*1ed0*/  VIADD R36, R30.reuse, 0x120 ;  /* 0x000001201e247836 */ /* 0x040fe40000000000 */
[C---:B------:R-:W-:Y:S02]  /*1ee0*/  VIADD R35, R30.reuse, 0x220 ;  /* 0x000002201e237836 */ /* 0x040fe40000000000 */
[----:B------:R-:W-:Y:S02]  /*1ef0*/  VIADD R34, R30, 0x240 ;  /* 0x000002401e227836 */ /* 0x000fe40000000000 */
[----:B--2---:R-:W-:-:S02]  /*1f00*/  IMAD.MOV.U32 R4, RZ, RZ, R0 ;  /* 0x000000ffff047224 */ /* 0x004fc400078e0000 */
[----:B------:R-:W2:Y:S02]  /*1f10*/  @!P1 LDG.E R0, desc[UR12][R2.64] ;  /* 0x0000000c02009981 */ /* 0x000ea4000c1e1900 */
[--C-:B------:R-:W-:Y:S01]  /*1f20*/  IMAD.MOV.U32 R12, RZ, RZ, R4.reuse ;  /* 0x000000ffff0c7224 */ /* 0x100fe200078e0004 */
[----:B------:R-:W-:Y:S01]  /*1f30*/  ISETP.GE.U32.AND P1, PT, R5, UR7, PT ;  /* 0x0000000705007c0c */ /* 0x000fe2000bf26070 */
[--C-:B------:R-:W-:Y:S02]  /*1f40*/  IMAD.MOV.U32 R8, RZ, RZ, R4.reuse ;  /* 0x000000ffff087224 */ /* 0x100fe400078e0004 */
[C---:B------:R-:W-:Y:S02]  /*1f50*/  VIADD R5, R30.reuse, 0x160 ;  /* 0x000001601e057836 */ /* 0x040fe40000000000 */
[--C-:B------:R-:W-:Y:S01]  /*1f60*/  IMAD.MOV.U32 R6, RZ, RZ, R4.reuse ;  /* 0x000000ffff067224 */ /* 0x100fe200078e0004 */
[----:B------:R-:W3:Y:S01]  /*1f70*/  @!P5 LDG.E R12, desc[UR12][R2.64+0x200] ;  /* 0x0002000c020cd981 */ /* 0x000ee2000c1e1900 */
[--C-:B------:R-:W-:Y:S01]  /*1f80*/  IMAD.MOV.U32 R14, RZ, RZ, R4.reuse ;  /* 0x000000ffff0e7224 */ /* 0x100fe200078e0004 */
[----:B------:R-:W-:Y:S01]  /*1f90*/  ISETP.GE.U32.AND P5, PT, R37, UR7, PT ;  /* 0x0000000725007c0c */ /* 0x000fe2000bfa6070 */
[----:B------:R-:W-:Y:S01]  /*1fa0*/  IMAD.MOV.U32 R16, RZ, RZ, R4 ;  /* 0x000000ffff107224 */ /* 0x000fe200078e0004 */
[----:B------:R-:W4:Y:S01]  /*1fb0*/  @!P3 LDG.E R8, desc[UR12][R2.64+0x100] ;  /* 0x0001000c0208b981 */ /* 0x000f22000c1e1900 */
[----:B------:R-:W-:Y:S01]  /*1fc0*/  ISETP.GE.U32.AND P3, PT, R5, UR7, PT ;  /* 0x0000000705007c0c */ /* 0x000fe2000bf66070 */
[----:B------:R-:W-:-:S02]  /*1fd0*/  VIADD R5, R30, 0x1a0 ;  /* 0x000001a01e057836 */ /* 0x000fc40000000000 */
[----:B------:R-:W4:Y:S01]  /*1fe0*/  @!P2 LDG.E R6, desc[UR12][R2.64+0x80] ;  /* 0x0000800c0206a981 */ /* 0x000f22000c1e1900 */
[----:B------:R-:W-:Y:S01]  /*1ff0*/  ISETP.GE.U32.AND P2, PT, R7, UR7, PT ;  /* 0x0000000707007c0c */ /* 0x000fe2000bf46070 */
[--C-:B------:R-:W-:Y:S02]  /*2000*/  IMAD.MOV.U32 R10, RZ, RZ, R4.reuse ;  /* 0x000000ffff0a7224 */ /* 0x100fe400078e0004 */
[----:B------:R-:W4:Y:S01]  /*2010*/  @!P6 LDG.E R14, desc[UR12][R2.64+0x280] ;  /* 0x0002800c020ee981 */ /* 0x000f22000c1e1900 */
[----:B------:R-:W-:Y:S01]  /*2020*/  ISETP.GE.U32.AND P6, PT, R36, UR7, PT ;  /* 0x0000000724007c0c */ /* 0x000fe2000bfc6070 */
[----:B------:R-:W-:Y:S02]  /*2030*/  IMAD.MOV.U32 R20, RZ, RZ, R4 ;  /* 0x000000ffff147224 */ /* 0x000fe400078e0004 */
[----:B------:R-:W4:Y:S01]  /*2040*/  @!P0 LDG.E R16, desc[UR12][R2.64+0x300] ;  /* 0x0003000c02108981 */ /* 0x000f22000c1e1900 */
[----:B------:R-:W-:Y:S01]  /*2050*/  ISETP.GE.U32.AND P0, PT, R5, UR7, PT ;  /* 0x0000000705007c0c */ /* 0x000fe2000bf06070 */
[----:B------:R-:W-:-:S02]  /*2060*/  VIADD R7, R30, 0x180 ;  /* 0x000001801e077836 */ /* 0x000fc40000000000 */
[C---:B------:R-:W-:Y:S01]  /*2070*/  VIADD R5, R30.reuse, 0x1e0 ;  /* 0x000001e01e057836 */ /* 0x040fe20000000000 */
[----:B------:R-:W4:Y:S01]  /*2080*/  @!P4 LDG.E R10, desc[UR12][R2.64+0x180] ;  /* 0x0001800c020ac981 */ /* 0x000f22000c1e1900 */
[--C-:B------:R-:W-:Y:S01]  /*2090*/  IMAD.MOV.U32 R18, RZ, RZ, R4.reuse ;  /* 0x000000ffff127224 */ /* 0x100fe200078e0004 */
[----:B------:R-:W-:Y:S01]  /*20a0*/  ISETP.GE.U32.AND P4, PT, R7, UR7, PT ;  /* 0x0000000707007c0c */ /* 0x000fe2000bf86070 */
[--C-:B------:R-:W-:Y:S01]  /*20b0*/  IMAD.MOV.U32 R22, RZ, RZ, R4.reuse ;  /* 0x000000ffff167224 */ /* 0x100fe200078e0004 */
[----:B------:R-:W4:Y:S01]  /*20c0*/  @!P5 LDG.E R20, desc[UR12][R2.64+0x400] ;  /* 0x0004000c0214d981 */ /* 0x000f22000c1e1900 */
[--C-:B------:R-:W-:Y:S01]  /*20d0*/  IMAD.MOV.U32 R24, RZ, RZ, R4.reuse ;  /* 0x000000ffff187224 */ /* 0x100fe200078e0004 */
[----:B------:R-:W-:Y:S01]  /*20e0*/  ISETP.GE.U32.AND P5, PT, R5, UR7, PT ;  /* 0x0000000705007c0c */ /* 0x000fe2000bfa6070 */
[----:B------:R-:W-:Y:S01]  /*20f0*/  IMAD.MOV.U32 R26, RZ, RZ, R4 ;  /* 0x000000ffff1a7224 */ /* 0x000fe200078e0004 */
[----:B------:R-:W4:Y:S01]  /*2100*/  @!P1 LDG.E R18, desc[UR12][R2.64+0x380] ;  /* 0x0003800c02129981 */ /* 0x000f22000c1e1900 */
[----:B------:R-:W-:-:S02]  /*2110*/  VIADD R7, R30, 0x1c0 ;  /* 0x000001c01e077836 */ /* 0x000fc40000000000 */
[----:B------:R-:W-:Y:S01]  /*2120*/  VIADD R5, R30, 0x200 ;  /* 0x000002001e057836 */ /* 0x000fe20000000000 */
[----:B------:R-:W4:Y:S02]  /*2130*/  @!P6 LDG.E R22, desc[UR12][R2.64+0x480] ;  /* 0x0004800c0216e981 */ /* 0x000f24000c1e1900 */
[----:B------:R-:W-:Y:S02]  /*2140*/  ISETP.GE.U32.AND P1, PT, R7, UR7, PT ;  /* 0x0000000707007c0c */ /* 0x000fe4000bf26070 */
[----:B------:R-:W4:Y:S01]  /*2150*/  @!P2 LDG.E R24, desc[UR12][R2.64+0x500] ;  /* 0x0005000c0218a981 */ /* 0x000f22000c1e1900 */
[----:B------:R-:W-:Y:S02]  /*2160*/  ISETP.GE.U32.AND P6, PT, R5, UR7, PT ;  /* 0x0000000705007c0c */ /* 0x000fe4000bfc6070 */
[----:B------:R-:W-:Y:S01]  /*2170*/  ISETP.GE.U32.AND P2, PT, R35, UR7, PT ;  /* 0x0000000723007c0c */ /* 0x000fe2000bf46070 */
[----:B------:R-:W4:Y:S01]  /*2180*/  @!P3 LDG.E R26, desc[UR12][R2.64+0x580] ;  /* 0x0005800c021ab981 */ /* 0x000f22000c1e1900 */
[----:B------:R-:W-:Y:S01]  /*2190*/  ISETP.GE.U32.AND P3, PT, R34, UR7, PT ;  /* 0x0000000722007c0c */ /* 0x000fe2000bf66070 */
[----:B------:R-:W-:-:S02]  /*21a0*/  IMAD.MOV.U32 R28, RZ, RZ, R4 ;  /* 0x000000ffff1c7224 */ /* 0x000fc400078e0004 */
[--C-:B------:R-:W-:Y:S02]  /*21b0*/  IMAD.MOV.U32 R40, RZ, RZ, R4.reuse ;  /* 0x000000ffff287224 */ /* 0x100fe400078e0004 */
[--C-:B------:R-:W-:Y:S02]  /*21c0*/  IMAD.MOV.U32 R42, RZ, RZ, R4.reuse ;  /* 0x000000ffff2a7224 */ /* 0x100fe400078e0004 */
[--C-:B------:R-:W-:Y:S01]  /*21d0*/  IMAD.MOV.U32 R44, RZ, RZ, R4.reuse ;  /* 0x000000ffff2c7224 */ /* 0x100fe200078e0004 */
[----:B------:R-:W4:Y:S01]  /*21e0*/  @!P4 LDG.E R28, desc[UR12][R2.64+0x600] ;  /* 0x0006000c021cc981 */ /* 0x000f22000c1e1900 */
[--C-:B------:R-:W-:Y:S02]  /*21f0*/  IMAD.MOV.U32 R5, RZ, RZ, R4.reuse ;  /* 0x000000ffff057224 */ /* 0x100fe400078e0004 */
[----:B------:R-:W-:Y:S01]  /*2200*/  IMAD.MOV.U32 R7, RZ, RZ, R4 ;  /* 0x000000ffff077224 */ /* 0x000fe200078e0004 */
[----:B------:R-:W4:Y:S04]  /*2210*/  @!P0 LDG.E R40, desc[UR12][R2.64+0x680] ;  /* 0x0006800c02288981 */ /* 0x000f28000c1e1900 */
[----:B------:R-:W4:Y:S04]  /*2220*/  @!P1 LDG.E R42, desc[UR12][R2.64+0x700] ;  /* 0x0007000c022a9981 */ /* 0x000f28000c1e1900 */
[----:B------:R-:W4:Y:S04]  /*2230*/  @!P5 LDG.E R44, desc[UR12][R2.64+0x780] ;  /* 0x0007800c022cd981 */ /* 0x000f28000c1e1900 */
[----:B------:R-:W4:Y:S04]  /*2240*/  @!P6 LDG.E R5, desc[UR12][R2.64+0x800] ;  /* 0x0008000c0205e981 */ /* 0x000f28000c1e1900 */
[----:B------:R-:W4:Y:S04]  /*2250*/  @!P2 LDG.E R7, desc[UR12][R2.64+0x880] ;  /* 0x0008800c0207a981 */ /* 0x000f28000c1e1900 */
[----:B------:R-:W4:Y:S01]  /*2260*/  @!P3 LDG.E R4, desc[UR12][R2.64+0x900] ;  /* 0x0009000c0204b981 */ /* 0x000f22000c1e1900 */
[----:B------:R-:W0:Y:S01]  /*2270*/  S2R R38, SR_LANEID ;  /* 0x0000000000267919 */ /* 0x000e220000000000 */
[----:B------:R-:W1:Y:S01]  /*2280*/  S2UR UR5, SR_CgaCtaId ;  /* 0x00000000000579c3 */ /* 0x000e620000008800 */
[----:B------:R-:W-:Y:S01]  /*2290*/  SHF.R.U32.HI R41, RZ, 0x5, R31 ;  /* 0x00000005ff297819 */ /* 0x000fe2000001161f */
[----:B------:R-:W-:-:S02]  /*22a0*/  UMOV UR4, 0x400 ;  /* 0x0000040000047882 */ /* 0x000fc40000000000 */
[----:B-1----:R-:W-:Y:S02]  /*22b0*/  ULEA UR4, UR5, UR4, 0x18 ;  /* 0x0000000405047291 */ /* 0x002fe4000f8ec0ff */
[----:B0-----:R-:W-:-:S05]  /*22c0*/  IMAD R29, R41, 0x260, R38 ;  /* 0x00000260291d7824 */ /* 0x001fca00078e0226 */
[----:B------:R-:W-:Y:S01]  /*22d0*/  LEA R29, R29, UR4, 0x2 ;  /* 0x000000041d1d7c11 */ /* 0x000fe2000f8e10ff */
[----:B------:R-:W-:-:S04]  /*22e0*/  UISETP.NE.AND UP0, UPT, UR6, URZ, UPT ;  /* 0x000000ff0600728c */ /* 0x000fc8000bf05270 */
[----:B--2---:R-:W-:Y:S04]  /*22f0*/  STS [R29], R0 ;  /* 0x000000001d007388 */ /* 0x004fe80000000800 */
[----:B---3--:R-:W-:Y:S04]  /*2300*/  STS [R29+0x200], R12 ;  /* 0x0002000c1d007388 */ /* 0x008fe80000000800 */
[----:B----4-:R0:W-:Y:S04]  /*2310*/  STS [R29+0x100], R8 ;  /* 0x000100081d007388 */ /* 0x0101e80000000800 */
[----:B------:R1:W-:Y:S01]  /*2320*/  STS [R29+0x80], R6 ;  /* 0x000080061d007388 */ /* 0x0003e20000000800 */
[----:B0-----:R-:W-:-:S03]  /*2330*/  IMAD R8, R38, 0x48, R29 ;  /* 0x0000004826087824 */ /* 0x001fc600078e021d */
        /* <DEDUP_REMOVED lines=16> */
[----:B------:R1:W0:Y:S04]  /*2440*/  LDS R32, [R8] ;  /* 0x0000000008207984 */ /* 0x0002280000000800 */
        /* <DEDUP_REMOVED lines=19> */
[----:B--234-:R-:W-:Y:S05]  /*2580*/  BRA.U UP0, `(.L_x_241) ;  /* 0x0000000500047547 */ /* 0x01cfea000b800000 */
[----:B01----:R-:W-:Y:S02]  /*2590*/  IADD3 R8, PT, PT, R28, R33, R32 ;  /* 0x000000211c087210 */ /* 0x003fe40007ffe020 */
[----:B------:R-:W-:Y:S02]  /*25a0*/  ISETP.NE.AND P1, PT, R38, 0x1f, PT ;  /* 0x0000001f2600780c */ /* 0x000fe40003f25270 */
[----:B------:R-:W-:Y:S02]  /*25b0*/  IADD3 R8, PT, PT, R26, R27, R8 ;  /* 0x0000001b1a087210 */ /* 0x000fe40007ffe008 */
[----:B------:R-:W-:Y:S02]  /*25c0*/  ISETP.NE.AND P2, PT, R41, 0xc, PT ;  /* 0x0000000c2900780c */ /* 0x000fe40003f45270 */
        /* <DEDUP_REMOVED lines=47> */
[----:B------:R-:W-:-:S04]  /*28c0*/  ISETP.NE.AND P0, PT, R41, 0x8, PT ;  /* 0x000000082900780c */ /* 0x000fc80003f05270 */
[----:B------:R-:W-:Y:S02]  /*28d0*/  SEL R8, R15, R8, !P0 ;  /* 0x000000080f087207 */ /* 0x000fe40004000000 */
[C---:B------:R-:W-:Y:S02]  /*28e0*/  ISETP.NE.AND P0, PT, R41.reuse, 0xa, PT ;  /* 0x0000000a2900780c */ /* 0x040fe40003f05270 */
[----:B------:R-:W-:Y:S02]  /*28f0*/  SEL R8, R16, R8, !P1 ;  /* 0x0000000810087207 */ /* 0x000fe40004800000 */
[----:B------:R-:W-:Y:S02]  /*2900*/  ISETP.NE.AND P1, PT, R41, 0xb, PT ;  /* 0x0000000b2900780c */ /* 0x000fe40003f25270 */
[----:B------:R-:W-:Y:S02]  /*2910*/  SEL R8, R17, R8, !P0 ;  /* 0x0000000811087207 */ /* 0x000fe40004000000 */
[----:B------:R-:W-:-:S02]  /*2920*/  ISETP.GE.U32.AND P0, PT, R31, 0x20, PT ;  /* 0x000000201f00780c */ /* 0x000fc40003f06070 */
[----:B------:R-:W-:Y:S01]  /*2930*/  SEL R8, R18, R8, !P1 ;  /* 0x0000000812087207 */ /* 0x000fe20004800000 */
[----:B------:R-:W-:Y:S01]  /*2940*/  @!P2 IMAD.IADD R8, R19, 0x1, R18 ;  /* 0x000000011308a824 */ /* 0x000fe200078e0212 */
[----:B------:R-:W-:-:S04]  /*2950*/  ISETP.NE.AND P1, PT, R38, RZ, PT ;  /* 0x000000ff2600720c */ /* 0x000fc80003f25270 */
[----:B------:R-:W-:Y:S02]  /*2960*/  SEL R40, R40, RZ, P1 ;  /* 0x000000ff28287207 */ /* 0x000fe40000800000 */
[----:B------:R-:W-:-:S04]  /*2970*/  SEL R8, R8, RZ, P0 ;  /* 0x000000ff08087207 */ /* 0x000fc80000000000 */
[----:B-----5:R-:W-:Y:S01]  /*2980*/  IADD3 R39, PT, PT, R8, R40, R39 ;  /* 0x0000002808277210 */ /* 0x020fe20007ffe027 */
[----:B------:R-:W-:Y:S06]  /*2990*/  BRA `(.L_x_242) ;  /* 0x0000000c00547947 */ /* 0x000fec0003800000 */
.L_x_241:
[----:B01----:R-:W-:Y:S02]  /*29a0*/  IADD3 R8, PT, PT, R28, R33, R32 ;  /* 0x000000211c087210 */ /* 0x003fe40007ffe020 */
[----:B------:R-:W-:Y:S02]  /*29b0*/  ISETP.NE.AND P1, PT, R38, 0x1f, PT ;  /* 0x0000001f2600780c */ /* 0x000fe40003f25270 */
        /* <DEDUP_REMOVED lines=9> */
[----:B-----5:R-:W-:-:S05]  /*2a50*/  IADD3 R39, PT, PT, R9, R0, R8 ;  /* 0x0000000009277210 */ /* 0x020fca0007ffe008 */
        /* <DEDUP_REMOVED lines=28> */
[----:B------:R-:W-:Y:S01]  /*2c20*/  IMAD.IADD R14, R14, 0x1, R13 ;  /* 0x000000010e0e7824 */ /* 0x000fe200078e020d */
[----:B------:R-:W0:Y:S02]  /*2c30*/  LDS R11, [UR4+0x40] ;  /* 0x00004004ff0b7984 */ /* 0x000e240008000800 */
        /* <DEDUP_REMOVED lines=14> */
[----:B------:R-:W-:-:S04]  /*2d20*/  ISETP.NE.AND P0, PT, R41, 0xa, PT ;  /* 0x0000000a2900780c */ /* 0x000fc80003f05270 */
[----:B------:R-:W-:Y:S01]  /*2d30*/  SEL R8, R17, R8, !P0 ;  /* 0x0000000811087207 */ /* 0x000fe20004000000 */
[----:B------:R-:W-:Y:S01]  /*2d40*/  IMAD.IADD R17, R40, 0x1, -R39 ;  /* 0x0000000128117824 */ /* 0x000fe200078e0a27 */
[----:B------:R-:W-:-:S04]  /*2d50*/  ISETP.NE.AND P0, PT, R41, 0xb, PT ;  /* 0x0000000b2900780c */ /* 0x000fc80003f05270 */
[----:B------:R-:W-:Y:S02]  /*2d60*/  SEL R8, R18, R8, !P0 ;  /* 0x0000000812087207 */ /* 0x000fe40004000000 */
[----:B------:R-:W-:Y:S01]  /*2d70*/  ISETP.GT.U32.AND P0, PT, R31, 0x1f, PT ;  /* 0x0000001f1f00780c */ /* 0x000fe20003f04070 */
[----:B0-----:R-:W-:Y:S01]  /*2d80*/  IMAD.IADD R11, R19, 0x1, R11 ;  /* 0x00000001130b7824 */ /* 0x001fe200078e020b */
        /* <DEDUP_REMOVED lines=22> */
.L_x_288:
[----:B------:R-:W-:Y:S05]  /*2ef0*/  @!P0 BRA `(.L_x_245) ;  /* 0x0000000000248947 */ /* 0x000fea0003800000 */
[----:B------:R-:W-:-:S07]  /*2f00*/  IMAD.MOV.U32 R14, RZ, RZ, 0x1de ;  /* 0x000001deff0e7424 */ /* 0x000fce00078e00ff */
.L_x_247:
[----:B------:R-:W-:Y:S05]  /*2f10*/  NANOSLEEP R14 ;  /* 0x0000000e0000735d */ /* 0x000fea0003800000 */
[----:B------:R-:W2:Y:S01]  /*2f20*/  LD.E.64.STRONG.GPU R8, desc[UR12][R12.64+0x100] ;  /* 0x0001000c0c087980 */ /* 0x000ea2000c10fb00 */
[----:B------:R-:W-:Y:S01]  /*2f30*/  UMOV UR5, 0xffffffff ;  /* 0xffffffff00057882 */ /* 0x000fe20000000000 */
[----:B------:R-:W-:Y:S02]  /*2f40*/  SHF.R.U32.HI R14, RZ, 0x1, R14 ;  /* 0x00000001ff0e7819 */ /* 0x000fe4000001160e */
[----:B--2---:R-:W-:Y:S01]  /*2f50*/  ISETP.NE.AND P0, PT, R8, 0x63, PT ;  /* 0x000000630800780c */ /* 0x004fe20003f05270 */
[----:B------:R-:W-:-:S12]  /*2f60*/  BRA.DIV UR5, `(.L_x_246) ;  /* 0x0000001a05607947 */ /* 0x000fd8000b800000 */
[----:B------:R-:W-:-:S13]  /*2f70*/  VOTE.ANY P0, !P0 ;  /* 0x0000000000ff7806 */ /* 0x000fda0004000100 */
.L_x_291:
[----:B------:R-:W-:Y:S05]  /*2f80*/  @P0 BRA `(.L_x_247) ;  /* 0xfffffffc00e00947 */ /* 0x000fea000383ffff */
.L_x_245:
[----:B------:R-:W-:Y:S01]  /*2f90*/  UMOV UR5, 0xffffffff ;  /* 0xffffffff00057882 */ /* 0x000fe20000000000 */
[----:B------:R-:W-:Y:S02]  /*2fa0*/  ISETP.NE.AND P2, PT, R8, 0x65, PT ;  /* 0x000000650800780c */ /* 0x000fe40003f45270 */
[----:B------:R-:W-:Y:S11]  /*2fb0*/  BRA.DIV UR5, `(.L_x_248) ;  /* 0x0000001a056c7947 */ /* 0x000ff6000b800000 */
[----:B------:R-:W0:Y:S01]  /*2fc0*/  S2R R19, SR_GEMASK ;  /* 0x0000000000137919 */ /* 0x000e220000003c00 */
[----:B------:R-:W-:-:S04]  /*2fd0*/  VOTE.ANY R10, PT, !P2 ;  /* 0x00000000000a7806 */ /* 0x000fc800050e0100 */
[----:B0-----:R-:W-:-:S05]  /*2fe0*/  LOP3.LUT R10, R10, 0x80000000, R19, 0xec, !PT ;  /* 0x800000000a0a7812 */ /* 0x001fca00078eec13 */
[----:B------:R-:W-:-:S05]  /*2ff0*/  VIADD R13, R10, 0xffffffff ;  /* 0xffffffff0a0d7836 */ /* 0x000fca0000000000 */
[----:B------:R-:W-:Y:S01]  /*3000*/  LOP3.LUT R13, R10, R13, RZ, 0xc, !PT ;  /* 0x0000000d0a0d7212 */ /* 0x000fe200078e0cff */
[----:B------:R-:W-:-:S03]  /*3010*/  VIADD R10, R38, 0x2 ;  /* 0x00000002260a7836 */ /* 0x000fc60000000000 */
[----:B------:R-:W0:Y:S02]  /*3020*/  POPC R15, R13 ;  /* 0x0000000d000f7309 */ /* 0x000e240000000000 */
[----:B0-----:R-:W0:Y:S01]  /*3030*/  SHFL.DOWN PT, R16, R9, 0x1, R15 ;  /* 0x0820000009107989 */ /* 0x001e2200000e000f */
[----:B------:R-:W-:-:S04]  /*3040*/  ISETP.GE.AND P0, PT, R38, R15, PT ;  /* 0x0000000f2600720c */ /* 0x000fc80003f06270 */
[----:B0-----:R-:W-:Y:S02]  /*3050*/  SEL R16, R16, RZ, !P0 ;  /* 0x000000ff10107207 */ /* 0x001fe40004000000 */
[----:B------:R-:W-:Y:S01]  /*3060*/  ISETP.GT.AND P0, PT, R10, R15, PT ;  /* 0x0000000f0a00720c */ /* 0x000fe20003f04270 */
[----:B------:R-:W-:Y:S02]  /*3070*/  VIADD R10, R38, 0x4 ;  /* 0x00000004260a7836 */ /* 0x000fe40000000000 */
[----:B------:R-:W-:-:S05]  /*3080*/  IMAD.IADD R12, R16, 0x1, R9 ;  /* 0x00000001100c7824 */ /* 0x000fca00078e0209 */
[----:B------:R-:W0:Y:S02]  /*3090*/  SHFL.DOWN PT, R16, R12, 0x2, R15 ;  /* 0x084000000c107989 */ /* 0x000e2400000e000f */
[----:B0-----:R-:W-:Y:S02]  /*30a0*/  SEL R39, R16, RZ, !P0 ;  /* 0x000000ff10277207 */ /* 0x001fe40004000000 */
[----:B------:R-:W-:Y:S01]  /*30b0*/  ISETP.GT.AND P0, PT, R10, R15, PT ;  /* 0x0000000f0a00720c */ /* 0x000fe20003f04270 */
[----:B------:R-:W-:Y:S02]  /*30c0*/  VIADD R10, R38, 0x8 ;  /* 0x00000008260a7836 */ /* 0x000fe40000000000 */
[----:B------:R-:W-:Y:S02]  /*30d0*/  IMAD.IADD R40, R12, 0x1, R39 ;  /* 0x000000010c287824 */ /* 0x000fe400078e0227 */
[----:B------:R-:W0:Y:S03]  /*30e0*/  LDC.64 R12, c[0x0][0x390] ;  /* 0x0000e400ff0c7b82 */ /* 0x000e260000000a00 */
[----:B------:R-:W1:Y:S02]  /*30f0*/  SHFL.DOWN PT, R16, R40, 0x4, R15 ;  /* 0x0880000028107989 */ /* 0x000e6400000e000f */
[----:B-1----:R-:W-:-:S02]  /*3100*/  SEL R9, R16, RZ, !P0 ;  /* 0x000000ff10097207 */ /* 0x002fc40004000000 */
[----:B------:R-:W-:-:S03]  /*3110*/  ISETP.GT.AND P0, PT, R10, R15, PT ;  /* 0x0000000f0a00720c */ /* 0x000fc60003f04270 */
[----:B------:R-:W-:Y:S01]  /*3120*/  IMAD.IADD R9, R40, 0x1, R9 ;  /* 0x0000000128097824 */ /* 0x000fe200078e0209 */
[----:B0-----:R-:W-:-:S04]  /*3130*/  IADD3 R40, P3, PT, R12, 0x100, RZ ;  /* 0x000001000c287810 */ /* 0x001fc80007f7e0ff */
[----:B------:R-:W0:Y:S01]  /*3140*/  SHFL.DOWN PT, R16, R9, 0x8, R15 ;  /* 0x0900000009107989 */ /* 0x000e2200000e000f */
[----:B------:R-:W-:Y:S01]  /*3150*/  IMAD.X R41, RZ, RZ, R13, P3 ;  /* 0x000000ffff297224 */ /* 0x000fe200018e060d */
[----:B0-----:R-:W-:Y:S02]  /*3160*/  SEL R16, R16, RZ, !P0 ;  /* 0x000000ff10107207 */ /* 0x001fe40004000000 */
[----:B------:R-:W-:Y:S01]  /*3170*/  ISETP.NE.AND P0, PT, R8, 0x65, PT ;  /* 0x000000650800780c */ /* 0x000fe20003f05270 */
[----:B------:R-:W-:Y:S02]  /*3180*/  VIADD R8, R38, 0x10 ;  /* 0x0000001026087836 */ /* 0x000fe40000000000 */
[----:B------:R-:W-:-:S03]  /*3190*/  IMAD.IADD R44, R9, 0x1, R16 ;  /* 0x00000001092c7824 */ /* 0x000fc600078e0210 */
[----:B------:R-:W-:Y:S02]  /*31a0*/  ISETP.GT.AND P2, PT, R8, R15, PT ;  /* 0x0000000f0800720c */ /* 0x000fe40003f44270 */
[----:B------:R-:W0:Y:S05]  /*31b0*/  SHFL.DOWN PT, R16, R44, 0x10, R15 ;  /* 0x0a0000002c107989 */ /* 0x000e2a00000e000f */
[----:B------:R-:W-:Y:S02]  /*31c0*/  VOTE.ALL P0, P0 ;  /* 0x0000000000ff7806 */ /* 0x000fe40000000000 */
[----:B0-----:R-:W-:-:S05]  /*31d0*/  SEL R9, R16, RZ, !P2 ;  /* 0x000000ff10097207 */ /* 0x001fca0005000000 */
[----:B------:R-:W-:-:S07]  /*31e0*/  IMAD.IADD R12, R44, 0x1, R9 ;  /* 0x000000012c0c7824 */ /* 0x000fce00078e0209 */
.L_x_300:
[----:B------:R-:W-:Y:S05]  /*31f0*/  @!P0 BRA `(.L_x_249) ;  /* 0x0000000000dc8947 */ /* 0x000fea0003800000 */
[----:B------:R-:W-:-:S07]  /*3200*/  IMAD.MOV.U32 R39, RZ, RZ, 0x1de ;  /* 0x000001deff277424 */ /* 0x000fce00078e00ff */
.L_x_255:
        /* <DEDUP_REMOVED lines=8> */
.L_x_303:
[----:B------:R-:W-:Y:S05]  /*3290*/  @!P0 BRA `(.L_x_251) ;  /* 0x0000000000248947 */ /* 0x000fea0003800000 */
[----:B------:R-:W-:-:S07]  /*32a0*/  IMAD.MOV.U32 R13, RZ, RZ, R39 ;  /* 0x000000ffff0d7224 */ /* 0x000fce00078e0027 */
.L_x_253:
[----:B------:R-:W-:Y:S05]  /*32b0*/  NANOSLEEP R13 ;  /* 0x0000000d0000735d */ /* 0x000fea0003800000 */
[----:B------:R-:W2:Y:S01]  /*32c0*/  LD.E.64.STRONG.GPU R8, desc[UR12][R14.64+-0x100] ;  /* 0xffff000c0e087980 */ /* 0x000ea2000c10fb00 */
[----:B------:R-:W-:Y:S01]  /*32d0*/  UMOV UR5, 0xffffffff ;  /* 0xffffffff00057882 */ /* 0x000fe20000000000 */
[----:B------:R-:W-:Y:S02]  /*32e0*/  SHF.R.U32.HI R13, RZ, 0x1, R13 ;  /* 0x00000001ff0d7819 */ /* 0x000fe4000001160d */
[----:B--2---:R-:W-:Y:S01]  /*32f0*/  ISETP.NE.AND P0, PT, R8, 0x63, PT ;  /* 0x000000630800780c */ /* 0x004fe20003f05270 */
[----:B------:R-:W-:-:S12]  /*3300*/  BRA.DIV UR5, `(.L_x_252) ;  /* 0x0000001a05bc7947 */ /* 0x000fd8000b800000 */
[----:B------:R-:W-:-:S13]  /*3310*/  VOTE.ANY P0, !P0 ;  /* 0x0000000000ff7806 */ /* 0x000fda0004000100 */
.L_x_306:
[----:B------:R-:W-:Y:S05]  /*3320*/  @P0 BRA `(.L_x_253) ;  /* 0xfffffffc00e00947 */ /* 0x000fea000383ffff */
.L_x_251:
[----:B------:R-:W-:Y:S01]  /*3330*/  UMOV UR5, 0xffffffff ;  /* 0xffffffff00057882 */ /* 0x000fe20000000000 */
[----:B------:R-:W-:Y:S02]  /*3340*/  ISETP.NE.AND P0, PT, R8, 0x65, PT ;  /* 0x000000650800780c */ /* 0x000fe40003f05270 */
[----:B------:R-:W-:Y:S11]  /*3350*/  BRA.DIV UR5, `(.L_x_254) ;  /* 0x0000001a05c87947 */ /* 0x000ff6000b800000 */
[----:B------:R-:W-:Y:S01]  /*3360*/  VOTE.ANY R10, PT, !P0 ;  /* 0x00000000000a7806 */ /* 0x000fe200040e0100 */
[----:B------:R-:W-:-:S03]  /*3370*/  VIADD R18, R18, 0xffffffe0 ;  /* 0xffffffe012127836 */ /* 0x000fc60000000000 */
[----:B------:R-:W-:-:S05]  /*3380*/  LOP3.LUT R10, R10, 0x80000000, R19, 0xec, !PT ;  /* 0x800000000a0a7812 */ /* 0x000fca00078eec13 */
        /* <DEDUP_REMOVED lines=14> */
[----:B------:R-:W-:-:S05]  /*3470*/  IMAD.IADD R45, R44, 0x1, R45 ;  /* 0x000000012c2d7824 */ /* 0x000fca00078e022d */
[----:B------:R-:W0:Y:S02]  /*3480*/  SHFL.DOWN PT, R16, R45, 0x4, R15 ;  /* 0x088000002d107989 */ /* 0x000e2400000e000f */
[----:B0-----:R-:W-:Y:S02]  /*3490*/  SEL R16, R16, RZ, !P0 ;  /* 0x000000ff10107207 */ /* 0x001fe40004000000 */
[----:B------:R-:W-:-:S03]  /*34a0*/  ISETP.GT.AND P0, PT, R10, R15, PT ;  /* 0x0000000f0a00720c */ /* 0x000fc60003f04270 */
[----:B------:R-:W-:-:S05]  /*34b0*/  IMAD.IADD R9, R45, 0x1, R16 ;  /* 0x000000012d097824 */ /* 0x000fca00078e0210 */
[----:B------:R-:W0:Y:S02]  /*34c0*/  SHFL.DOWN PT, R16, R9, 0x8, R15 ;  /* 0x0900000009107989 */ /* 0x000e2400000e000f */
[----:B0-----:R-:W-:Y:S02]  /*34d0*/  SEL R16, R16, RZ, !P0 ;  /* 0x000000ff10107207 */ /* 0x001fe40004000000 */
[----:B------:R-:W-:Y:S01]  /*34e0*/  ISETP.NE.AND P0, PT, R8, 0x65, PT ;  /* 0x000000650800780c */ /* 0x000fe20003f05270 */
[----:B------:R-:W-:Y:S02]  /*34f0*/  VIADD R8, R38, 0x10 ;  /* 0x0000001026087836 */ /* 0x000fe40000000000 */
[----:B------:R-:W-:-:S03]  /*3500*/  IMAD.IADD R44, R9, 0x1, R16 ;  /* 0x00000001092c7824 */ /* 0x000fc600078e0210 */
[----:B------:R-:W-:Y:S02]  /*3510*/  ISETP.GT.AND P2, PT, R8, R15, PT ;  /* 0x0000000f0800720c */ /* 0x000fe40003f44270 */
[----:B------:R-:W0:Y:S05]  /*3520*/  SHFL.DOWN PT, R16, R44, 0x10, R15 ;  /* 0x0a0000002c107989 */ /* 0x000e2a00000e000f */
[----:B------:R-:W-:Y:S02]  /*3530*/  VOTE.ALL P0, P0 ;  /* 0x0000000000ff7806 */ /* 0x000fe40000000000 */
[----:B0-----:R-:W-:-:S04]  /*3540*/  SEL R13, R16, RZ, !P2 ;  /* 0x000000ff100d7207 */ /* 0x001fc80005000000 */
[----:B------:R-:W-:-:S07]  /*3550*/  IADD3 R12, PT, PT, R44, R13, R12 ;  /* 0x0000000d2c0c7210 */ /* 0x000fce0007ffe00c */
.L_x_315:
[----:B------:R-:W-:Y:S05]  /*3560*/  @P0 BRA `(.L_x_255) ;  /* 0xfffffffc00280947 */ /* 0x000fea000383ffff */
.L_x_249:
[----:B------:R-:W-:Y:S01]  /*3570*/  ISETP.NE.AND P0, PT, R38, RZ, PT ;  /* 0x000000ff2600720c */ /* 0x000fe20003f05270 */
[----:B------:R-:W0:Y:S01]  /*3580*/  @!P1 S2R R9, SR_CgaCtaId ;  /* 0x0000000000099919 */ /* 0x000e220000008800 */
[----:B------:R-:W-:Y:S01]  /*3590*/  @!P1 MOV R8, 0x400 ;  /* 0x0000040000089802 */ /* 0x000fe20000000f00 */
[----:B------:R-:W-:Y:S02]  /*35a0*/  @!P1 IMAD.IADD R11, R11, 0x1, R12 ;  /* 0x000000010b0b9824 */ /* 0x000fe400078e020c */
[----:B------:R-:W-:-:S05]  /*35b0*/  @!P1 IMAD.MOV.U32 R10, RZ, RZ, 0x65 ;  /* 0x00000065ff0a9424 */ /* 0x000fca00078e00ff */
[----:B------:R1:W-:Y:S03]  /*35c0*/  @!P1 ST.E.64.STRONG.GPU desc[UR12][R42.64+0x100], R10 ;  /* 0x0001000a2a009985 */ /* 0x0003e6000c10fb0c */
[----:B------:R-:W-:Y:S01]  /*35d0*/  @!P0 MOV R13, 0x400 ;  /* 0x00000400000d8802 */ /* 0x000fe20000000f00 */
[----:B------:R-:W2:Y:S01]  /*35e0*/  @!P0 S2R R14, SR_CgaCtaId ;  /* 0x00000000000e8919 */ /* 0x000ea20000008800 */
[----:B0-----:R-:W-:Y:S01]  /*35f0*/  @!P1 LEA R9, R9, R8, 0x18 ;  /* 0x0000000809099211 */ /* 0x001fe200078ec0ff */
[----:B------:R-:W-:Y:S02]  /*3600*/  IMAD.MOV.U32 R8, RZ, RZ, R17 ;  /* 0x000000ffff087224 */ /* 0x000fe400078e0011 */
[----:B------:R-:W-:Y:S02]  /*3610*/  @!P0 IMAD.MOV.U32 R8, RZ, RZ, R12 ;  /* 0x000000ffff088224 */ /* 0x000fe400078e000c */
[----:B------:R1:W-:Y:S04]  /*3620*/  @!P1 STS [R9+0x8], R11 ;  /* 0x0000080b09009388 */ /* 0x0003e80000000800 */
[----:B------:R1:W-:Y:S01]  /*3630*/  @!P1 STS [R9+0x4], R12 ;  /* 0x0000040c09009388 */ /* 0x0003e20000000800 */
[----:B--2---:R-:W-:-:S05]  /*3640*/  @!P0 LEA R13, R14, R13, 0x18 ;  /* 0x0000000d0e0d8211 */ /* 0x004fca00078ec0ff */
[----:B------:R1:W-:Y:S02]  /*3650*/  @!P0 STS [R13+0x54], R12 ;  /* 0x0000540c0d008388 */ /* 0x0003e40000000800 */
.L_x_243:
        /* <DEDUP_REMOVED lines=9> */
.L_x_242:
[----:B------:R-:W-:Y:S01]  /*36f0*/  IMAD.IADD R32, R32, 0x1, R39 ;  /* 0x0000000120207824 */ /* 0x000fe200078e0227 */
[----:B------:R-:W0:Y:S01]  /*3700*/  S2R R8, SR_LANEID ;  /* 0x0000000000087919 */ /* 0x000e220000000000 */
[----:B------:R-:W-:Y:S02]  /*3710*/  BAR.SYNC.DEFER_BLOCKING 0x0 ;  /* 0x0000000000007b1d */ /* 0x000fe40000010000 */
[----:B------:R-:W-:Y:S01]  /*3720*/  IMAD.IADD R33, R33, 0x1, R32 ;  /* 0x0000000121217824 */ /* 0x000fe200078e0220 */
[----:B------:R-:W-:Y:S01]  /*3730*/  ISETP.NE.AND P0, PT, R31, RZ, PT ;  /* 0x000000ff1f00720c */ /* 0x000fe20003f05270 */
[----:B------:R-:W-:Y:S02]  /*3740*/  IMAD.U32 R12, RZ, RZ, UR7 ;  /* 0x00000007ff0c7e24 */ /* 0x000fe4000f8e00ff */
[----:B------:R-:W-:Y:S01]  /*3750*/  IMAD.IADD R28, R28, 0x1, R33 ;  /* 0x000000011c1c7824 */ /* 0x000fe200078e0221 */
[----:B------:R-:W1:Y:S03]  /*3760*/  LDCU.64 UR8, c[0x0][0x388] ;  /* 0x00007100ff0877ac */ /* 0x000e660008000a00 */
[----:B------:R-:W-:-:S04]  /*3770*/  IMAD.IADD R27, R27, 0x1, R28 ;  /* 0x000000011b1b7824 */ /* 0x000fc800078e021c */
[----:B------:R-:W-:-:S04]  /*3780*/  IMAD.IADD R26, R26, 0x1, R27 ;  /* 0x000000011a1a7824 */ /* 0x000fc800078e021b */
[----:B------:R-:W-:-:S04]  /*3790*/  IMAD.IADD R25, R25, 0x1, R26 ;  /* 0x0000000119197824 */ /* 0x000fc800078e021a */
[----:B------:R-:W-:-:S04]  /*37a0*/  IMAD.IADD R24, R24, 0x1, R25 ;  /* 0x0000000118187824 */ /* 0x000fc800078e0219 */
[----:B------:R-:W-:Y:S02]  /*37b0*/  IMAD.IADD R23, R23, 0x1, R24 ;  /* 0x0000000117177824 */ /* 0x000fe400078e0218 */
[----:B0-----:R-:W-:Y:S02]  /*37c0*/  IMAD R8, R8, 0x48, R29 ;  /* 0x0000004808087824 */ /* 0x001fe400078e021d */
[----:B------:R-:W-:-:S03]  /*37d0*/  IMAD.IADD R22, R22, 0x1, R23 ;  /* 0x0000000116167824 */ /* 0x000fc600078e0217 */
[----:B------:R-:W-:Y:S01]  /*37e0*/  STS [R8], R39 ;  /* 0x0000002708007388 */ /* 0x000fe20000000800 */
[----:B------:R-:W-:-:S03]  /*37f0*/  IMAD.IADD R21, R21, 0x1, R22 ;  /* 0x0000000115157824 */ /* 0x000fc600078e0216 */
[----:B------:R-:W-:Y:S01]  /*3800*/  STS [R8+0x4], R32 ;  /* 0x0000042008007388 */ /* 0x000fe20000000800 */
        /* <DEDUP_REMOVED lines=24> */
[----:B------:R0:W-:Y:S01]  /*3990*/  STS [R8+0x48], R0 ;  /* 0x0000480008007388 */ /* 0x0001e20000000800 */
[----:B------:R-:W-:-:S03]  /*39a0*/  NOP ;  /* 0x0000000000007918 */ /* 0x000fc60000000000 */
[----:B------:R-:W-:Y:S04]  /*39b0*/  LDS R39, [R29] ;  /* 0x000000001d277984 */ /* 0x000fe80000000800 */
        /* <DEDUP_REMOVED lines=18> */
[----:B------:R2:W-:Y:S01]  /*3ae0*/  @!P0 STS [UR4+0x7b80], R12 ;  /* 0x007b800cff008988 */ /* 0x0005e20008000804 */
[----:B------:R-:W-:Y:S01]  /*3af0*/  BAR.SYNC.DEFER_BLOCKING 0x0 ;  /* 0x0000000000007b1d */ /* 0x000fe20000010000 */
[----:B0-----:R-:W-:-:S05]  /*3b00*/  IADD3 R0, P0, PT, R30, UR10, RZ ;  /* 0x0000000a1e007c10 */ /* 0x001fca000ff1e0ff */
[----:B------:R-:W0:Y:S01]  /*3b10*/  S2R R2, SR_TID.X ;  /* 0x0000000000027919 */ /* 0x000e220000002100 */
[----:B------:R-:W3:Y:S01]  /*3b20*/  LDS R31, [UR4+0x7b80] ;  /* 0x007b8004ff1f7984 */ /* 0x000ee20008000800 */
[C---:B0-----:R-:W-:Y:S02]  /*3b30*/  LOP3.LUT R3, R2.reuse, 0x3e0, RZ, 0xc0, !PT ;  /* 0x000003e002037812 */ /* 0x041fe400078ec0ff */
[----:B------:R-:W-:-:S05]  /*3b40*/  LOP3.LUT R2, R2, 0x1f, RZ, 0xc0, !PT ;  /* 0x0000001f02027812 */ /* 0x000fca00078ec0ff */
[----:B------:R-:W-:Y:S02]  /*3b50*/  IMAD R8, R3, 0x13, R2 ;  /* 0x0000001303087824 */ /* 0x000fe400078e0202 */
[----:B------:R-:W-:Y:S01]  /*3b60*/  IMAD.X R3, RZ, RZ, UR11, P0 ;  /* 0x0000000bff037e24 */ /* 0x000fe200080e06ff */
[----:B-1----:R-:W-:Y:S01]  /*3b70*/  LEA R2, P0, R0, UR8, 0x2 ;  /* 0x0000000800027c11 */ /* 0x002fe2000f8010ff */
[C---:B------:R-:W-:Y:S02]  /*3b80*/  VIADD R10, R8.reuse, 0x20 ;  /* 0x00000020080a7836 */ /* 0x040fe40000000000 */
[----:B--2---:R-:W-:Y:S01]  /*3b90*/  VIADD R12, R8, 0xa0 ;  /* 0x000000a0080c7836 */ /* 0x004fe20000000000 */
[----:B------:R-:W-:Y:S01]  /*3ba0*/  LEA.HI.X R3, R0, UR9, R3, 0x2, P0 ;  /* 0x0000000900037c11 */ /* 0x000fe200080f1403 */
[----:B------:R-:W-:Y:S01]  /*3bb0*/  VIADD R0, R8, 0x40 ;  /* 0x0000004008007836 */ /* 0x000fe20000000000 */
[-C--:B---3--:R-:W-:Y:S02]  /*3bc0*/  ISETP.GE.AND P1, PT, R30, R31.reuse, PT ;  /* 0x0000001f1e00720c */ /* 0x088fe40003f26270 */
        /* <DEDUP_REMOVED lines=9> */
[----:B------:R0:W-:Y:S01]  /*3c60*/  @!P1 STG.E desc[UR12][R2.64], R39 ;  /* 0x0000002702009986 */ /* 0x0001e2000c10190c */
[-C--:B------:R-:W-:Y:S01]  /*3c70*/  ISETP.GE.AND P0, PT, R10, R31.reuse, PT ;  /* 0x0000001f0a00720c */ /* 0x080fe20003f06270 */
[----:B------:R-:W-:Y:S01]  /*3c80*/  VIADD R10, R8, 0x160 ;  /* 0x00000160080a7836 */ /* 0x000fe20000000000 */
[-C--:B------:R-:W-:Y:S01]  /*3c90*/  ISETP.GE.AND P1, PT, R0, R31.reuse, PT ;  /* 0x0000001f0000720c */ /* 0x080fe20003f26270 */
[----:B------:R-:W-:Y:S01]  /*3ca0*/  VIADD R0, R8, 0x140 ;  /* 0x0000014008007836 */ /* 0x000fe20000000000 */
[----:B------:R0:W-:Y:S01]  /*3cb0*/  @!P2 STG.E desc[UR12][R2.64+0x80], R41 ;  /* 0x000080290200a986 */ /* 0x0001e2000c10190c */
[----:B------:R-:W-:-:S03]  /*3cc0*/  ISETP.GE.AND P2, PT, R37, R31, PT ;  /* 0x0000001f2500720c */ /* 0x000fc60003f46270 */
[----:B------:R0:W-:Y:S01]  /*3cd0*/  @!P3 STG.E desc[UR12][R2.64+0x100], R43 ;  /* 0x0001002b0200b986 */ /* 0x0001e2000c10190c */
[----:B------:R-:W-:-:S03]  /*3ce0*/  ISETP.GE.AND P3, PT, R36, R31, PT ;  /* 0x0000001f2400720c */ /* 0x000fc60003f66270 */
        /* <DEDUP_REMOVED lines=32> */
.L_x_229:
[----:B------:R-:W-:Y:S01]  /*3ef0*/  BSSY B1, `(.L_x_256) ;  /* 0x0000006000017945 */ /* 0x000fe20003800000 */
[----:B------:R-:W-:Y:S01]  /*3f00*/  PLOP3.LUT P0, PT, P0, PT, PT, 0x8, 0x80 ;  /* 0x000000000080781c */ /* 0x000fe2000070e170 */
[----:B------:R-:W-:-:S12]  /*3f10*/  IMAD.MOV.U32 R10, RZ, RZ, -0x1 ;  /* 0xffffffffff0a7424 */ /* 0x000fd800078e00ff */
[----:B------:R-:W-:Y:S05]  /*3f20*/  WARPSYNC.COLLECTIVE R10, `(.L_x_257) ;  /* 0x000000000a087348 */ /* 0x000fea0003c00000 */
[----:B------:R-:W-:Y:S01]  /*3f30*/  VOTE.ANY P0, P0 ;  /* 0x0000000000ff7806 */ /* 0x000fe20000000100 */
[----:B------:R-:W-:-:S12]  /*3f40*/  ENDCOLLECTIVE ;  /* 0x000000000000791b */ /* 0x000fd80003800000 */
.L_x_257:
[----:B------:R-:W-:Y:S05]  /*3f50*/  BSYNC B1 ;  /* 0x0000000000017941 */ /* 0x000fea0003800000 */
.L_x_256:
[----:B------:R-:W-:Y:S05]  /*3f60*/  BRA `(.L_x_258) ;  /* 0xffffffd000287947 */ /* 0x000fea000383ffff */
.L_x_231:
[----:B------:R-:W-:Y:S01]  /*3f70*/  BSSY B1, `(.L_x_259) ;  /* 0x0000006000017945 */ /* 0x000fe20003800000 */
[----:B------:R-:W-:Y:S01]  /*3f80*/  PLOP3.LUT P0, PT, P0, PT, PT, 0x8, 0x80 ;  /* 0x000000000080781c */ /* 0x000fe2000070e170 */
[----:B------:R-:W-:-:S12]  /*3f90*/  IMAD.MOV.U32 R10, RZ, RZ, -0x1 ;  /* 0xffffffffff0a7424 */ /* 0x000fd800078e00ff */
[----:B------:R-:W-:Y:S05]  /*3fa0*/  WARPSYNC.COLLECTIVE R10, `(.L_x_260) ;  /* 0x000000000a087348 */ /* 0x000fea0003c00000 */
[----:B------:R-:W-:Y:S01]  /*3fb0*/  VOTE.ANY P0, P0 ;  /* 0x0000000000ff7806 */ /* 0x000fe20000000100 */
[----:B------:R-:W-:-:S12]  /*3fc0*/  ENDCOLLECTIVE ;  /* 0x000000000000791b */ /* 0x000fd80003800000 */
.L_x_260:
[----:B------:R-:W-:Y:S05]  /*3fd0*/  BSYNC B1 ;  /* 0x0000000000017941 */ /* 0x000fea0003800000 */
.L_x_259:
[----:B------:R-:W-:Y:S05]  /*3fe0*/  BRA `(.L_x_261) ;  /* 0xffffffd0002c7947 */ /* 0x000fea000383ffff */
.L_x_233:
[----:B------:R-:W0:Y:S01]  /*3ff0*/  S2R R8, SR_GEMASK ;  /* 0x0000000000087919 */ /* 0x000e220000003c00 */
[----:B------:R-:W-:Y:S01]  /*4000*/  BSSY B1, `(.L_x_262) ;  /* 0x0000006000017945 */ /* 0x000fe20003800000 */
[----:B------:R-:W-:Y:S01]  /*4010*/  PLOP3.LUT P2, PT, P0, PT, PT, 0x8, 0x80 ;  /* 0x000000000080781c */ /* 0x000fe2000074e170 */
[----:B------:R-:W-:-:S12]  /*4020*/  IMAD.MOV.U32 R10, RZ, RZ, -0x1 ;  /* 0xffffffffff0a7424 */ /* 0x000fd800078e00ff */
[----:B0-----:R-:W-:Y:S05]  /*4030*/  WARPSYNC.COLLECTIVE R10, `(.L_x_263) ;  /* 0x000000000a087348 */ /* 0x001fea0003c00000 */
[----:B------:R-:W-:Y:S01]  /*4040*/  VOTE.ANY R10, PT, P2 ;  /* 0x00000000000a7806 */ /* 0x000fe200010e0100 */
[----:B0-----:R-:W-:Y:S06]  /*4050*/  ENDCOLLECTIVE ;  /* 0x000000000000791b */ /* 0x001fec0003800000 */
.L_x_263:
[----:B------:R-:W-:Y:S05]  /*4060*/  BSYNC B1 ;  /* 0x0000000000017941 */ /* 0x000fea0003800000 */
.L_x_262:
[----:B------:R-:W-:Y:S01]  /*4070*/  LOP3.LUT R10, R10, 0x80000000, R8, 0xec, !PT ;  /* 0x800000000a0a7812 */ /* 0x000fe200078eec08 */
[----:B------:R-:W-:Y:S01]  /*4080*/  IMAD.MOV.U32 R14, RZ, RZ, 0x1 ;  /* 0x00000001ff0e7424 */ /* 0x000fe200078e00ff */
[----:B------:R-:W-:Y:S01]  /*4090*/  ISETP.NE.AND P0, PT, R12, 0x65, PT ;  /* 0x000000650c00780c */ /* 0x000fe20003f05270 */
[C---:B------:R-:W-:Y:S02]  /*40a0*/  VIADD R38, R37.reuse, 0x2 ;  /* 0x0000000225267836 */ /* 0x040fe40000000000 */
[C---:B------:R-:W-:Y:S02]  /*40b0*/  VIADD R11, R10.reuse, 0xffffffff ;  /* 0xffffffff0a0b7836 */ /* 0x040fe40000000000 */
[C---:B------:R-:W-:Y:S02]  /*40c0*/  VIADD R19, R37.reuse, 0x4 ;  /* 0x0000000425137836 */ /* 0x040fe40000000000 */
[----:B------:R-:W-:Y:S01]  /*40d0*/  VIADD R39, R37, 0x10 ;  /* 0x0000001025277836 */ /* 0x000fe20000000000 */
[----:B------:R-:W-:Y:S01]  /*40e0*/  LOP3.LUT R11, R10, R11, RZ, 0xc, !PT ;  /* 0x0000000b0a0b7212 */ /* 0x000fe200078e0cff */
[----:B------:R-:W-:-:S03]  /*40f0*/  IMAD.MOV.U32 R10, RZ, RZ, -0x1 ;  /* 0xffffffffff0a7424 */ /* 0x000fc600078e00ff */
[----:B------:R0:W1:Y:S04]  /*4100*/  POPC R15, R11 ;  /* 0x0000000b000f7309 */ /* 0x0000680000000000 */
[----:B01----:R-:W-:Y:S05]  /*4110*/  WARPSYNC.COLLECTIVE R10, `(.L_x_264) ;  /* 0x000000000a087348 */ /* 0x003fea0003c00000 */
[----:B-1----:R1:W2:Y:S02]  /*4120*/  SHFL.DOWN P2, R16, R13, R14, R15 ;  /* 0x0800000e0d107389 */ /* 0x0022a4000004000f */
[----:B012---:R-:W-:Y:S05]  /*4130*/  ENDCOLLECTIVE ;  /* 0x000000000000791b */ /* 0x007fea0003800000 */
.L_x_264:
[----:B------:R-:W-:Y:S01]  /*4140*/  IMAD.MOV.U32 R14, RZ, RZ, 0x2 ;  /* 0x00000002ff0e7424 */ /* 0x000fe200078e00ff */
[----:B------:R-:W-:-:S04]  /*4150*/  ISETP.GE.AND P2, PT, R37, R15, PT ;  /* 0x0000000f2500720c */ /* 0x000fc80003f46270 */
[----:B------:R-:W-:-:S05]  /*4160*/  SEL R16, R16, RZ, !P2 ;  /* 0x000000ff10107207 */ /* 0x000fca0005000000 */
[----:B------:R-:W-:-:S04]  /*4170*/  IMAD.IADD R36, R16, 0x1, R13 ;  /* 0x0000000110247824 */ /* 0x000fc800078e020d */
[----:B------:R-:W-:-:S07]  /*4180*/  IMAD.MOV.U32 R13, RZ, RZ, R36 ;  /* 0x000000ffff0d7224 */ /* 0x000fce00078e0024 */
[----:B------:R-:W-:Y:S05]  /*4190*/  WARPSYNC.COLLECTIVE R10, `(.L_x_265) ;  /* 0x000000000a087348 */ /* 0x000fea0003c00000 */
[----:B------:R0:W1:Y:S02]  /*41a0*/  SHFL.DOWN P2, R16, R13, R14, R15 ;  /* 0x0800000e0d107389 */ /* 0x000064000004000f */
[----:B01----:R-:W-:Y:S05]  /*41b0*/  ENDCOLLECTIVE ;  /* 0x000000000000791b */ /* 0x003fea0003800000 */
.L_x_265:
[----:B------:R-:W-:Y:S01]  /*41c0*/  IMAD.MOV.U32 R14, RZ, RZ, 0x4 ;  /* 0x00000004ff0e7424 */ /* 0x000fe200078e00ff */
[----:B------:R-:W-:-:S04]  /*41d0*/  ISETP.GT.AND P2, PT, R38, R15, PT ;  /* 0x0000000f2600720c */ /* 0x000fc80003f44270 */
[----:B------:R-:W-:-:S05]  /*41e0*/  SEL R11, R16, RZ, !P2 ;  /* 0x000000ff100b7207 */ /* 0x000fca0005000000 */
[----:B------:R-:W-:Y:S02]  /*41f0*/  IMAD.IADD R40, R36, 0x1, R11 ;  /* 0x0000000124287824 */ /* 0x000fe400078e020b */
[----:B------:R-:W-:Y:S02]  /*4200*/  VIADD R36, R37, 0x8 ;  /* 0x0000000825247836 */ /* 0x000fe40000000000 */
[----:B------:R-:W-:-:S07]  /*4210*/  IMAD.MOV.U32 R13, RZ, RZ, R40 ;  /* 0x000000ffff0d7224 */ /* 0x000fce00078e0028 */
[----:B------:R-:W-:Y:S05]  /*4220*/  WARPSYNC.COLLECTIVE R10, `(.L_x_266) ;  /* 0x000000000a087348 */ /* 0x000fea0003c00000 */
[----:B------:R0:W1:Y:S02]  /*4230*/  SHFL.DOWN P2, R16, R13, R14, R15 ;  /* 0x0800000e0d107389 */ /* 0x000064000004000f */
[----:B01----:R-:W-:Y:S05]  /*4240*/  ENDCOLLECTIVE ;  /* 0x000000000000791b */ /* 0x003fea0003800000 */
.L_x_266:
[----:B------:R-:W-:Y:S01]  /*4250*/  IMAD.MOV.U32 R14, RZ, RZ, 0x8 ;  /* 0x00000008ff0e7424 */ /* 0x000fe200078e00ff */
[----:B------:R-:W-:-:S04]  /*4260*/  ISETP.GT.AND P2, PT, R19, R15, PT ;  /* 0x0000000f1300720c */ /* 0x000fc80003f44270 */
[----:B------:R-:W-:-:S05]  /*4270*/  SEL R11, R16, RZ, !P2 ;  /* 0x000000ff100b7207 */ /* 0x000fca0005000000 */
[----:B------:R-:W-:-:S04]  /*4280*/  IMAD.IADD R42, R40, 0x1, R11 ;  /* 0x00000001282a7824 */ /* 0x000fc800078e020b */
[----:B------:R-:W-:-:S07]  /*4290*/  IMAD.MOV.U32 R13, RZ, RZ, R42 ;  /* 0x000000ffff0d7224 */ /* 0x000fce00078e002a */
[----:B------:R-:W-:Y:S05]  /*42a0*/  WARPSYNC.COLLECTIVE R10, `(.L_x_267) ;  /* 0x000000000a087348 */ /* 0x000fea0003c00000 */
[----:B------:R0:W1:Y:S02]  /*42b0*/  SHFL.DOWN P2, R16, R13, R14, R15 ;  /* 0x0800000e0d107389 */ /* 0x000064000004000f */
[----:B01----:R-:W-:Y:S05]  /*42c0*/  ENDCOLLECTIVE ;  /* 0x000000000000791b */ /* 0x003fea0003800000 */
.L_x_267:
        /* <DEDUP_REMOVED lines=8> */
.L_x_268:
[----:B------:R-:W-:Y:S05]  /*4350*/  WARPSYNC.COLLECTIVE R10, `(.L_x_269) ;  /* 0x000000000a087348 */ /* 0x000fea0003c00000 */
[----:B------:R-:W-:Y:S01]  /*4360*/  VOTE.ALL P0, P0 ;  /* 0x0000000000ff7806 */ /* 0x000fe20000000000 */
[----:B------:R-:W-:-:S12]  /*4370*/  ENDCOLLECTIVE ;  /* 0x000000000000791b */ /* 0x000fd80003800000 */
.L_x_269:
[----:B------:R-:W0:Y:S01]  /*4380*/  LDC.64 R12, c[0x0][0x390] ;  /* 0x0000e400ff0c7b82 */ /* 0x000e220000000a00 */
[----:B------:R-:W-:-:S04]  /*4390*/  ISETP.GT.AND P2, PT, R39, R15, PT ;  /* 0x0000000f2700720c */ /* 0x000fc80003f44270 */
[----:B------:R-:W-:-:S05]  /*43a0*/  SEL R16, R16, RZ, !P2 ;  /* 0x000000ff10107207 */ /* 0x000fca0005000000 */
[----:B------:R-:W-:Y:S01]  /*43b0*/  IMAD.IADD R40, R41, 0x1, R16 ;  /* 0x0000000129287824 */ /* 0x000fe200078e0210 */
[----:B0-----:R-:W-:-:S05]  /*43c0*/  IADD3 R42, P2, PT, R12, 0x100, RZ ;  /* 0x000001000c2a7810 */ /* 0x001fca0007f5e0ff */
[----:B------:R-:W-:Y:S01]  /*43d0*/  IMAD.X R43, RZ, RZ, R13, P2 ;  /* 0x000000ffff2b7224 */ /* 0x000fe200010e060d */
[----:B------:R-:W-:Y:S07]  /*43e0*/  BRA `(.L_x_270) ;  /* 0xffffffcc00c87947 */ /* 0x000fee000383ffff */
.L_x_235:
[----:B------:R-:W-:Y:S01]  /*43f0*/  BSSY B1, `(.L_x_271) ;  /* 0x0000006000017945 */ /* 0x000fe20003800000 */
[----:B------:R-:W-:Y:S01]  /*4400*/  PLOP3.LUT P0, PT, P0, PT, PT, 0x8, 0x80 ;  /* 0x000000000080781c */ /* 0x000fe2000070e170 */
[----:B------:R-:W-:-:S12]  /*4410*/  IMAD.MOV.U32 R10, RZ, RZ, -0x1 ;  /* 0xffffffffff0a7424 */ /* 0x000fd800078e00ff */
[----:B------:R-:W-:Y:S05]  /*4420*/  WARPSYNC.COLLECTIVE R10, `(.L_x_272) ;  /* 0x000000000a087348 */ /* 0x000fea0003c00000 */
[----:B------:R-:W-:Y:S01]  /*4430*/  VOTE.ANY P0, P0 ;  /* 0x0000000000ff7806 */ /* 0x000fe20000000100 */
[----:B------:R-:W-:-:S12]  /*4440*/  ENDCOLLECTIVE ;  /* 0x000000000000791b */ /* 0x000fd80003800000 */
.L_x_272:
[----:B------:R-:W-:Y:S05]  /*4450*/  BSYNC B1 ;  /* 0x0000000000017941 */ /* 0x000fea0003800000 */
.L_x_271:
[----:B------:R-:W-:Y:S05]  /*4460*/  BRA `(.L_x_273) ;  /* 0xffffffcc00d07947 */ /* 0x000fea000383ffff */
.L_x_237:
[----:B------:R-:W-:Y:S01]  /*4470*/  BSSY B1, `(.L_x_274) ;  /* 0x0000006000017945 */ /* 0x000fe20003800000 */
[----:B------:R-:W-:Y:S01]  /*4480*/  PLOP3.LUT P0, PT, P0, PT, PT, 0x8, 0x80 ;  /* 0x000000000080781c */ /* 0x000fe2000070e170 */
[----:B------:R-:W-:-:S12]  /*4490*/  IMAD.MOV.U32 R10, RZ, RZ, -0x1 ;  /* 0xffffffffff0a7424 */ /* 0x000fd800078e00ff */
[----:B------:R-:W-:Y:S05]  /*44a0*/  WARPSYNC.COLLECTIVE R10, `(.L_x_275) ;  /* 0x000000000a087348 */ /* 0x000fea0003c00000 */
[----:B------:R-:W-:Y:S01]  /*44b0*/  VOTE.ANY P0, P0 ;  /* 0x0000000000ff7806 */ /* 0x000fe20000000100 */
[----:B------:R-:W-:-:S12]  /*44c0*/  ENDCOLLECTIVE ;  /* 0x000000000000791b */ /* 0x000fd80003800000 */
.L_x_275:
[----:B------:R-:W-:Y:S05]  /*44d0*/  BSYNC B1 ;  /* 0x0000000000017941 */ /* 0x000fea0003800000 */
.L_x_274:
[----:B------:R-:W-:Y:S05]  /*44e0*/  BRA `(.L_x_276) ;  /* 0xffffffcc00d47947 */ /* 0x000fea000383ffff */
.L_x_239:
[----:B------:R-:W-:Y:S01]  /*44f0*/  BSSY B1, `(.L_x_277) ;  /* 0x0000006000017945 */ /* 0x000fe20003800000 */
[----:B------:R-:W-:Y:S01]  /*4500*/  PLOP3.LUT P2, PT, P0, PT, PT, 0x8, 0x80 ;  /* 0x000000000080781c */ /* 0x000fe2000074e170 */
[----:B------:R-:W-:-:S12]  /*4510*/  IMAD.MOV.U32 R10, RZ, RZ, -0x1 ;  /* 0xffffffffff0a7424 */ /* 0x000fd800078e00ff */
[----:B------:R-:W-:Y:S05]  /*4520*/  WARPSYNC.COLLECTIVE R10, `(.L_x_278) ;  /* 0x000000000a087348 */ /* 0x000fea0003c00000 */
[----:B------:R-:W-:Y:S01]  /*4530*/  VOTE.ANY R10, PT, P2 ;  /* 0x00000000000a7806 */ /* 0x000fe200010e0100 */
[----:B------:R-:W-:Y:S06]  /*4540*/  ENDCOLLECTIVE ;  /* 0x000000000000791b */ /* 0x000fec0003800000 */
.L_x_278:
[----:B------:R-:W-:Y:S05]  /*4550*/  BSYNC B1 ;  /* 0x0000000000017941 */ /* 0x000fea0003800000 */
.L_x_277:
[----:B------:R-:W-:Y:S01]  /*4560*/  LOP3.LUT R10, R10, 0x80000000, R8, 0xec, !PT ;  /* 0x800000000a0a7812 */ /* 0x000fe200078eec08 */
[----:B------:R-:W-:Y:S02]  /*4570*/  IMAD.MOV.U32 R14, RZ, RZ, 0x1 ;  /* 0x00000001ff0e7424 */ /* 0x000fe400078e00ff */
[----:B------:R-:W-:Y:S02]  /*4580*/  VIADD R18, R18, 0xffffffe0 ;  /* 0xffffffe012127836 */ /* 0x000fe40000000000 */
[----:B------:R-:W-:-:S05]  /*4590*/  VIADD R15, R10, 0xffffffff ;  /* 0xffffffff0a0f7836 */ /* 0x000fca0000000000 */
[----:B------:R-:W-:Y:S01]  /*45a0*/  LOP3.LUT R15, R10, R15, RZ, 0xc, !PT ;  /* 0x0000000f0a0f7212 */ /* 0x000fe200078e0cff */
[----:B------:R-:W-:-:S05]  /*45b0*/  IMAD.MOV.U32 R10, RZ, RZ, -0x1 ;  /* 0xffffffffff0a7424 */ /* 0x000fca00078e00ff */
[----:B------:R-:W0:Y:S02]  /*45c0*/  POPC R15, R15 ;  /* 0x0000000f000f7309 */ /* 0x000e240000000000 */
[----:B0-----:R-:W-:Y:S05]  /*45d0*/  WARPSYNC.COLLECTIVE R10, `(.L_x_279) ;  /* 0x000000000a087348 */ /* 0x001fea0003c00000 */
[----:B0-----:R0:W1:Y:S02]  /*45e0*/  SHFL.DOWN P2, R16, R13, R14, R15 ;  /* 0x0800000e0d107389 */ /* 0x001064000004000f */
[----:B01----:R-:W-:Y:S05]  /*45f0*/  ENDCOLLECTIVE ;  /* 0x000000000000791b */ /* 0x003fea0003800000 */
.L_x_279:
[----:B------:R-:W-:Y:S01]  /*4600*/  ISETP.GE.AND P0, PT, R37, R15, PT ;  /* 0x0000000f2500720c */ /* 0x000fe20003f06270 */
[----:B------:R-:W-:-:S03]  /*4610*/  IMAD.MOV.U32 R14, RZ, RZ, 0x2 ;  /* 0x00000002ff0e7424 */ /* 0x000fc600078e00ff */
[----:B------:R-:W-:Y:S02]  /*4620*/  SEL R16, R16, RZ, !P0 ;  /* 0x000000ff10107207 */ /* 0x000fe40004000000 */
[----:B------:R-:W-:-:S03]  /*4630*/  ISETP.GT.AND P0, PT, R38, R15, PT ;  /* 0x0000000f2600720c */ /* 0x000fc60003f04270 */
[----:B------:R-:W-:-:S04]  /*4640*/  IMAD.IADD R41, R16, 0x1, R13 ;  /* 0x0000000110297824 */ /* 0x000fc800078e020d */
[----:B------:R-:W-:-:S07]  /*4650*/  IMAD.MOV.U32 R13, RZ, RZ, R41 ;  /* 0x000000ffff0d7224 */ /* 0x000fce00078e0029 */
[----:B------:R-:W-:Y:S05]  /*4660*/  WARPSYNC.COLLECTIVE R10, `(.L_x_280) ;  /* 0x000000000a087348 */ /* 0x000fea0003c00000 */
[----:B------:R0:W1:Y:S02]  /*4670*/  SHFL.DOWN P2, R16, R13, R14, R15 ;  /* 0x0800000e0d107389 */ /* 0x000064000004000f */
[----:B01----:R-:W-:Y:S05]  /*4680*/  ENDCOLLECTIVE ;  /* 0x000000000000791b */ /* 0x003fea0003800000 */
.L_x_280:
[----:B------:R-:W-:Y:S01]  /*4690*/  IMAD.MOV.U32 R14, RZ, RZ, 0x4 ;  /* 0x00000004ff0e7424 */ /* 0x000fe200078e00ff */
[----:B------:R-:W-:Y:S02]  /*46a0*/  SEL R16, R16, RZ, !P0 ;  /* 0x000000ff10107207 */ /* 0x000fe40004000000 */
[----:B------:R-:W-:-:S03]  /*46b0*/  ISETP.GT.AND P0, PT, R19, R15, PT ;  /* 0x0000000f1300720c */ /* 0x000fc60003f04270 */
[----:B------:R-:W-:-:S04]  /*46c0*/  IMAD.IADD R41, R41, 0x1, R16 ;  /* 0x0000000129297824 */ /* 0x000fc800078e0210 */
[----:B------:R-:W-:-:S07]  /*46d0*/  IMAD.MOV.U32 R13, RZ, RZ, R41 ;  /* 0x000000ffff0d7224 */ /* 0x000fce00078e0029 */
[----:B------:R-:W-:Y:S05]  /*46e0*/  WARPSYNC.COLLECTIVE R10, `(.L_x_281) ;  /* 0x000000000a087348 */ /* 0x000fea0003c00000 */
[----:B------:R0:W1:Y:S02]  /*46f0*/  SHFL.DOWN P2, R16, R13, R14, R15 ;  /* 0x0800000e0d107389 */ /* 0x000064000004000f */
[----:B01----:R-:W-:Y:S05]  /*4700*/  ENDCOLLECTIVE ;  /* 0x000000000000791b */ /* 0x003fea0003800000 */
.L_x_281:
[----:B------:R-:W-:Y:S01]  /*4710*/  IMAD.MOV.U32 R14, RZ, RZ, 0x8 ;  /* 0x00000008ff0e7424 */ /* 0x000fe200078e00ff */
[----:B------:R-:W-:Y:S02]  /*4720*/  SEL R16, R16, RZ, !P0 ;  /* 0x000000ff10107207 */ /* 0x000fe40004000000 */
[----:B------:R-:W-:-:S03]  /*4730*/  ISETP.GT.AND P0, PT, R36, R15, PT ;  /* 0x0000000f2400720c */ /* 0x000fc60003f04270 */
[----:B------:R-:W-:-:S10]  /*4740*/  IMAD.IADD R13, R41, 0x1, R16 ;  /* 0x00000001290d7824 */ /* 0x000fd400078e0210 */
[----:B------:R-:W-:Y:S05]  /*4750*/  WARPSYNC.COLLECTIVE R10, `(.L_x_282) ;  /* 0x000000000a087348 */ /* 0x000fea0003c00000 */
[----:B------:R0:W1:Y:S02]  /*4760*/  SHFL.DOWN P2, R16, R13, R14, R15 ;  /* 0x0800000e0d107389 */ /* 0x000064000004000f */
[----:B01----:R-:W-:Y:S05]  /*4770*/  ENDCOLLECTIVE ;  /* 0x000000000000791b */ /* 0x003fea0003800000 */
.L_x_282:
        /* <DEDUP_REMOVED lines=8> */
.L_x_283:
[----:B------:R-:W-:Y:S02]  /*4800*/  SEL R16, R16, RZ, !P0 ;  /* 0x000000ff10107207 */ /* 0x000fe40004000000 */
[----:B------:R-:W-:Y:S02]  /*4810*/  ISETP.NE.AND P0, PT, R12, 0x65, PT ;  /* 0x000000650c00780c */ /* 0x000fe40003f05270 */
[----:B------:R-:W-:-:S11]  /*4820*/  IADD3 R40, PT, PT, R41, R16, R40 ;  /* 0x0000001029287210 */ /* 0x000fd60007ffe028 */
[----:B------:R-:W-:Y:S05]  /*4830*/  WARPSYNC.COLLECTIVE R10, `(.L_x_284) ;  /* 0x000000000a087348 */ /* 0x000fea0003c00000 */
[----:B------:R-:W-:Y:S01]  /*4840*/  VOTE.ALL P0, P0 ;  /* 0x0000000000ff7806 */ /* 0x000fe20000000000 */
[----:B------:R-:W-:-:S12]  /*4850*/  ENDCOLLECTIVE ;  /* 0x000000000000791b */ /* 0x000fd80003800000 */
.L_x_284:
[----:B------:R-:W-:Y:S05]  /*4860*/  BRA `(.L_x_285) ;  /* 0xffffffcc00747947 */ /* 0x000fea000383ffff */
.L_x_244:
[----:B------:R-:W-:Y:S01]  /*4870*/  BSSY B0, `(.L_x_286) ;  /* 0x0000006000007945 */ /* 0x000fe20003800000 */
[----:B------:R-:W-:Y:S01]  /*4880*/  PLOP3.LUT P0, PT, P0, PT, PT, 0x8, 0x80 ;  /* 0x000000000080781c */ /* 0x000fe2000070e170 */
[----:B------:R-:W-:-:S12]  /*4890*/  IMAD.MOV.U32 R10, RZ, RZ, -0x1 ;  /* 0xffffffffff0a7424 */ /* 0x000fd800078e00ff */
[----:B------:R-:W-:Y:S05]  /*48a0*/  WARPSYNC.COLLECTIVE R10, `(.L_x_287) ;  /* 0x000000000a087348 */ /* 0x000fea0003c00000 */
[----:B------:R-:W-:Y:S01]  /*48b0*/  VOTE.ANY P0, P0 ;  /* 0x0000000000ff7806 */ /* 0x000fe20000000100 */
[----:B------:R-:W-:-:S12]  /*48c0*/  ENDCOLLECTIVE ;  /* 0x000000000000791b */ /* 0x000fd80003800000 */
.L_x_287:
[----:B------:R-:W-:Y:S05]  /*48d0*/  BSYNC B0 ;  /* 0x0000000000007941 */ /* 0x000fea0003800000 */
.L_x_286:
[----:B------:R-:W-:Y:S05]  /*48e0*/  BRA `(.L_x_288) ;  /* 0xffffffe400807947 */ /* 0x000fea000383ffff */
.L_x_246:
[----:B------:R-:W-:Y:S01]  /*48f0*/  BSSY B0, `(.L_x_289) ;  /* 0x0000006000007945 */ /* 0x000fe20003800000 */
[----:B------:R-:W-:Y:S01]  /*4900*/  PLOP3.LUT P0, PT, P0, PT, PT, 0x8, 0x80 ;  /* 0x000000000080781c */ /* 0x000fe2000070e170 */
[----:B------:R-:W-:-:S12]  /*4910*/  IMAD.MOV.U32 R10, RZ, RZ, -0x1 ;  /* 0xffffffffff0a7424 */ /* 0x000fd800078e00ff */
[----:B------:R-:W-:Y:S05]  /*4920*/  WARPSYNC.COLLECTIVE R10, `(.L_x_290) ;  /* 0x000000000a087348 */ /* 0x000fea0003c00000 */
[----:B------:R-:W-:Y:S01]  /*4930*/  VOTE.ANY P0, P0 ;  /* 0x0000000000ff7806 */ /* 0x000fe20000000100 */
[----:B------:R-:W-:-:S12]  /*4940*/  ENDCOLLECTIVE ;  /* 0x000000000000791b */ /* 0x000fd80003800000 */
.L_x_290:
[----:B------:R-:W-:Y:S05]  /*4950*/  BSYNC B0 ;  /* 0x0000000000007941 */ /* 0x000fea0003800000 */
.L_x_289:
[----:B------:R-:W-:Y:S05]  /*4960*/  BRA `(.L_x_291) ;  /* 0xffffffe400847947 */ /* 0x000fea000383ffff */
.L_x_248:
[----:B------:R-:W0:Y:S01]  /*4970*/  S2R R19, SR_GEMASK ;  /* 0x0000000000137919 */ /* 0x000e220000003c00 */
[----:B------:R-:W-:Y:S01]  /*4980*/  BSSY B0, `(.L_x_292) ;  /* 0x0000007000007945 */ /* 0x000fe20003800000 */
[----:B------:R-:W-:Y:S01]  /*4990*/  ISETP.NE.AND P0, PT, R8, 0x65, PT ;  /* 0x000000650800780c */ /* 0x000fe20003f05270 */
[----:B------:R-:W-:Y:S01]  /*49a0*/  IMAD.MOV.U32 R10, RZ, RZ, -0x1 ;  /* 0xffffffffff0a7424 */ /* 0x000fe200078e00ff */
[----:B------:R-:W-:-:S13]  /*49b0*/  PLOP3.LUT P2, PT, P2, PT, PT, 0x8, 0x80 ;  /* 0x000000000080781c */ /* 0x000fda000174e170 */
[----:B0-----:R-:W-:Y:S05]  /*49c0*/  WARPSYNC.COLLECTIVE R10, `(.L_x_293) ;  /* 0x000000000a087348 */ /* 0x001fea0003c00000 */
[----:B------:R-:W-:Y:S01]  /*49d0*/  VOTE.ANY R10, PT, P2 ;  /* 0x00000000000a7806 */ /* 0x000fe200010e0100 */
[----:B0-----:R-:W-:Y:S06]  /*49e0*/  ENDCOLLECTIVE ;  /* 0x000000000000791b */ /* 0x001fec0003800000 */
.L_x_293:
[----:B------:R-:W-:Y:S05]  /*49f0*/  BSYNC B0 ;  /* 0x0000000000007941 */ /* 0x000fea0003800000 */
.L_x_292:
[----:B------:R-:W-:Y:S01]  /*4a00*/  LOP3.LUT R10, R10, 0x80000000, R19, 0xec, !PT ;  /* 0x800000000a0a7812 */ /* 0x000fe200078eec13 */
[----:B------:R-:W-:-:S04]  /*4a10*/  IMAD.MOV.U32 R14, RZ, RZ, 0x1 ;  /* 0x00000001ff0e7424 */ /* 0x000fc800078e00ff */
[----:B------:R-:W-:-:S05]  /*4a20*/  VIADD R13, R10, 0xffffffff ;  /* 0xffffffff0a0d7836 */ /* 0x000fca0000000000 */
[----:B------:R-:W-:Y:S01]  /*4a30*/  LOP3.LUT R8, R10, R13, RZ, 0xc, !PT ;  /* 0x0000000d0a087212 */ /* 0x000fe200078e0cff */
[----:B------:R-:W-:Y:S02]  /*4a40*/  IMAD.MOV.U32 R13, RZ, RZ, R9 ;  /* 0x000000ffff0d7224 */ /* 0x000fe400078e0009 */
[----:B------:R-:W-:Y:S01]  /*4a50*/  IMAD.MOV.U32 R10, RZ, RZ, -0x1 ;  /* 0xffffffffff0a7424 */ /* 0x000fe200078e00ff */
[----:B------:R0:W1:Y:S02]  /*4a60*/  POPC R15, R8 ;  /* 0x00000008000f7309 */ /* 0x0000640000000000 */
[----:B0-----:R-:W-:-:S07]  /*4a70*/  VIADD R8, R38, 0x4 ;  /* 0x0000000426087836 */ /* 0x001fce0000000000 */
[----:B-1----:R-:W-:Y:S05]  /*4a80*/  WARPSYNC.COLLECTIVE R10, `(.L_x_294) ;  /* 0x000000000a087348 */ /* 0x002fea0003c00000 */
[----:B-1----:R0:W1:Y:S02]  /*4a90*/  SHFL.DOWN P2, R16, R13, R14, R15 ;  /* 0x0800000e0d107389 */ /* 0x002064000004000f */
[----:B01----:R-:W-:Y:S05]  /*4aa0*/  ENDCOLLECTIVE ;  /* 0x000000000000791b */ /* 0x003fea0003800000 */
.L_x_294:
[----:B------:R-:W-:Y:S01]  /*4ab0*/  IMAD.MOV.U32 R14, RZ, RZ, 0x2 ;  /* 0x00000002ff0e7424 */ /* 0x000fe200078e00ff */
[----:B------:R-:W-:-:S04]  /*4ac0*/  ISETP.GE.AND P2, PT, R38, R15, PT ;  /* 0x0000000f2600720c */ /* 0x000fc80003f46270 */
[----:B------:R-:W-:Y:S01]  /*4ad0*/  SEL R12, R16, RZ, !P2 ;  /* 0x000000ff100c7207 */ /* 0x000fe20005000000 */
[----:B------:R-:W-:-:S04]  /*4ae0*/  VIADD R16, R38, 0x2 ;  /* 0x0000000226107836 */ /* 0x000fc80000000000 */
[----:B------:R-:W-:Y:S01]  /*4af0*/  IMAD.IADD R12, R12, 0x1, R9 ;  /* 0x000000010c0c7824 */ /* 0x000fe200078e0209 */
[----:B------:R-:W-:-:S03]  /*4b00*/  ISETP.GT.AND P3, PT, R16, R15, PT ;  /* 0x0000000f1000720c */ /* 0x000fc60003f64270 */
[----:B------:R-:W-:-:S10]  /*4b10*/  IMAD.MOV.U32 R13, RZ, RZ, R12 ;  /* 0x000000ffff0d7224 */ /* 0x000fd400078e000c */
[----:B------:R-:W-:Y:S05]  /*4b20*/  WARPSYNC.COLLECTIVE R10, `(.L_x_295) ;  /* 0x000000000a087348 */ /* 0x000fea0003c00000 */
[----:B------:R0:W1:Y:S02]  /*4b30*/  SHFL.DOWN P2, R16, R13, R14, R15 ;  /* 0x0800000e0d107389 */ /* 0x000064000004000f */
[----:B01----:R-:W-:Y:S05]  /*4b40*/  ENDCOLLECTIVE ;  /* 0x000000000000791b */ /* 0x003fea0003800000 */
.L_x_295:
[----:B------:R-:W-:Y:S01]  /*4b50*/  IMAD.MOV.U32 R14, RZ, RZ, 0x4 ;  /* 0x00000004ff0e7424 */ /* 0x000fe200078e00ff */
[----:B------:R-:W-:Y:S02]  /*4b60*/  SEL R9, R16, RZ, !P3 ;  /* 0x000000ff10097207 */ /* 0x000fe40005800000 */
[----:B------:R-:W-:Y:S01]  /*4b70*/  ISETP.GT.AND P3, PT, R8, R15, PT ;  /* 0x0000000f0800720c */ /* 0x000fe20003f64270 */
[----:B------:R-:W-:Y:S02]  /*4b80*/  VIADD R8, R38, 0x8 ;  /* 0x0000000826087836 */ /* 0x000fe40000000000 */
[----:B------:R-:W-:-:S04]  /*4b90*/  IMAD.IADD R40, R12, 0x1, R9 ;  /* 0x000000010c287824 */ /* 0x000fc800078e0209 */
[----:B------:R-:W-:-:S07]  /*4ba0*/  IMAD.MOV.U32 R13, RZ, RZ, R40 ;  /* 0x000000ffff0d7224 */ /* 0x000fce00078e0028 */
[----:B------:R-:W-:Y:S05]  /*4bb0*/  WARPSYNC.COLLECTIVE R10, `(.L_x_296) ;  /* 0x000000000a087348 */ /* 0x000fea0003c00000 */
[----:B------:R0:W1:Y:S02]  /*4bc0*/  SHFL.DOWN P2, R16, R13, R14, R15 ;  /* 0x0800000e0d107389 */ /* 0x000064000004000f */
[----:B01----:R-:W-:Y:S05]  /*4bd0*/  ENDCOLLECTIVE ;  /* 0x000000000000791b */ /* 0x003fea0003800000 */
.L_x_296:
        /* <DEDUP_REMOVED lines=9> */
.L_x_297:
[----:B------:R-:W-:Y:S01]  /*4c70*/  IMAD.MOV.U32 R14, RZ, RZ, 0x10 ;  /* 0x00000010ff0e7424 */ /* 0x000fe200078e00ff */
[----:B------:R-:W-:-:S05]  /*4c80*/  SEL R16, R16, RZ, !P3 ;  /* 0x000000ff10107207 */ /* 0x000fca0005800000 */
[----:B------:R-:W-:-:S04]  /*4c90*/  IMAD.IADD R44, R9, 0x1, R16 ;  /* 0x00000001092c7824 */ /* 0x000fc800078e0210 */
[----:B------:R-:W-:-:S07]  /*4ca0*/  IMAD.MOV.U32 R13, RZ, RZ, R44 ;  /* 0x000000ffff0d7224 */ /* 0x000fce00078e002c */
[----:B------:R-:W-:Y:S05]  /*4cb0*/  WARPSYNC.COLLECTIVE R10, `(.L_x_298) ;  /* 0x000000000a087348 */ /* 0x000fea0003c00000 */
[----:B------:R0:W1:Y:S02]  /*4cc0*/  SHFL.DOWN P2, R16, R13, R14, R15 ;  /* 0x0800000e0d107389 */ /* 0x000064000004000f */
[----:B01----:R-:W-:Y:S05]  /*4cd0*/  ENDCOLLECTIVE ;  /* 0x000000000000791b */ /* 0x003fea0003800000 */
.L_x_298:
[----:B------:R-:W-:Y:S05]  /*4ce0*/  WARPSYNC.COLLECTIVE R10, `(.L_x_299) ;  /* 0x000000000a087348 */ /* 0x000fea0003c00000 */
[----:B------:R-:W-:Y:S01]  /*4cf0*/  VOTE.ALL P0, P0 ;  /* 0x0000000000ff7806 */ /* 0x000fe20000000000 */
[----:B------:R-:W-:-:S12]  /*4d00*/  ENDCOLLECTIVE ;  /* 0x000000000000791b */ /* 0x000fd80003800000 */
.L_x_299:
[----:B------:R-:W-:-:S04]  /*4d10*/  ISETP.GT.AND P2, PT, R8, R15, PT ;  /* 0x0000000f0800720c */ /* 0x000fc80003f44270 */
[----:B------:R-:W-:-:S05]  /*4d20*/  SEL R9, R16, RZ, !P2 ;  /* 0x000000ff10097207 */ /* 0x000fca0005000000 */
[----:B------:R-:W-:Y:S02]  /*4d30*/  IMAD.IADD R12, R44, 0x1, R9 ;  /* 0x000000012c0c7824 */ /* 0x000fe400078e0209 */
[----:B------:R-:W0:Y:S02]  /*4d40*/  LDC.64 R8, c[0x0][0x390] ;  /* 0x0000e400ff087b82 */ /* 0x000e240000000a00 */
[----:B0-----:R-:W-:-:S05]  /*4d50*/  IADD3 R40, P2, PT, R8, 0x100, RZ ;  /* 0x0000010008287810 */ /* 0x001fca0007f5e0ff */
[----:B------:R-:W-:Y:S01]  /*4d60*/  IMAD.X R41, RZ, RZ, R9, P2 ;  /* 0x000000ffff297224 */ /* 0x000fe200010e0609 */
[----:B------:R-:W-:Y:S07]  /*4d70*/  BRA `(.L_x_300) ;  /* 0xffffffe4001c7947 */ /* 0x000fee000383ffff */
.L_x_250:
[----:B------:R-:W-:Y:S01]  /*4d80*/  BSSY B0, `(.L_x_301) ;  /* 0x0000006000007945 */ /* 0x000fe20003800000 */
[----:B------:R-:W-:Y:S01]  /*4d90*/  PLOP3.LUT P0, PT, P0, PT, PT, 0x8, 0x80 ;  /* 0x000000000080781c */ /* 0x000fe2000070e170 */
[----:B------:R-:W-:-:S12]  /*4da0*/  IMAD.MOV.U32 R10, RZ, RZ, -0x1 ;  /* 0xffffffffff0a7424 */ /* 0x000fd800078e00ff */
[----:B------:R-:W-:Y:S05]  /*4db0*/  WARPSYNC.COLLECTIVE R10, `(.L_x_302) ;  /* 0x000000000a087348 */ /* 0x000fea0003c00000 */
[----:B------:R-:W-:Y:S01]  /*4dc0*/  VOTE.ANY P0, P0 ;  /* 0x0000000000ff7806 */ /* 0x000fe20000000100 */
[----:B------:R-:W-:-:S12]  /*4dd0*/  ENDCOLLECTIVE ;  /* 0x000000000000791b */ /* 0x000fd80003800000 */
.L_x_302:
[----:B------:R-:W-:Y:S05]  /*4de0*/  BSYNC B0 ;  /* 0x0000000000007941 */ /* 0x000fea0003800000 */
.L_x_301:
[----:B------:R-:W-:Y:S05]  /*4df0*/  BRA `(.L_x_303) ;  /* 0xffffffe400247947 */ /* 0x000fea000383ffff */
.L_x_252:
[----:B------:R-:W-:Y:S01]  /*4e00*/  BSSY B0, `(.L_x_304) ;  /* 0x0000006000007945 */ /* 0x000fe20003800000 */
[----:B------:R-:W-:Y:S01]  /*4e10*/  PLOP3.LUT P0, PT, P0, PT, PT, 0x8, 0x80 ;  /* 0x000000000080781c */ /* 0x000fe2000070e170 */
[----:B------:R-:W-:-:S12]  /*4e20*/  IMAD.MOV.U32 R10, RZ, RZ, -0x1 ;  /* 0xffffffffff0a7424 */ /* 0x000fd800078e00ff */
[----:B------:R-:W-:Y:S05]  /*4e30*/  WARPSYNC.COLLECTIVE R10, `(.L_x_305) ;  /* 0x000000000a087348 */ /* 0x000fea0003c00000 */
[----:B------:R-:W-:Y:S01]  /*4e40*/  VOTE.ANY P0, P0 ;  /* 0x0000000000ff7806 */ /* 0x000fe20000000100 */
[----:B------:R-:W-:-:S12]  /*4e50*/  ENDCOLLECTIVE ;  /* 0x000000000000791b */ /* 0x000fd80003800000 */
.L_x_305:
[----:B------:R-:W-:Y:S05]  /*4e60*/  BSYNC B0 ;  /* 0x0000000000007941 */ /* 0x000fea0003800000 */
.L_x_304:
[----:B------:R-:W-:Y:S05]  /*4e70*/  BRA `(.L_x_306) ;  /* 0xffffffe400287947 */ /* 0x000fea000383ffff */
.L_x_254:
[----:B------:R-:W-:Y:S01]  /*4e80*/  BSSY B0, `(.L_x_307) ;  /* 0x0000006000007945 */ /* 0x000fe20003800000 */
[----:B------:R-:W-:Y:S01]  /*4e90*/  PLOP3.LUT P2, PT, P0, PT, PT, 0x8, 0x80 ;  /* 0x000000000080781c */ /* 0x000fe2000074e170 */
[----:B------:R-:W-:-:S12]  /*4ea0*/  IMAD.MOV.U32 R10, RZ, RZ, -0x1 ;  /* 0xffffffffff0a7424 */ /* 0x000fd800078e00ff */
[----:B------:R-:W-:Y:S05]  /*4eb0*/  WARPSYNC.COLLECTIVE R10, `(.L_x_308) ;  /* 0x000000000a087348 */ /* 0x000fea0003c00000 */
[----:B------:R-:W-:Y:S01]  /*4ec0*/  VOTE.ANY R10, PT, P2 ;  /* 0x00000000000a7806 */ /* 0x000fe200010e0100 */
[----:B------:R-:W-:Y:S06]  /*4ed0*/  ENDCOLLECTIVE ;  /* 0x000000000000791b */ /* 0x000fec0003800000 */
.L_x_308:
[----:B------:R-:W-:Y:S05]  /*4ee0*/  BSYNC B0 ;  /* 0x0000000000007941 */ /* 0x000fea0003800000 */
.L_x_307:
[----:B------:R-:W-:Y:S01]  /*4ef0*/  LOP3.LUT R10, R10, 0x80000000, R19, 0xec, !PT ;  /* 0x800000000a0a7812 */ /* 0x000fe200078eec13 */
[----:B------:R-:W-:Y:S02]  /*4f00*/  IMAD.MOV.U32 R14, RZ, RZ, 0x1 ;  /* 0x00000001ff0e7424 */ /* 0x000fe400078e00ff */
[----:B------:R-:W-:Y:S02]  /*4f10*/  VIADD R18, R18, 0xffffffe0 ;  /* 0xffffffe012127836 */ /* 0x000fe40000000000 */
[----:B------:R-:W-:-:S05]  /*4f20*/  VIADD R13, R10, 0xffffffff ;  /* 0xffffffff0a0d7836 */ /* 0x000fca0000000000 */
[----:B------:R-:W-:Y:S01]  /*4f30*/  LOP3.LUT R45, R10, R13, RZ, 0xc, !PT ;  /* 0x0000000d0a2d7212 */ /* 0x000fe200078e0cff */
[----:B------:R-:W-:Y:S02]  /*4f40*/  IMAD.MOV.U32 R13, RZ, RZ, R9 ;  /* 0x000000ffff0d7224 */ /* 0x000fe400078e0009 */
[----:B------:R-:W-:Y:S01]  /*4f50*/  IMAD.MOV.U32 R10, RZ, RZ, -0x1 ;  /* 0xffffffffff0a7424 */ /* 0x000fe200078e00ff */
[----:B------:R0:W1:Y:S06]  /*4f60*/  POPC R15, R45 ;  /* 0x0000002d000f7309 */ /* 0x00006c0000000000 */
[----:B01----:R-:W-:Y:S05]  /*4f70*/  WARPSYNC.COLLECTIVE R10, `(.L_x_309) ;  /* 0x000000000a087348 */ /* 0x003fea0003c00000 */
[----:B-1----:R1:W2:Y:S02]  /*4f80*/  SHFL.DOWN P2, R16, R13, R14, R15 ;  /* 0x0800000e0d107389 */ /* 0x0022a4000004000f */
[----:B012---:R-:W-:Y:S05]  /*4f90*/  ENDCOLLECTIVE ;  /* 0x000000000000791b */ /* 0x007fea0003800000 */
.L_x_309:
[----:B------:R-:W-:Y:S01]  /*4fa0*/  ISETP.GE.AND P0, PT, R38, R15, PT ;  /* 0x0000000f2600720c */ /* 0x000fe20003f06270 */
[----:B------:R-:W-:-:S03]  /*4fb0*/  IMAD.MOV.U32 R14, RZ, RZ, 0x2 ;  /* 0x00000002ff0e7424 */ /* 0x000fc600078e00ff */
[----:B------:R-:W-:-:S05]  /*4fc0*/  SEL R16, R16, RZ, !P0 ;  /* 0x000000ff10107207 */ /* 0x000fca0004000000 */
[----:B------:R-:W-:Y:S02]  /*4fd0*/  IMAD.IADD R44, R16, 0x1, R9 ;  /* 0x00000001102c7824 */ /* 0x000fe400078e0209 */
[----:B------:R-:W-:Y:S02]  /*4fe0*/  VIADD R16, R38, 0x2 ;  /* 0x0000000226107836 */ /* 0x000fe40000000000 */
[----:B------:R-:W-:-:S03]  /*4ff0*/  IMAD.MOV.U32 R13, RZ, RZ, R44 ;  /* 0x000000ffff0d7224 */ /* 0x000fc600078e002c */
[----:B------:R-:W-:-:S13]  /*5000*/  ISETP.GT.AND P0, PT, R16, R15, PT ;  /* 0x0000000f1000720c */ /* 0x000fda0003f04270 */
[----:B------:R-:W-:Y:S05]  /*5010*/  WARPSYNC.COLLECTIVE R10, `(.L_x_310) ;  /* 0x000000000a087348 */ /* 0x000fea0003c00000 */
[----:B------:R0:W1:Y:S02]  /*5020*/  SHFL.DOWN P2, R16, R13, R14, R15 ;  /* 0x0800000e0d107389 */ /* 0x000064000004000f */
[----:B01----:R-:W-:Y:S05]  /*5030*/  ENDCOLLECTIVE ;  /* 0x000000000000791b */ /* 0x003fea0003800000 */
.L_x_310:
[----:B------:R-:W-:Y:S01]  /*5040*/  IMAD.MOV.U32 R14, RZ, RZ, 0x4 ;  /* 0x00000004ff0e7424 */ /* 0x000fe200078e00ff */
        /* <DEDUP_REMOVED lines=8> */
.L_x_311:
[----:B------:R-:W-:Y:S01]  /*50d0*/  IMAD.MOV.U32 R14, RZ, RZ, 0x8 ;  /* 0x00000008ff0e7424 */ /* 0x000fe200078e00ff */
        /* <DEDUP_REMOVED lines=8> */
.L_x_312:
        /* <DEDUP_REMOVED lines=9> */
.L_x_313:
[----:B------:R-:W-:Y:S02]  /*51f0*/  SEL R9, R16, RZ, !P0 ;  /* 0x000000ff10097207 */ /* 0x000fe40004000000 */
[----:B------:R-:W-:Y:S02]  /*5200*/  ISETP.NE.AND P0, PT, R8, 0x65, PT ;  /* 0x000000650800780c */ /* 0x000fe40003f05270 */
[----:B------:R-:W-:-:S11]  /*5210*/  IADD3 R12, PT, PT, R44, R9, R12 ;  /* 0x000000092c0c7210 */ /* 0x000fd60007ffe00c */
[----:B------:R-:W-:Y:S05]  /*5220*/  WARPSYNC.COLLECTIVE R10, `(.L_x_314) ;  /* 0x000000000a087348 */ /* 0x000fea0003c00000 */
[----:B------:R-:W-:Y:S01]  /*5230*/  VOTE.ALL P0, P0 ;  /* 0x0000000000ff7806 */ /* 0x000fe20000000000 */
[----:B------:R-:W-:-:S12]  /*5240*/  ENDCOLLECTIVE ;  /* 0x000000000000791b */ /* 0x000fd80003800000 */
.L_x_314:
[----:B------:R-:W-:Y:S05]  /*5250*/  BRA `(.L_x_315) ;  /* 0xffffffe000c07947 */ /* 0x000fea000383ffff */
.L_x_316:
        /* <DEDUP_REMOVED lines=10> */
.L_x_465:


//--------------------- .text._ZN3cub18CUB_300001_SM_10006detail4scan16DeviceScanKernelINS2_10policy_hubIiiijN4cuda3std3__44plusIvEEE10Policy1000EN6thrust24THRUST_300001_SM_1000_NS10device_ptrIiEESF_NS0_13ScanTileStateIiLb1EEES9_NS1_10InputValueIiPiEEjiLb0EiEEvT0_T1_T2_iT3_T4_T5_ --------------------------
	.section	.text._ZN3cub18CUB_300001_SM_10006detail4scan16DeviceScanKernelINS2_10policy_hubIiiijN4cuda3std3__44plusIvEEE10Policy1000EN6thrust24THRUST_300001_SM_1000_NS10device_ptrIiEESF_NS0_13ScanTileStateIiLb1EEES9_NS1_10InputValueIiPiEEjiLb0EiEEvT0_T1_T2_iT3_T4_T5_,"ax",@progbits
	.align	128
        .global         _ZN3cub18CUB_300001_SM_10006detail4scan16DeviceScanKernelINS2_10policy_hubIiiijN4cuda3std3__44plusIvEEE10Policy1000EN6thrust24THRUST_300001_SM_1000_NS10device_ptrIiEESF_NS0_13ScanTileStateIiLb1EEES9_NS1_10InputValueIiPiEEjiLb0EiEEvT0_T1_T2_iT3_T4_T5_
        .type           _ZN3cub18CUB_300001_SM_10006detail4scan16DeviceScanKernelINS2_10policy_hubIiiijN4cuda3std3__44plusIvEEE10Policy1000EN6thrust24THRUST_300001_SM_1000_NS10device_ptrIiEESF_NS0_13ScanTileStateIiLb1EEES9_NS1_10InputValueIiPiEEjiLb0EiEEvT0_T1_T2_iT3_T4_T5_,@function
        .size           _ZN3cub18CUB_300001_SM_10006detail4scan16DeviceScanKernelINS2_10policy_hubIiiijN4cuda3std3__44plusIvEEE10Policy1000EN6thrust24THRUST_300001_SM_1000_NS10device_ptrIiEESF_NS0_13ScanTileStateIiLb1EEES9_NS1_10InputValueIiPiEEjiLb0EiEEvT0_T1_T2_iT3_T4_T5_,(.L_x_466 - _ZN3cub18CUB_300001_SM_10006detail4scan16DeviceScanKernelINS2_10policy_hubIiiijN4cuda3std3__44plusIvEEE10Policy1000EN6thrust24THRUST_300001_SM_1000_NS10device_ptrIiEESF_NS0_13ScanTileStateIiLb1EEES9_NS1_10InputValueIiPiEEjiLb0EiEEvT0_T1_T2_iT3_T4_T5_)
        .other          _ZN3cub18CUB_300001_SM_10006detail4scan16DeviceScanKernelINS2_10policy_hubIiiijN4cuda3std3__44plusIvEEE10Policy1000EN6thrust24THRUST_300001_SM_1000_NS10device_ptrIiEESF_NS0_13ScanTileStateIiLb1EEES9_NS1_10InputValueIiPiEEjiLb0EiEEvT0_T1_T2_iT3_T4_T5_,@"STO_CUDA_ENTRY STV_DEFAULT"
_ZN3cub18CUB_300001_SM_10006detail4scan16DeviceScanKernelINS2_10policy_hubIiiijN4cuda3std3__44plusIvEEE10Policy1000EN6thrust24THRUST_300001_SM_1000_NS10device_ptrIiEESF_NS0_13ScanTileStateIiLb1EEES9_NS1_10InputValueIiPiEEjiLb0EiEEvT0_T1_T2_iT3_T4_T5_:
.text._ZN3cub18CUB_300001_SM_10006detail4scan16DeviceScanKernelINS2_10policy_hubIiiijN4cuda3std3__44plusIvEEE10Policy1000EN6thrust24THRUST_300001_SM_1000_NS10device_ptrIiEESF_NS0_13ScanTileStateIiLb1EEES9_NS1_10InputValueIiPiEEjiLb0EiEEvT0_T1_T2_iT3_T4_T5_:
[----:B------:R-:W-:Y:S01]  /*0000*/  LDC R1, c[0x0][0x37c] ;  /* 0x0000df00ff017b82 */ /* 0x000fe20000000800 */
[----:B------:R-:W0:Y:S07]  /*0010*/  LDCU UR4, c[0x0][0x3a0] ;  /* 0x00007400ff0477ac */ /* 0x000e2e0008000800 */
[----:B------:R-:W1:Y:S01]  /*0020*/  LDC R42, c[0x0][0x398] ;  /* 0x0000e600ff2a7b82 */ /* 0x000e620000000800 */
[----:B------:R-:W2:Y:S01]  /*0030*/  LDCU.64 UR8, c[0x0][0x358] ;  /* 0x00006b00ff0877ac */ /* 0x000ea20008000a00 */
[----:B------:R-:W3:Y:S01]  /*0040*/  LDCU UR5, c[0x0][0x3b0] ;  /* 0x00007600ff0577ac */ /* 0x000ee20008000800 */
[----:B0-----:R-:W-:-:S06]  /*0050*/  UPRMT UR4, UR4, 0x7770, URZ ;  /* 0x0000777004047896 */ /* 0x001fcc00080000ff */
[----:B------:R-:W-:-:S13]  /*0060*/  ISETP.NE.AND P0, PT, RZ, UR4, PT ;  /* 0x00000004ff007c0c */ /* 0x000fda000bf05270 */
[----:B------:R-:W2:Y:S02]  /*0070*/  @P0 LDC.64 R2, c[0x0][0x3a8] ;  /* 0x0000ea00ff020b82 */ /* 0x000ea40000000a00 */
[----:B--2---:R0:W5:Y:S06]  /*0080*/  @P0 LDG.E R44, desc[UR8][R2.64] ;  /* 0x00000008022c0981 */ /* 0x00416c000c1e1900 */
[----:B------:R-:W1:Y:S02]  /*0090*/  S2UR UR4, SR_CTAID.X ;  /* 0x00000000000479c3 */ /* 0x000e640000002500 */
[----:B-1----:R-:W-:-:S04]  /*00a0*/  VIADD R42, R42, UR4 ;  /* 0x000000042a2a7c36 */ /* 0x002fc80008000000 */
[----:B------:R-:W-:-:S05]  /*00b0*/  IMAD R7, R42, 0x2100, RZ ;  /* 0x000021002a077824 */ /* 0x000fca00078e02ff */
[----:B---3--:R-:W-:Y:S01]  /*00c0*/  IADD3 R0, PT, PT, -R7, UR5, RZ ;  /* 0x0000000507007c10 */ /* 0x008fe2000fffe1ff */
[----:B------:R-:W1:Y:S03]  /*00d0*/  @!P0 LDC R44, c[0x0][0x3a8] ;  /* 0x0000ea00ff2c8b82 */ /* 0x000e660000000800 */
[----:B------:R-:W-:-:S13]  /*00e0*/  ISETP.GE.U32.AND P0, PT, R0, 0x2101, PT ;  /* 0x000021010000780c */ /* 0x000fda0003f06070 */
[----:B0-----:R-:W-:Y:S05]  /*00f0*/  @!P0 BRA `(.L_x_317) ;  /* 0x0000001c00ac8947 */ /* 0x001fea0003800000 */
[----:B------:R-:W0:Y:S01]  /*0100*/  S2R R16, SR_TID.X ;  /* 0x0000000000107919 */ /* 0x000e220000002100 */
[----:B------:R-:W2:Y:S01]  /*0110*/  LDCU.64 UR4, c[0x0][0x380] ;  /* 0x00007000ff0477ac */ /* 0x000ea20008000a00 */
[C---:B0-----:R-:W-:Y:S02]  /*0120*/  LOP3.LUT R0, R16.reuse, 0x1f, RZ, 0xc0, !PT ;  /* 0x0000001f10007812 */ /* 0x041fe400078ec0ff */
[----:B------:R-:W-:-:S05]  /*0130*/  LOP3.LUT R3, R16, 0x3e0, RZ, 0xc0, !PT ;  /* 0x000003e010037812 */ /* 0x000fca00078ec0ff */
[----:B------:R-:W-:-:S05]  /*0140*/  IMAD R0, R3, 0x16, R0 ;  /* 0x0000001603007824 */ /* 0x000fca00078e0200 */
[----:B------:R-:W-:-:S05]  /*0150*/  IADD3 R0, P0, PT, R7, R0, RZ ;  /* 0x0000000007007210 */ /* 0x000fca0007f1e0ff */
[----:B------:R-:W-:Y:S02]  /*0160*/  IMAD.X R3, RZ, RZ, RZ, P0 ;  /* 0x000000ffff037224 */ /* 0x000fe400000e06ff */
        /* <DEDUP_REMOVED lines=30> */
[----:B------:R-:W-:Y:S01]  /*0350*/  ISETP.NE.AND P0, PT, R42, RZ, PT ;  /* 0x000000ff2a00720c */ /* 0x000fe20003f05270 */
        /* <DEDUP_REMOVED lines=28> */
[----:B------:R0:W1:Y:S04]  /*0520*/  LDS.64 R36, [R27] ;  /* 0x000000001b247984 */ /* 0x0000680000000a00 */
[----:B------:R0:W2:Y:S04]  /*0530*/  LDS.64 R34, [R27+0x8] ;  /* 0x000008001b227984 */ /* 0x0000a80000000a00 */
[----:B------:R0:W3:Y:S04]  /*0540*/  LDS.64 R32, [R27+0x10] ;  /* 0x000010001b207984 */ /* 0x0000e80000000a00 */
[----:B------:R0:W4:Y:S04]  /*0550*/  LDS.64 R18, [R27+0x18] ;  /* 0x000018001b127984 */ /* 0x0001280000000a00 */
[----:B------:R0:W0:Y:S04]  /*0560*/  LDS.64 R14, [R27+0x20] ;  /* 0x000020001b0e7984 */ /* 0x0000280000000a00 */
[----:B------:R0:W0:Y:S04]  /*0570*/  LDS.64 R12, [R27+0x28] ;  /* 0x000028001b0c7984 */ /* 0x0000280000000a00 */
[----:B------:R0:W0:Y:S04]  /*0580*/  LDS.64 R10, [R27+0x30] ;  /* 0x000030001b0a7984 */ /* 0x0000280000000a00 */
[----:B------:R0:W0:Y:S04]  /*0590*/  LDS.64 R8, [R27+0x38] ;  /* 0x000038001b087984 */ /* 0x0000280000000a00 */
[----:B------:R0:W0:Y:S04]  /*05a0*/  LDS.64 R6, [R27+0x40] ;  /* 0x000040001b067984 */ /* 0x0000280000000a00 */
[----:B------:R0:W0:Y:S04]  /*05b0*/  LDS.64 R4, [R27+0x48] ;  /* 0x000048001b047984 */ /* 0x0000280000000a00 */
[----:B------:R0:W0:Y:S01]  /*05c0*/  LDS.64 R2, [R27+0x50] ;  /* 0x000050001b027984 */ /* 0x0000220000000a00 */
[----:B------:R-:W-:Y:S06]  /*05d0*/  BAR.SYNC.DEFER_BLOCKING 0x0 ;  /* 0x0000000000007b1d */ /* 0x000fec0000010000 */
[----:B-1----:R-:W-:Y:S05]  /*05e0*/  @P0 BRA `(.L_x_319) ;  /* 0x00000004001c0947 */ /* 0x002fea0003800000 */
[----:B0-2---:R-:W-:Y:S02]  /*05f0*/  IADD3 R17, PT, PT, R34, R37, R36 ;  /* 0x0000002522117210 */ /* 0x005fe40007ffe024 */
[C---:B------:R-:W-:Y:S02]  /*0600*/  ISETP.NE.AND P1, PT, R39.reuse, 0x1f, PT ;  /* 0x0000001f2700780c */ /* 0x040fe40003f25270 */
[----:B---3--:R-:W-:Y:S02]  /*0610*/  IADD3 R17, PT, PT, R32, R35, R17 ;  /* 0x0000002320117210 */ /* 0x008fe40007ffe011 */
[----:B------:R-:W-:Y:S02]  /*0620*/  ISETP.NE.AND P2, PT, R39, RZ, PT ;  /* 0x000000ff2700720c */ /* 0x000fe40003f45270 */
[----:B----4-:R-:W-:-:S04]  /*0630*/  IADD3 R17, PT, PT, R18, R33, R17 ;  /* 0x0000002112117210 */ /* 0x010fc80007ffe011 */
[----:B------:R-:W-:-:S03]  /*0640*/  IADD3 R17, PT, PT, R14, R19, R17 ;  /* 0x000000130e117210 */ /* 0x000fc60007ffe011 */
[----:B------:R-:W-:Y:S02]  /*0650*/  @!P1 LEA R43, R40, UR4, 0x2 ;  /* 0x00000004282b9c11 */ /* 0x000fe4000f8e10ff */
[----:B------:R-:W-:-:S04]  /*0660*/  IADD3 R17, PT, PT, R12, R15, R17 ;  /* 0x0000000f0c117210 */ /* 0x000fc80007ffe011 */
[----:B------:R-:W-:-:S04]  /*0670*/  IADD3 R17, PT, PT, R10, R13, R17 ;  /* 0x0000000d0a117210 */ /* 0x000fc80007ffe011 */
[----:B------:R-:W-:-:S04]  /*0680*/  IADD3 R17, PT, PT, R8, R11, R17 ;  /* 0x0000000b08117210 */ /* 0x000fc80007ffe011 */
[----:B------:R-:W-:-:S04]  /*0690*/  IADD3 R17, PT, PT, R6, R9, R17 ;  /* 0x0000000906117210 */ /* 0x000fc80007ffe011 */
[----:B------:R-:W-:-:S04]  /*06a0*/  IADD3 R17, PT, PT, R4, R7, R17 ;  /* 0x0000000704117210 */ /* 0x000fc80007ffe011 */
[----:B------:R-:W-:-:S05]  /*06b0*/  IADD3 R20, PT, PT, R2, R5, R17 ;  /* 0x0000000502147210 */ /* 0x000fca0007ffe011 */
        /* <DEDUP_REMOVED lines=38> */
[----:B------:R-:W-:Y:S02]  /*0920*/  SEL R20, R26, R20, !P0 ;  /* 0x000000141a147207 */ /* 0x000fe40004000000 */
[----:B------:R-:W-:-:S04]  /*0930*/  ISETP.NE.AND P0, PT, R40, 0x8, PT ;  /* 0x000000082800780c */ /* 0x000fc80003f05270 */
[----:B------:R-:W-:Y:S02]  /*0940*/  SEL R20, R27, R20, !P0 ;  /* 0x000000141b147207 */ /* 0x000fe40004000000 */
[----:B------:R-:W-:Y:S02]  /*0950*/  ISETP.NE.AND P0, PT, R40, 0xa, PT ;  /* 0x0000000a2800780c */ /* 0x000fe40003f05270 */
[----:B------:R-:W-:Y:S02]  /*0960*/  SEL R20, R28, R20, !P1 ;  /* 0x000000141c147207 */ /* 0x000fe40004800000 */
[----:B------:R-:W-:Y:S02]  /*0970*/  ISETP.NE.AND P1, PT, R40, 0xb, PT ;  /* 0x0000000b2800780c */ /* 0x000fe40003f25270 */
[----:B------:R-:W-:Y:S01]  /*0980*/  SEL R20, R29, R20, !P0 ;  /* 0x000000141d147207 */ /* 0x000fe20004000000 */
[----:B------:R-:W-:Y:S01]  /*0990*/  IMAD.IADD R29, R30, 0x1, R29 ;  /* 0x000000011e1d7824 */ /* 0x000fe200078e021d */
[----:B------:R-:W-:-:S04]  /*09a0*/  ISETP.GE.U32.AND P0, PT, R16, 0x20, PT ;  /* 0x000000201000780c */ /* 0x000fc80003f06070 */
[----:B------:R-:W-:Y:S02]  /*09b0*/  SEL R20, R29, R20, !P1 ;  /* 0x000000141d147207 */ /* 0x000fe40004800000 */
[----:B------:R-:W-:Y:S02]  /*09c0*/  ISETP.NE.AND P1, PT, R16, RZ, PT ;  /* 0x000000ff1000720c */ /* 0x000fe40003f25270 */
[----:B------:R-:W-:Y:S02]  /*09d0*/  SEL R16, R3, RZ, P2 ;  /* 0x000000ff03107207 */ /* 0x000fe40001000000 */
[----:B------:R-:W-:Y:S02]  /*09e0*/  SEL R3, R20, RZ, P0 ;  /* 0x000000ff14037207 */ /* 0x000fe40000000000 */
[--C-:B-----5:R-:W-:Y:S02]  /*09f0*/  IADD3 R31, PT, PT, R29, R31, R44.reuse ;  /* 0x0000001f1d1f7210 */ /* 0x120fe40007ffe02c */
[----:B------:R-:W-:-:S05]  /*0a00*/  IADD3 R44, PT, PT, R3, R16, R44 ;  /* 0x00000010032c7210 */ /* 0x000fca0007ffe02c */
[----:B------:R-:W-:Y:S05]  /*0a10*/  @P1 BRA `(.L_x_320) ;  /* 0x0000000c00f41947 */ /* 0x000fea0003800000 */
[----:B------:R-:W0:Y:S01]  /*0a20*/  LDC.64 R16, c[0x0][0x390] ;  /* 0x0000e400ff107b82 */ /* 0x000e220000000a00 */
[----:B------:R-:W-:-:S05]  /*0a30*/  IMAD.MOV.U32 R30, RZ, RZ, 0x65 ;  /* 0x00000065ff1e7424 */ /* 0x000fca00078e00ff */
[----:B0-----:R0:W-:Y:S01]  /*0a40*/  ST.E.64.STRONG.GPU desc[UR8][R16.64+0x100], R30 ;  /* 0x0001001e10007985 */ /* 0x0011e2000c10fb08 */
[----:B------:R-:W-:Y:S05]  /*0a50*/  BRA `(.L_x_320) ;  /* 0x0000000c00e47947 */ /* 0x000fea0003800000 */
.L_x_319:
        /* <DEDUP_REMOVED lines=57> */
[----:B------:R-:W-:Y:S02]  /*0df0*/  ISETP.NE.AND P0, PT, R40, 0xa, PT ;  /* 0x0000000a2800780c */ /* 0x000fe40003f05270 */
[----:B------:R-:W-:Y:S02]  /*0e00*/  SEL R20, R28, R20, !P1 ;  /* 0x000000141c147207 */ /* 0x000fe40004800000 */
[----:B------:R-:W-:Y:S02]  /*0e10*/  ISETP.NE.AND P1, PT, R40, 0xb, PT ;  /* 0x0000000b2800780c */ /* 0x000fe40003f25270 */
[----:B------:R-:W-:Y:S02]  /*0e20*/  SEL R20, R29, R20, !P0 ;  /* 0x000000141d147207 */ /* 0x000fe40004000000 */
[----:B------:R-:W-:-:S02]  /*0e30*/  ISETP.GT.U32.AND P0, PT, R16, 0x1f, PT ;  /* 0x0000001f1000780c */ /* 0x000fc40003f04070 */
[----:B------:R-:W-:Y:S02]  /*0e40*/  SEL R20, R30, R20, !P1 ;  /* 0x000000141e147207 */ /* 0x000fe40004800000 */
[----:B------:R-:W-:-:S03]  /*0e50*/  ISETP.GE.U32.AND P1, PT, R16, 0x20, PT ;  /* 0x000000201000780c */ /* 0x000fc60003f26070 */
[----:B------:R-:W-:-:S05]  /*0e60*/  IMAD.IADD R20, R20, 0x1, R17 ;  /* 0x0000000114147824 */ /* 0x000fca00078e0211 */
[----:B------:R-:W-:Y:S01]  /*0e70*/  SEL R23, R3, R20, !P1 ;  /* 0x0000001403177207 */ /* 0x000fe20004800000 */
[----:B------:R-:W-:Y:S06]  /*0e80*/  @P0 BRA `(.L_x_321) ;  /* 0x0000000800b00947 */ /* 0x000fec0003800000 */
[----:B------:R-:W0:Y:S01]  /*0e90*/  LDC.64 R20, c[0x0][0x390] ;  /* 0x0000e400ff147b82 */ /* 0x000e220000000a00 */
[----:B------:R-:W-:Y:S02]  /*0ea0*/  ISETP.NE.AND P1, PT, R16, RZ, PT ;  /* 0x000000ff1000720c */ /* 0x000fe40003f25270 */
[----:B------:R-:W-:-:S05]  /*0eb0*/  LOP3.LUT R3, RZ, R16, RZ, 0x33, !PT ;  /* 0x00000010ff037212 */ /* 0x000fca00078e33ff */
[----:B------:R-:W-:-:S06]  /*0ec0*/  IMAD.IADD R40, R42, 0x1, R3 ;  /* 0x000000012a287824 */ /* 0x000fcc00078e0203 */
        /* <DEDUP_REMOVED lines=11> */
.L_x_351:
[----:B------:R-:W-:Y:S05]  /*0f80*/  @!P0 BRA `(.L_x_323) ;  /* 0x0000000000748947 */ /* 0x000fea0003800000 */
[----:B------:R-:W-:-:S07]  /*0f90*/  IMAD.MOV.U32 R3, RZ, RZ, 0x3b8 ;  /* 0x000003b8ff037424 */ /* 0x000fce00078e00ff */
.L_x_325:
[----:B------:R-:W-:Y:S02]  /*0fa0*/  VIADD R27, R3, 0x1 ;  /* 0x00000001031b7836 */ /* 0x000fe40000000000 */
[----:B------:R-:W-:Y:S02]  /*0fb0*/  IMAD R42, R42, 0x41a7, RZ ;  /* 0x000041a72a2a7824 */ /* 0x000fe400078e02ff */
[----:B------:R-:W0:Y:S01]  /*0fc0*/  I2F.U32.RP R22, R27 ;  /* 0x0000001b00167306 */ /* 0x000e220000209000 */
[----:B------:R-:W-:Y:S01]  /*0fd0*/  IMAD.MOV R29, RZ, RZ, -R27 ;  /* 0x000000ffff1d7224 */ /* 0x000fe200078e0a1b */
[----:B------:R-:W-:Y:S02]  /*0fe0*/  ISETP.NE.U32.AND P2, PT, R27, RZ, PT ;  /* 0x000000ff1b00720c */ /* 0x000fe40003f45070 */
[----:B------:R-:W-:-:S04]  /*0ff0*/  LOP3.LUT R42, R42, 0x7fffffff, RZ, 0xc0, !PT ;  /* 0x7fffffff2a2a7812 */ /* 0x000fc800078ec0ff */
[----:B0-----:R-:W0:Y:S02]  /*1000*/  MUFU.RCP R22, R22 ;  /* 0x0000001600167308 */ /* 0x001e240000001000 */
[----:B0-----:R-:W-:-:S06]  /*1010*/  VIADD R20, R22, 0xffffffe ;  /* 0x0ffffffe16147836 */ /* 0x001fcc0000000000 */
[----:B------:R0:W1:Y:S02]  /*1020*/  F2I.FTZ.U32.TRUNC.NTZ R21, R20 ;  /* 0x0000001400157305 */ /* 0x000064000021f000 */
[----:B0-----:R-:W-:Y:S02]  /*1030*/  IMAD.MOV.U32 R20, RZ, RZ, RZ ;  /* 0x000000ffff147224 */ /* 0x001fe400078e00ff */
[----:B-1----:R-:W-:-:S04]  /*1040*/  IMAD R29, R29, R21, RZ ;  /* 0x000000151d1d7224 */ /* 0x002fc800078e02ff */
[----:B------:R-:W-:-:S06]  /*1050*/  IMAD.HI.U32 R21, R21, R29, R20 ;  /* 0x0000001d15157227 */ /* 0x000fcc00078e0014 */
[----:B------:R-:W-:-:S04]  /*1060*/  IMAD.HI.U32 R21, R21, R42, RZ ;  /* 0x0000002a15157227 */ /* 0x000fc800078e00ff */
[----:B------:R-:W-:-:S04]  /*1070*/  IMAD.MOV R21, RZ, RZ, -R21 ;  /* 0x000000ffff157224 */ /* 0x000fc800078e0a15 */
[----:B------:R-:W-:-:S05]  /*1080*/  IMAD R22, R27, R21, R42 ;  /* 0x000000151b167224 */ /* 0x000fca00078e022a */
[----:B------:R-:W-:-:S13]  /*1090*/  ISETP.GE.U32.AND P0, PT, R22, R27, PT ;  /* 0x0000001b1600720c */ /* 0x000fda0003f06070 */
[----:B------:R-:W-:-:S05]  /*10a0*/  @P0 IMAD.IADD R22, R22, 0x1, -R27 ;  /* 0x0000000116160824 */ /* 0x000fca00078e0a1b */
[----:B------:R-:W-:-:S13]  /*10b0*/  ISETP.GE.U32.AND P0, PT, R22, R27, PT ;  /* 0x0000001b1600720c */ /* 0x000fda0003f06070 */
[----:B------:R-:W-:Y:S01]  /*10c0*/  @P0 IMAD.IADD R22, R22, 0x1, -R27 ;  /* 0x0000000116160824 */ /* 0x000fe200078e0a1b */
[----:B------:R-:W-:-:S04]  /*10d0*/  @!P2 LOP3.LUT R22, RZ, R27, RZ, 0x33, !PT ;  /* 0x0000001bff16a212 */ /* 0x000fc800078e33ff */
[----:B------:R-:W-:Y:S05]  /*10e0*/  NANOSLEEP R22 ;  /* 0x000000160000735d */ /* 0x000fea0003800000 */
[----:B------:R-:W2:Y:S01]  /*10f0*/  LD.E.64.STRONG.GPU R26, desc[UR8][R16.64+0x100] ;  /* 0x00010008101a7980 */ /* 0x000ea2000c10fb00 */
[----:B------:R-:W-:Y:S01]  /*1100*/  UMOV UR5, 0xffffffff ;  /* 0xffffffff00057882 */ /* 0x000fe20000000000 */
[----:B------:R-:W-:Y:S02]  /*1110*/  SHF.R.U32.HI R3, RZ, 0x1, R3 ;  /* 0x00000001ff037819 */ /* 0x000fe40000011603 */
[----:B--2---:R-:W-:Y:S01]  /*1120*/  ISETP.NE.AND P0, PT, R26, 0x63, PT ;  /* 0x000000631a00780c */ /* 0x004fe20003f05270 */
[----:B------:R-:W-:-:S12]  /*1130*/  BRA.DIV UR5, `(.L_x_324) ;  /* 0x0000003605187947 */ /* 0x000fd8000b800000 */
[----:B------:R-:W-:-:S13]  /*1140*/  VOTE.ANY P0, !P0 ;  /* 0x0000000000ff7806 */ /* 0x000fda0004000100 */
.L_x_354:
[----:B------:R-:W-:Y:S05]  /*1150*/  @P0 BRA `(.L_x_325) ;  /* 0xfffffffc00900947 */ /* 0x000fea000383ffff */
.L_x_323:
[----:B------:R-:W-:Y:S01]  /*1160*/  UMOV UR5, 0xffffffff ;  /* 0xffffffff00057882 */ /* 0x000fe20000000000 */
[----:B------:R-:W-:Y:S02]  /*1170*/  ISETP.NE.AND P0, PT, R26, 0x65, PT ;  /* 0x000000651a00780c */ /* 0x000fe40003f05270 */
[----:B------:R-:W-:Y:S11]  /*1180*/  BRA.DIV UR5, `(.L_x_326) ;  /* 0x0000003605247947 */ /* 0x000ff6000b800000 */
[----:B------:R-:W0:Y:S01]  /*1190*/  S2R R30, SR_GEMASK ;  /* 0x00000000001e7919 */ /* 0x000e220000003c00 */
[----:B------:R-:W-:Y:S01]  /*11a0*/  VOTE.ANY R21, PT, !P0 ;  /* 0x0000000000157806 */ /* 0x000fe200040e0100 */
[C---:B------:R-:W-:Y:S02]  /*11b0*/  VIADD R41, R39.reuse, 0x2 ;  /* 0x0000000227297836 */ /* 0x040fe40000000000 */
[C---:B------:R-:W-:Y:S02]  /*11c0*/  VIADD R43, R39.reuse, 0x4 ;  /* 0x00000004272b7836 */ /* 0x040fe40000000000 */
[C---:B------:R-:W-:Y:S02]  /*11d0*/  VIADD R44, R39.reuse, 0x8 ;  /* 0x00000008272c7836 */ /* 0x040fe40000000000 */
[----:B------:R-:W-:Y:S01]  /*11e0*/  VIADD R45, R39, 0x10 ;  /* 0x00000010272d7836 */ /* 0x000fe20000000000 */
[----:B0-----:R-:W-:-:S05]  /*11f0*/  LOP3.LUT R21, R21, 0x80000000, R30, 0xec, !PT ;  /* 0x8000000015157812 */ /* 0x001fca00078eec1e */
[----:B------:R-:W-:-:S05]  /*1200*/  VIADD R16, R21, 0xffffffff ;  /* 0xffffffff15107836 */ /* 0x000fca0000000000 */
[----:B------:R-:W-:-:S04]  /*1210*/  LOP3.LUT R16, R21, R16, RZ, 0xc, !PT ;  /* 0x0000001015107212 */ /* 0x000fc800078e0cff */
[----:B------:R0:W1:Y:S02]  /*1220*/  POPC R20, R16 ;  /* 0x0000001000147309 */ /* 0x0000640000000000 */
[----:B0-----:R-:W0:Y:S01]  /*1230*/  LDC.64 R16, c[0x0][0x390] ;  /* 0x0000e400ff107b82 */ /* 0x001e220000000a00 */
[----:B-1----:R-:W1:Y:S01]  /*1240*/  SHFL.DOWN PT, R22, R27, 0x1, R20 ;  /* 0x082000001b167989 */ /* 0x002e6200000e0014 */
[-C--:B------:R-:W-:Y:S02]  /*1250*/  ISETP.GE.AND P0, PT, R39, R20.reuse, PT ;  /* 0x000000142700720c */ /* 0x080fe40003f06270 */
[----:B------:R-:W-:Y:S02]  /*1260*/  ISETP.GT.AND P2, PT, R45, R20, PT ;  /* 0x000000142d00720c */ /* 0x000fe40003f44270 */
[----:B0-----:R-:W-:Y:S02]  /*1270*/  IADD3 R28, P3, PT, R16, 0x100, RZ ;  /* 0x00000100101c7810 */ /* 0x001fe40007f7e0ff */
[----:B-1----:R-:W-:-:S02]  /*1280*/  SEL R22, R22, RZ, !P0 ;  /* 0x000000ff16167207 */ /* 0x002fc40004000000 */
[----:B------:R-:W-:-:S03]  /*1290*/  ISETP.GT.AND P0, PT, R41, R20, PT ;  /* 0x000000142900720c */ /* 0x000fc60003f04270 */
[----:B------:R-:W-:-:S05]  /*12a0*/  IMAD.IADD R3, R22, 0x1, R27 ;  /* 0x0000000116037824 */ /* 0x000fca00078e021b */
[----:B------:R-:W0:Y:S02]  /*12b0*/  SHFL.DOWN PT, R22, R3, 0x2, R20 ;  /* 0x0840000003167989 */ /* 0x000e2400000e0014 */
[----:B0-----:R-:W-:Y:S02]  /*12c0*/  SEL R22, R22, RZ, !P0 ;  /* 0x000000ff16167207 */ /* 0x001fe40004000000 */
[----:B------:R-:W-:-:S03]  /*12d0*/  ISETP.GT.AND P0, PT, R43, R20, PT ;  /* 0x000000142b00720c */ /* 0x000fc60003f04270 */
[----:B------:R-:W-:Y:S02]  /*12e0*/  IMAD.IADD R29, R3, 0x1, R22 ;  /* 0x00000001031d7824 */ /* 0x000fe400078e0216 */
[----:B------:R-:W-:-:S03]  /*12f0*/  IMAD.X R3, RZ, RZ, R17, P3 ;  /* 0x000000ffff037224 */ /* 0x000fc600018e0611 */
        /* <DEDUP_REMOVED lines=10> */
[----:B0-----:R-:W-:-:S05]  /*13a0*/  SEL R22, R22, RZ, !P2 ;  /* 0x000000ff16167207 */ /* 0x001fca0005000000 */
[----:B------:R-:W-:-:S07]  /*13b0*/  IMAD.IADD R46, R47, 0x1, R22 ;  /* 0x000000012f2e7824 */ /* 0x000fce00078e0216 */
.L_x_363:
[----:B------:R-:W-:Y:S05]  /*13c0*/  @!P0 BRA `(.L_x_327) ;  /* 0x0000000400248947 */ /* 0x000fea0003800000 */
[----:B------:R-:W-:-:S07]  /*13d0*/  IMAD.MOV.U32 R29, RZ, RZ, 0x3b8 ;  /* 0x000003b8ff1d7424 */ /* 0x000fce00078e00ff */
.L_x_333:
[----:B------:R-:W-:Y:S02]  /*13e0*/  IMAD.MOV.U32 R16, RZ, RZ, R28 ;  /* 0x000000ffff107224 */ /* 0x000fe400078e001c */
[----:B------:R-:W-:Y:S02]  /*13f0*/  IMAD.MOV.U32 R17, RZ, RZ, R3 ;  /* 0x000000ffff117224 */ /* 0x000fe400078e0003 */
        /* <DEDUP_REMOVED lines=8> */
.L_x_366:
[----:B------:R-:W-:Y:S05]  /*1480*/  @!P0 BRA `(.L_x_329) ;  /* 0x0000000000748947 */ /* 0x000fea0003800000 */
[----:B------:R-:W-:-:S07]  /*1490*/  IMAD.MOV.U32 R22, RZ, RZ, R29 ;  /* 0x000000ffff167224 */ /* 0x000fce00078e001d */
.L_x_331:
        /* <DEDUP_REMOVED lines=27> */
.L_x_369:
[----:B------:R-:W-:Y:S05]  /*1650*/  @P0 BRA `(.L_x_331) ;  /* 0xfffffffc00900947 */ /* 0x000fea000383ffff */
.L_x_329:
[----:B------:R-:W-:Y:S01]  /*1660*/  UMOV UR5, 0xffffffff ;  /* 0xffffffff00057882 */ /* 0x000fe20000000000 */
[----:B------:R-:W-:Y:S02]  /*1670*/  ISETP.NE.AND P0, PT, R26, 0x65, PT ;  /* 0x000000651a00780c */ /* 0x000fe40003f05270 */
[----:B------:R-:W-:Y:S11]  /*1680*/  BRA.DIV UR5, `(.L_x_332) ;  /* 0x0000003605287947 */ /* 0x000ff6000b800000 */
[----:B------:R-:W-:Y:S01]  /*1690*/  VOTE.ANY R21, PT, !P0 ;  /* 0x0000000000157806 */ /* 0x000fe200040e0100 */
[----:B------:R-:W-:-:S03]  /*16a0*/  VIADD R40, R40, 0xffffffe0 ;  /* 0xffffffe028287836 */ /* 0x000fc60000000000 */
[----:B------:R-:W-:-:S05]  /*16b0*/  LOP3.LUT R21, R21, 0x80000000, R30, 0xec, !PT ;  /* 0x8000000015157812 */ /* 0x000fca00078eec1e */
        /* <DEDUP_REMOVED lines=25> */
.L_x_378:
[----:B------:R-:W-:Y:S05]  /*1850*/  @P0 BRA `(.L_x_333) ;  /* 0xfffffff800e00947 */ /* 0x000fea000383ffff */
.L_x_327:
        /* <DEDUP_REMOVED lines=8> */
[----:B0-----:R-:W-:-:S05]  /*18e0*/  @!P1 LEA R3, R16, R3, 0x18 ;  /* 0x0000000310039211 */ /* 0x001fca00078ec0ff */
[----:B------:R1:W-:Y:S04]  /*18f0*/  @!P1 STS [R3+0x8], R31 ;  /* 0x0000081f03009388 */ /* 0x0003e80000000800 */
[----:B------:R1:W-:Y:S01]  /*1900*/  @!P1 STS [R3+0x4], R46 ;  /* 0x0000042e03009388 */ /* 0x0003e20000000800 */
[----:B--2---:R-:W-:Y:S01]  /*1910*/  @!P0 LEA R17, R20, R17, 0x18 ;  /* 0x0000001114118211 */ /* 0x004fe200078ec0ff */
[----:B------:R-:W-:Y:S02]  /*1920*/  IMAD.MOV.U32 R20, RZ, RZ, R23 ;  /* 0x000000ffff147224 */ /* 0x000fe400078e0017 */
[----:B------:R-:W-:Y:S02]  /*1930*/  @!P0 IMAD.MOV.U32 R20, RZ, RZ, R46 ;  /* 0x000000ffff148224 */ /* 0x000fe400078e002e */
[----:B------:R1:W-:Y:S05]  /*1940*/  @!P0 STS [R17+0x4c], R46 ;  /* 0x00004c2e11008388 */ /* 0x0003ea0000000800 */
.L_x_321:
[----:B------:R-:W-:Y:S05]  /*1950*/  WARPSYNC.ALL ;  /* 0x0000000000007948 */ /* 0x000fea0003800000 */
[----:B------:R-:W0:Y:S08]  /*1960*/  S2UR UR6, SR_CgaCtaId ;  /* 0x00000000000679c3 */ /* 0x000e300000008800 */
[----:B------:R-:W-:Y:S06]  /*1970*/  BAR.SYNC.DEFER_BLOCKING 0x0 ;  /* 0x0000000000007b1d */ /* 0x000fec0000010000 */
[----:B------:R-:W-:Y:S01]  /*1980*/  UMOV UR5, 0x400 ;  /* 0x0000040000057882 */ /* 0x000fe20000000000 */
[----:B------:R-:W2:Y:S01]  /*1990*/  S2R R16, SR_TID.X ;  /* 0x0000000000107919 */ /* 0x000ea20000002100 */
[----:B0-----:R-:W-:-:S09]  /*19a0*/  ULEA UR5, UR6, UR5, 0x18 ;  /* 0x0000000506057291 */ /* 0x001fd2000f8ec0ff */
[----:B-1----:R-:W0:Y:S01]  /*19b0*/  LDS R3, [UR5+0x4c] ;  /* 0x00004c05ff037984 */ /* 0x002e220008000800 */
[----:B--2---:R-:W-:-:S04]  /*19c0*/  ISETP.NE.AND P0, PT, R16, RZ, PT ;  /* 0x000000ff1000720c */ /* 0x004fc80003f05270 */
[----:B0-----:R-:W-:-:S05]  /*19d0*/  SEL R3, R3, RZ, P0 ;  /* 0x000000ff03037207 */ /* 0x001fca0000000000 */
[----:B------:R-:W-:-:S07]  /*19e0*/  IMAD.IADD R44, R3, 0x1, R20 ;  /* 0x00000001032c7824 */ /* 0x000fce00078e0214 */
.L_x_320:
[----:B------:R-:W-:Y:S05]  /*19f0*/  BSYNC.RECONVERGENT B0 ;  /* 0x0000000000007941 */ /* 0x000fea0003800200 */
.L_x_318:
[----:B------:R-:W-:Y:S01]  /*1a00*/  IMAD.IADD R45, R36, 0x1, R44 ;  /* 0x00000001242d7824 */ /* 0x000fe200078e022c */
[----:B------:R-:W1:Y:S01]  /*1a10*/  S2R R3, SR_TID.X ;  /* 0x0000000000037919 */ /* 0x000e620000002100 */
[----:B------:R-:W2:Y:S01]  /*1a20*/  S2UR UR6, SR_CgaCtaId ;  /* 0x00000000000679c3 */ /* 0x000ea20000008800 */
[----:B------:R-:W-:Y:S01]  /*1a30*/  UMOV UR5, 0x400 ;  /* 0x0000040000057882 */ /* 0x000fe20000000000 */
[----:B0-----:R-:W-:Y:S01]  /*1a40*/  IMAD.IADD R16, R37, 0x1, R45 ;  /* 0x0000000125107824 */ /* 0x001fe200078e022d */
[----:B------:R-:W0:Y:S03]  /*1a50*/  S2R R24, SR_LANEID ;  /* 0x0000000000187919 */ /* 0x000e260000000000 */
[----:B------:R-:W-:Y:S02]  /*1a60*/  IMAD.IADD R17, R34, 0x1, R16 ;  /* 0x0000000122117824 */ /* 0x000fe400078e0210 */
[----:B------:R-:W-:Y:S02]  /*1a70*/  BAR.SYNC.DEFER_BLOCKING 0x0 ;  /* 0x0000000000007b1d */ /* 0x000fe40000010000 */
[----:B------:R-:W-:-:S04]  /*1a80*/  IMAD.IADD R22, R35, 0x1, R17 ;  /* 0x0000000123167824 */ /* 0x000fc800078e0211 */
[----:B------:R-:W-:-:S04]  /*1a90*/  IMAD.IADD R23, R32, 0x1, R22 ;  /* 0x0000000120177824 */ /* 0x000fc800078e0216 */
[----:B------:R-:W-:-:S04]  /*1aa0*/  IMAD.IADD R20, R33, 0x1, R23 ;  /* 0x0000000121147824 */ /* 0x000fc800078e0217 */
[----:B------:R-:W-:Y:S01]  /*1ab0*/  IMAD.IADD R21, R18, 0x1, R20 ;  /* 0x0000000112157824 */ /* 0x000fe200078e0214 */
[----:B--2---:R-:W-:-:S03]  /*1ac0*/  ULEA UR5, UR6, UR5, 0x18 ;  /* 0x0000000506057291 */ /* 0x004fc6000f8ec0ff */
[----:B------:R-:W-:Y:S01]  /*1ad0*/  IMAD.IADD R18, R19, 0x1, R21 ;  /* 0x0000000113127824 */ /* 0x000fe200078e0215 */
[----:B------:R-:W2:Y:S03]  /*1ae0*/  LDCU.64 UR6, c[0x0][0x388] ;  /* 0x00007100ff0677ac */ /* 0x000ea60008000a00 */
[----:B------:R-:W-:Y:S01]  /*1af0*/  IMAD.IADD R19, R14, 0x1, R18 ;  /* 0x000000010e137824 */ /* 0x000fe200078e0212 */
[----:B-1----:R-:W-:-:S03]  /*1b00*/  SHF.R.U32.HI R3, RZ, 0x5, R3 ;  /* 0x00000005ff037819 */ /* 0x002fc60000011603 */
[----:B------:R-:W-:Y:S02]  /*1b10*/  IMAD.IADD R14, R15, 0x1, R19 ;  /* 0x000000010f0e7824 */ /* 0x000fe400078e0213 */
[----:B0-----:R-:W-:Y:S02]  /*1b20*/  IMAD R3, R3, 0x2c0, R24 ;  /* 0x000002c003037824 */ /* 0x001fe400078e0218 */
[----:B------:R-:W-:-:S03]  /*1b30*/  IMAD.IADD R15, R12, 0x1, R14 ;  /* 0x000000010c0f7824 */ /* 0x000fc600078e020e */
[----:B------:R-:W-:Y:S01]  /*1b40*/  LEA R49, R3, UR5, 0x2 ;  /* 0x0000000503317c11 */ /* 0x000fe2000f8e10ff */
[----:B------:R-:W-:Y:S01]  /*1b50*/  IMAD.IADD R12, R13, 0x1, R15 ;  /* 0x000000010d0c7824 */ /* 0x000fe200078e020f */
[----:B--2---:R-:W-:-:S03]  /*1b60*/  IADD3 R38, P0, PT, R38, UR6, RZ ;  /* 0x0000000626267c10 */ /* 0x004fc6000ff1e0ff */
[----:B------:R-:W-:Y:S02]  /*1b70*/  IMAD.IADD R13, R10, 0x1, R12 ;  /* 0x000000010a0d7824 */ /* 0x000fe400078e020c */
[----:B------:R-:W-:Y:S01]  /*1b80*/  IMAD R24, R24, 0x54, R49 ;  /* 0x0000005418187824 */ /* 0x000fe200078e0231 */
[----:B------:R-:W-:Y:S01]  /*1b90*/  IADD3.X R39, PT, PT, R0, UR7, RZ, P0, !PT ;  /* 0x0000000700277c10 */ /* 0x000fe200087fe4ff */
[----:B------:R-:W-:-:S03]  /*1ba0*/  IMAD.IADD R10, R11, 0x1, R13 ;  /* 0x000000010b0a7824 */ /* 0x000fc600078e020d */
[----:B------:R-:W-:Y:S01]  /*1bb0*/  STS.64 [R24], R44 ;  /* 0x0000002c18007388 */ /* 0x000fe20000000a00 */
[----:B------:R-:W-:-:S03]  /*1bc0*/  IMAD.IADD R11, R8, 0x1, R10 ;  /* 0x00000001080b7824 */ /* 0x000fc600078e020a */
[----:B------:R-:W-:Y:S01]  /*1bd0*/  STS.64 [R24+0x8], R16 ;  /* 0x0000081018007388 */ /* 0x000fe20000000a00 */
        /* <DEDUP_REMOVED lines=11> */
[----:B------:R-:W-:Y:S04]  /*1c90*/  STS.64 [R24+0x38], R10 ;  /* 0x0000380a18007388 */ /* 0x000fe80000000a00 */
[----:B------:R-:W-:Y:S04]  /*1ca0*/  STS.64 [R24+0x40], R8 ;  /* 0x0000400818007388 */ /* 0x000fe80000000a00 */
[----:B------:R-:W-:Y:S04]  /*1cb0*/  STS.64 [R24+0x48], R6 ;  /* 0x0000480618007388 */ /* 0x000fe80000000a00 */
[----:B------:R-:W-:Y:S01]  /*1cc0*/  STS.64 [R24+0x50], R4 ;  /* 0x0000500418007388 */ /* 0x000fe20000000a00 */
[----:B------:R-:W-:-:S03]  /*1cd0*/  NOP ;  /* 0x0000000000007918 */ /* 0x000fc60000000000 */
        /* <DEDUP_REMOVED lines=45> */
.L_x_317:
[----:B------:R-:W-:-:S13]  /*1fb0*/  ISETP.NE.AND P0, PT, R0, RZ, PT ;  /* 0x000000ff0000720c */ /* 0x000fda0003f05270 */
[----:B------:R-:W-:Y:S05]  /*1fc0*/  @!P0 EXIT ;  /* 0x000000000000894d */ /* 0x000fea0003800000 */
[----:B------:R-:W0:Y:S02]  /*1fd0*/  LDC.64 R4, c[0x0][0x380] ;  /* 0x0000e000ff047b82 */ /* 0x000e240000000a00 */
[----:B0-----:R-:W-:-:S05]  /*1fe0*/  IMAD.WIDE.U32 R4, R7, 0x4, R4 ;  /* 0x0000000407047825 */ /* 0x001fca00078e0004 */
[----:B------:R0:W2:Y:S01]  /*1ff0*/  LDG.E R6, desc[UR8][R4.64] ;  /* 0x0000000804067981 */ /* 0x0000a2000c1e1900 */
[----:B------:R-:W3:Y:S02]  /*2000*/  S2R R2, SR_TID.X ;  /* 0x0000000000027919 */ /* 0x000ee40000002100 */
[C---:B---3--:R-:W-:Y:S02]  /*2010*/  LOP3.LUT R3, R2.reuse, 0x1f, RZ, 0xc0, !PT ;  /* 0x0000001f02037812 */ /* 0x048fe400078ec0ff */
[----:B------:R-:W-:-:S05]  /*2020*/  LOP3.LUT R8, R2, 0x3e0, RZ, 0xc0, !PT ;  /* 0x000003e002087812 */ /* 0x000fca00078ec0ff */
[----:B------:R-:W-:-:S04]  /*2030*/  IMAD R3, R8, 0x16, R3 ;  /* 0x0000001608037824 */ /* 0x000fc800078e0203 */
[C---:B------:R-:W-:Y:S01]  /*2040*/  VIADD R7, R3.reuse, 0x20 ;  /* 0x0000002003077836 */ /* 0x040fe20000000000 */
[C---:B------:R-:W-:Y:S01]  /*2050*/  ISETP.GE.U32.AND P6, PT, R3.reuse, R0, PT ;  /* 0x000000000300720c */ /* 0x040fe20003fc6070 */
[C---:B------:R-:W-:Y:S01]  /*2060*/  VIADD R9, R3.reuse, 0x40 ;  /* 0x0000004003097836 */ /* 0x040fe20000000000 */
[C---:B0-----:R-:W-:Y:S01]  /*2070*/  LEA R4, P1, R3.reuse, R4, 0x2 ;  /* 0x0000000403047211 */ /* 0x041fe200078210ff */
[----:B------:R-:W-:Y:S01]  /*2080*/  VIADD R11, R3, 0x60 ;  /* 0x00000060030b7836 */ /* 0x000fe20000000000 */
[-C--:B------:R-:W-:Y:S01]  /*2090*/  ISETP.GE.U32.AND P5, PT, R7, R0.reuse, PT ;  /* 0x000000000700720c */ /* 0x080fe20003fa6070 */
[----:B------:R-:W-:Y:S01]  /*20a0*/  VIADD R7, R3, 0x80 ;  /* 0x0000008003077836 */ /* 0x000fe20000000000 */
[-C--:B------:R-:W-:Y:S01]  /*20b0*/  ISETP.GE.U32.AND P0, PT, R9, R0.reuse, PT ;  /* 0x000000000900720c */ /* 0x080fe20003f06070 */
[----:B------:R-:W-:Y:S01]  /*20c0*/  IMAD.X R5, RZ, RZ, R5, P1 ;  /* 0x000000ffff057224 */ /* 0x000fe200008e0605 */
[-C--:B------:R-:W-:Y:S01]  /*20d0*/  ISETP.GE.U32.AND P4, PT, R11, R0.reuse, PT ;  /* 0x000000000b00720c */ /* 0x080fe20003f86070 */
[----:B------:R-:W-:Y:S01]  /*20e0*/  VIADD R9, R3, 0xa0 ;  /* 0x000000a003097836 */ /* 0x000fe20000000000 */
[----:B------:R-:W-:Y:S01]  /*20f0*/  ISETP.GE.U32.AND P3, PT, R7, R0, PT ;  /* 0x000000000700720c */ /* 0x000fe20003f66070 */
[----:B------:R-:W-:-:S03]  /*2100*/  VIADD R7, R3, 0xc0 ;  /* 0x000000c003077836 */ /* 0x000fc60000000000 */
[-C--:B------:R-:W-:Y:S01]  /*2110*/  ISETP.GE.U32.AND P2, PT, R9, R0.reuse, PT ;  /* 0x000000000900720c */ /* 0x080fe20003f46070 */
[----:B------:R-:W-:Y:S01]  /*2120*/  VIADD R9, R3, 0x100 ;  /* 0x0000010003097836 */ /* 0x000fe20000000000 */
[-C--:B------:R-:W-:Y:S01]  /*2130*/  ISETP.GE.U32.AND P1, PT, R7, R0.reuse, PT ;  /* 0x000000000700720c */ /* 0x080fe20003f26070 */
[C---:B------:R-:W-:Y:S02]  /*2140*/  VIADD R7, R3.reuse, 0xe0 ;  /* 0x000000e003077836 */ /* 0x040fe40000000000 */
[----:B------:R-:W-:Y:S02]  /*2150*/  VIADD R39, R3, 0x2a0 ;  /* 0x000002a003277836 */ /* 0x000fe40000000000 */
[----:B--2---:R-:W-:Y:S02]  /*2160*/  IMAD.MOV.U32 R16, RZ, RZ, R6 ;  /* 0x000000ffff107224 */ /* 0x004fe400078e0006 */
[----:B------:R-:W2:Y:S01]  /*2170*/  @!P6 LDG.E R6, desc[UR8][R4.64] ;  /* 0x000000080406e981 */ /* 0x000ea2000c1e1900 */
[----:B------:R-:W-:Y:S01]  /*2180*/  ISETP.GE.U32.AND P6, PT, R7, R0, PT ;  /* 0x000000000700720c */ /* 0x000fe20003fc6070 */
[----:B------:R-:W-:-:S02]  /*2190*/  IMAD.MOV.U32 R10, RZ, RZ, R16 ;  /* 0x000000ffff0a7224 */ /* 0x000fc400078e0010 */
[----:B------:R-:W-:Y:S02]  /*21a0*/  VIADD R7, R3, 0x120 ;  /* 0x0000012003077836 */ /* 0x000fe40000000000 */
[--C-:B------:R-:W-:Y:S02]  /*21b0*/  IMAD.MOV.U32 R12, RZ, RZ, R16.reuse ;  /* 0x000000ffff0c7224 */ /* 0x100fe400078e0010 */
[----:B------:R-:W3:Y:S01]  /*21c0*/  @!P0 LDG.E R10, desc[UR8][R4.64+0x100] ;  /* 0x00010008040a8981 */ /* 0x000ee2000c1e1900 */
[-C--:B------:R-:W-:Y:S01]  /*21d0*/  ISETP.GE.U32.AND P0, PT, R7, R0.reuse, PT ;  /* 0x000000000700720c */ /* 0x080fe20003f06070 */
[----:B------:R-:W-:Y:S02]  /*21e0*/  VIADD R7, R3, 0x140 ;  /* 0x0000014003077836 */ /* 0x000fe40000000000 */
[--C-:B------:R-:W-:Y:S01]  /*21f0*/  IMAD.MOV.U32 R8, RZ, RZ, R16.reuse ;  /* 0x000000ffff087224 */ /* 0x100fe200078e0010 */
[----:B------:R-:W4:Y:S01]  /*2200*/  @!P4 LDG.E R12, desc[UR8][R4.64+0x180] ;  /* 0x00018008040cc981 */ /* 0x000f22000c1e1900 */
[----:B------:R-:W-:Y:S01]  /*2210*/  IMAD.MOV.U32 R18, RZ, RZ, R16 ;  /* 0x000000ffff127224 */ /* 0x000fe200078e0010 */
[----:B------:R-:W-:Y:S01]  /*2220*/  ISETP.GE.U32.AND P4, PT, R7, R0, PT ;  /* 0x000000000700720c */ /* 0x000fe20003f86070 */
[----:B------:R-:W-:-:S02]  /*2230*/  VIADD R7, R3, 0x180 ;  /* 0x0000018003077836 */ /* 0x000fc40000000000 */
[----:B------:R-:W4:Y:S01]  /*2240*/  @!P5 LDG.E R8, desc[UR8][R4.64+0x80] ;  /* 0x000080080408d981 */ /* 0x000f22000c1e1900 */
[-C--:B------:R-:W-:Y:S01]  /*2250*/  ISETP.GE.U32.AND P5, PT, R9, R0.reuse, PT ;  /* 0x000000000900720c */ /* 0x080fe20003fa6070 */
[--C-:B------:R-:W-:Y:S02]  /*2260*/  IMAD.MOV.U32 R20, RZ, RZ, R16.reuse ;  /* 0x000000ffff147224 */ /* 0x100fe400078e0010 */
[----:B------:R-:W4:Y:S01]  /*2270*/  @!P2 LDG.E R18, desc[UR8][R4.64+0x280] ;  /* 0x000280080412a981 */ /* 0x000f22000c1e1900 */
[-C--:B------:R-:W-:Y:S01]  /*2280*/  ISETP.GE.U32.AND P2, PT, R7, R0.reuse, PT ;  /* 0x000000000700720c */ /* 0x080fe20003f46070 */
[C---:B------:R-:W-:Y:S02]  /*2290*/  VIADD R7, R3.reuse, 0x1a0 ;  /* 0x000001a003077836 */ /* 0x040fe40000000000 */
[--C-:B------:R-:W-:Y:S01]  /*22a0*/  IMAD.MOV.U32 R14, RZ, RZ, R16.reuse ;  /* 0x000000ffff0e7224 */ /* 0x100fe200078e0010 */
[----:B------:R-:W4:Y:S01]  /*22b0*/  @!P1 LDG.E R20, desc[UR8][R4.64+0x300] ;  /* 0x0003000804149981 */ /* 0x000f22000c1e1900 */
[----:B------:R-:W-:Y:S01]  /*22c0*/  VIADD R9, R3, 0x160 ;  /* 0x0000016003097836 */ /* 0x000fe20000000000 */
[----:B------:R-:W-:Y:S01]  /*22d0*/  ISETP.GE.U32.AND P1, PT, R7, R0, PT ;  /* 0x000000000700720c */ /* 0x000fe20003f26070 */
[----:B------:R-:W-:-:S02]  /*22e0*/  IMAD.MOV.U32 R24, RZ, RZ, R16 ;  /* 0x000000ffff187224 */ /* 0x000fc400078e0010 */
[----:B------:R-:W-:Y:S01]  /*22f0*/  VIADD R7, R3, 0x1e0 ;  /* 0x000001e003077836 */ /* 0x000fe20000000000 */
[----:B------:R-:W4:Y:S01]  /*2300*/  @!P3 LDG.E R14, desc[UR8][R4.64+0x200] ;  /* 0x00020008040eb981 */ /* 0x000f22000c1e1900 */
[--C-:B------:R-:W-:Y:S01]  /*2310*/  IMAD.MOV.U32 R22, RZ, RZ, R16.reuse ;  /* 0x000000ffff167224 */ /* 0x100fe200078e0010 */
[-C--:B------:R-:W-:Y:S01]  /*2320*/  ISETP.GE.U32.AND P3, PT, R9, R0.reuse, PT ;  /* 0x000000000900720c */ /* 0x080fe20003f66070 */
[----:B------:R-:W-:Y:S01]  /*2330*/  VIADD R9, R3, 0x1c0 ;  /* 0x000001c003097836 */ /* 0x000fe20000000000 */
[----:B------:R-:W4:Y:S01]  /*2340*/  @!P5 LDG.E R24, desc[UR8][R4.64+0x400] ;  /* 0x000400080418d981 */ /* 0x000f22000c1e1900 */
[--C-:B------:R-:W-:Y:S01]  /*2350*/  IMAD.MOV.U32 R26, RZ, RZ, R16.reuse ;  /* 0x000000ffff1a7224 */ /* 0x100fe200078e0010 */
[-C--:B------:R-:W-:Y:S01]  /*2360*/  ISETP.GE.U32.AND P5, PT, R7, R0.reuse, PT ;  /* 0x000000000700720c */ /* 0x080fe20003fa6070 */
[----:B------:R-:W-:Y:S01]  /*2370*/  VIADD R7, R3, 0x200 ;  /* 0x0000020003077836 */ /* 0x000fe20000000000 */
[----:B------:R-:W4:Y:S01]  /*2380*/  @!P6 LDG.E R22, desc[UR8][R4.64+0x380] ;  /* 0x000380080416e981 */ /* 0x000f22000c1e1900 */
[----:B------:R-:W-:Y:S01]  /*2390*/  ISETP.GE.U32.AND P6, PT, R9, R0, PT ;  /* 0x000000000900720c */ /* 0x000fe20003fc6070 */
[----:B------:R-:W-:-:S02]  /*23a0*/  IMAD.MOV.U32 R28, RZ, RZ, R16 ;  /* 0x000000ffff1c7224 */ /* 0x000fc400078e0010 */
[--C-:B------:R-:W-:Y:S01]  /*23b0*/  IMAD.MOV.U32 R30, RZ, RZ, R16.reuse ;  /* 0x000000ffff1e7224 */ /* 0x100fe200078e0010 */
[----:B------:R-:W4:Y:S01]  /*23c0*/  @!P0 LDG.E R26, desc[UR8][R4.64+0x480] ;  /* 0x00048008041a8981 */ /* 0x000f22000c1e1900 */
[-C--:B------:R-:W-:Y:S01]  /*23d0*/  ISETP.GE.U32.AND P0, PT, R7, R0.reuse, PT ;  /* 0x000000000700720c */ /* 0x080fe20003f06070 */
[C---:B------:R-:W-:Y:S02]  /*23e0*/  VIADD R9, R3.reuse, 0x220 ;  /* 0x0000022003097836 */ /* 0x040fe40000000000 */
[----:B------:R-:W-:Y:S01]  /*23f0*/  VIADD R7, R3, 0x240 ;  /* 0x0000024003077836 */ /* 0x000fe20000000000 */
[----:B------:R-:W4:Y:S01]  /*2400*/  @!P4 LDG.E R28, desc[UR8][R4.64+0x500] ;  /* 0x00050008041cc981 */ /* 0x000f22000c1e1900 */
[--C-:B------:R-:W-:Y:S01]  /*2410*/  IMAD.MOV.U32 R32, RZ, RZ, R16.reuse ;  /* 0x000000ffff207224 */ /* 0x100fe200078e0010 */
[-C--:B------:R-:W-:Y:S01]  /*2420*/  ISETP.GE.U32.AND P4, PT, R9, R0.reuse, PT ;  /* 0x000000000900720c */ /* 0x080fe20003f86070 */
[--C-:B------:R-:W-:Y:S01]  /*2430*/  IMAD.MOV.U32 R34, RZ, RZ, R16.reuse ;  /* 0x000000ffff227224 */ /* 0x100fe200078e0010 */
[----:B------:R-:W4:Y:S01]  /*2440*/  @!P3 LDG.E R30, desc[UR8][R4.64+0x580] ;  /* 0x00058008041eb981 */ /* 0x000f22000c1e1900 */
[----:B------:R-:W-:Y:S01]  /*2450*/  IMAD.MOV.U32 R36, RZ, RZ, R16 ;  /* 0x000000ffff247224 */ /* 0x000fe200078e0010 */
[----:B------:R-:W-:Y:S01]  /*2460*/  ISETP.GE.U32.AND P3, PT, R7, R0, PT ;  /* 0x000000000700720c */ /* 0x000fe20003f66070 */
[C---:B------:R-:W-:Y:S01]  /*2470*/  VIADD R7, R3.reuse, 0x260 ;  /* 0x0000026003077836 */ /* 0x040fe20000000000 */
[----:B------:R-:W4:Y:S01]  /*2480*/  @!P2 LDG.E R32, desc[UR8][R4.64+0x600] ;  /* 0x000600080420a981 */ /* 0x000f22000c1e1900 */
[----:B------:R-:W-:-:S03]  /*2490*/  VIADD R9, R3, 0x280 ;  /* 0x0000028003097836 */ /* 0x000fc60000000000 */
[----:B------:R-:W4:Y:S01]  /*24a0*/  @!P1 LDG.E R34, desc[UR8][R4.64+0x680] ;  /* 0x0006800804229981 */ /* 0x000f22000c1e1900 */
[-C--:B------:R-:W-:Y:S02]  /*24b0*/  ISETP.GE.U32.AND P2, PT, R7, R0.reuse, PT ;  /* 0x000000000700720c */ /* 0x080fe40003f46070 */
[-C--:B------:R-:W-:Y:S01]  /*24c0*/  ISETP.GE.U32.AND P1, PT, R9, R0.reuse, PT ;  /* 0x000000000900720c */ /* 0x080fe20003f26070 */
[----:B------:R-:W4:Y:S01]  /*24d0*/  @!P6 LDG.E R36, desc[UR8][R4.64+0x700] ;  /* 0x000700080424e981 */ /* 0x000f22000c1e1900 */
[----:B------:R-:W-:Y:S01]  /*24e0*/  ISETP.GE.U32.AND P6, PT, R39, R0, PT ;  /* 0x000000002700720c */ /* 0x000fe20003fc6070 */
[--C-:B------:R-:W-:Y:S02]  /*24f0*/  IMAD.MOV.U32 R46, RZ, RZ, R16.reuse ;  /* 0x000000ffff2e7224 */ /* 0x100fe400078e0010 */
[--C-:B------:R-:W-:Y:S02]  /*2500*/  IMAD.MOV.U32 R48, RZ, RZ, R16.reuse ;  /* 0x000000ffff307224 */ /* 0x100fe400078e0010 */
[----:B------:R-:W-:-:S02]  /*2510*/  IMAD.MOV.U32 R50, RZ, RZ, R16 ;  /* 0x000000ffff327224 */ /* 0x000fc400078e0010 */
        /* <DEDUP_REMOVED lines=13> */
[----:B------:R-:W-:Y:S01]  /*25f0*/  UMOV UR4, 0x400 ;  /* 0x0000040000047882 */ /* 0x000fe20000000000 */
[----:B------:R-:W-:Y:S01]  /*2600*/  ISETP.NE.AND P0, PT, R42, RZ, PT ;  /* 0x000000ff2a00720c */ /* 0x000fe20003f05270 */
[----:B-1----:R-:W-:-:S02]  /*2610*/  ULEA UR4, UR5, UR4, 0x18 ;  /* 0x0000000405047291 */ /* 0x002fc4000f8ec0ff */
[----:B0-----:R-:W-:-:S05]  /*2620*/  IMAD R41, R43, 0x2c0, R38 ;  /* 0x000002c02b297824 */ /* 0x001fca00078e0226 */
        /* <DEDUP_REMOVED lines=39> */
[----:B------:R-:W-:Y:S02]  /*28a0*/  ISETP.NE.AND P1, PT, R38, 0x1f, PT ;  /* 0x0000001f2600780c */ /* 0x000fe40003f25270 */
[----:B---3--:R-:W-:Y:S02]  /*28b0*/  IADD3 R16, PT, PT, R8, R7, R16 ;  /* 0x0000000708107210 */ /* 0x008fe40007ffe010 */
[----:B------:R-:W-:Y:S02]  /*28c0*/  ISETP.NE.AND P2, PT, R43, 0xb, PT ;  /* 0x0000000b2b00780c */ /* 0x000fe40003f45270 */
        /* <DEDUP_REMOVED lines=52> */
[----:B------:R-:W-:Y:S02]  /*2c10*/  ISETP.NE.AND P1, PT, R38, RZ, PT ;  /* 0x000000ff2600720c */ /* 0x000fe40003f25270 */
[----:B------:R-:W-:Y:S01]  /*2c20*/  SEL R16, R25, R16, !P0 ;  /* 0x0000001019107207 */ /* 0x000fe20004000000 */
[----:B------:R-:W-:Y:S01]  /*2c30*/  @!P2 IMAD.IADD R16, R26, 0x1, R25 ;  /* 0x000000011a10a824 */ /* 0x000fe200078e0219 */
[----:B------:R-:W-:-:S02]  /*2c40*/  ISETP.GE.U32.AND P0, PT, R2, 0x20, PT ;  /* 0x000000200200780c */ /* 0x000fc40003f06070 */
[----:B------:R-:W-:Y:S02]  /*2c50*/  SEL R37, R37, RZ, P1 ;  /* 0x000000ff25257207 */ /* 0x000fe40000800000 */
[----:B------:R-:W-:-:S04]  /*2c60*/  SEL R17, R16, RZ, P0 ;  /* 0x000000ff10117207 */ /* 0x000fc80000000000 */
[----:B-----5:R-:W-:Y:S01]  /*2c70*/  IADD3 R44, PT, PT, R17, R37, R44 ;  /* 0x00000025112c7210 */ /* 0x020fe20007ffe02c */
[----:B------:R-:W-:Y:S06]  /*2c80*/  BRA `(.L_x_335) ;  /* 0x0000000c00e87947 */ /* 0x000fec0003800000 */
.L_x_334:
[----:B0-2---:R-:W-:Y:S02]  /*2c90*/  IADD3 R16, PT, PT, R6, R5, R4 ;  /* 0x0000000506107210 */ /* 0x005fe40007ffe004 */
[----:B------:R-:W-:Y:S02]  /*2ca0*/  ISETP.NE.AND P1, PT, R38, 0x1f, PT ;  /* 0x0000001f2600780c */ /* 0x000fe40003f25270 */
        /* <DEDUP_REMOVED lines=52> */
[----:B------:R-:W-:Y:S01]  /*2ff0*/  SEL R16, R23, R16, !P0 ;  /* 0x0000001017107207 */ /* 0x000fe20004000000 */
[----:B------:R-:W-:Y:S01]  /*3000*/  IMAD.IADD R23, R44, 0x1, -R37 ;  /* 0x000000012c177824 */ /* 0x000fe200078e0a25 */
[C---:B------:R-:W-:Y:S02]  /*3010*/  ISETP.NE.AND P0, PT, R43.reuse, 0xa, PT ;  /* 0x0000000a2b00780c */ /* 0x040fe40003f05270 */
[----:B------:R-:W-:Y:S02]  /*3020*/  SEL R16, R24, R16, !P1 ;  /* 0x0000001018107207 */ /* 0x000fe40004800000 */
[----:B------:R-:W-:Y:S02]  /*3030*/  ISETP.NE.AND P1, PT, R43, 0xb, PT ;  /* 0x0000000b2b00780c */ /* 0x000fe40003f25270 */
[----:B------:R-:W-:Y:S02]  /*3040*/  SEL R16, R25, R16, !P0 ;  /* 0x0000001019107207 */ /* 0x000fe40004000000 */
[----:B------:R-:W-:-:S02]  /*3050*/  ISETP.GT.U32.AND P0, PT, R2, 0x1f, PT ;  /* 0x0000001f0200780c */ /* 0x000fc40003f04070 */
[----:B------:R-:W-:Y:S02]  /*3060*/  SEL R17, R23, RZ, P2 ;  /* 0x000000ff17117207 */ /* 0x000fe40001000000 */
        /* <DEDUP_REMOVED lines=20> */
.L_x_381:
[----:B------:R-:W-:Y:S05]  /*31b0*/  @!P0 BRA `(.L_x_338) ;  /* 0x0000000000748947 */ /* 0x000fea0003800000 */
[----:B------:R-:W-:-:S07]  /*31c0*/  IMAD.MOV.U32 R20, RZ, RZ, 0x3b8 ;  /* 0x000003b8ff147424 */ /* 0x000fce00078e00ff */
.L_x_340:
        /* <DEDUP_REMOVED lines=27> */
.L_x_384:
[----:B------:R-:W-:Y:S05]  /*3380*/  @P0 BRA `(.L_x_340) ;  /* 0xfffffffc00900947 */ /* 0x000fea000383ffff */
.L_x_338:
[----:B------:R-:W-:Y:S01]  /*3390*/  UMOV UR5, 0xffffffff ;  /* 0xffffffff00057882 */ /* 0x000fe20000000000 */
[----:B------:R-:W-:Y:S02]  /*33a0*/  ISETP.NE.AND P0, PT, R18, 0x65, PT ;  /* 0x000000651200780c */ /* 0x000fe40003f05270 */
[----:B------:R-:W-:Y:S11]  /*33b0*/  BRA.DIV UR5, `(.L_x_341) ;  /* 0x0000001e05047947 */ /* 0x000ff6000b800000 */
[----:B------:R-:W0:Y:S01]  /*33c0*/  S2R R26, SR_GEMASK ;  /* 0x00000000001a7919 */ /* 0x000e220000003c00 */
[----:B------:R-:W-:Y:S01]  /*33d0*/  VOTE.ANY R21, PT, !P0 ;  /* 0x0000000000157806 */ /* 0x000fe200040e0100 */
[----:B------:R-:W-:-:S03]  /*33e0*/  VIADD R17, R38, 0x2 ;  /* 0x0000000226117836 */ /* 0x000fc60000000000 */
[----:B0-----:R-:W-:-:S05]  /*33f0*/  LOP3.LUT R21, R21, 0x80000000, R26, 0xec, !PT ;  /* 0x8000000015157812 */ /* 0x001fca00078eec1a */
[----:B------:R-:W-:-:S05]  /*3400*/  VIADD R16, R21, 0xffffffff ;  /* 0xffffffff15107836 */ /* 0x000fca0000000000 */
[----:B------:R-:W-:Y:S01]  /*3410*/  LOP3.LUT R16, R21, R16, RZ, 0xc, !PT ;  /* 0x0000001015107212 */ /* 0x000fe200078e0cff */
[----:B------:R-:W-:-:S03]  /*3420*/  VIADD R21, R38, 0x10 ;  /* 0x0000001026157836 */ /* 0x000fc60000000000 */
[----:B------:R-:W0:Y:S02]  /*3430*/  POPC R20, R16 ;  /* 0x0000001000147309 */ /* 0x000e240000000000 */
[----:B0-----:R-:W0:Y:S01]  /*3440*/  SHFL.DOWN PT, R22, R19, 0x1, R20 ;  /* 0x0820000013167989 */ /* 0x001e2200000e0014 */
[-C--:B------:R-:W-:Y:S02]  /*3450*/  ISETP.GE.AND P0, PT, R38, R20.reuse, PT ;  /* 0x000000142600720c */ /* 0x080fe40003f06270 */
[-C--:B------:R-:W-:Y:S02]  /*3460*/  ISETP.GT.AND P2, PT, R21, R20.reuse, PT ;  /* 0x000000141500720c */ /* 0x080fe40003f44270 */
[----:B0-----:R-:W-:Y:S02]  /*3470*/  SEL R22, R22, RZ, !P0 ;  /* 0x000000ff16167207 */ /* 0x001fe40004000000 */
[----:B------:R-:W-:Y:S01]  /*3480*/  ISETP.GT.AND P0, PT, R17, R20, PT ;  /* 0x000000141100720c */ /* 0x000fe20003f04270 */
[----:B------:R-:W-:-:S02]  /*3490*/  VIADD R17, R38, 0x4 ;  /* 0x0000000426117836 */ /* 0x000fc40000000000 */
        /* <DEDUP_REMOVED lines=8> */
[----:B------:R-:W-:Y:S02]  /*3520*/  ISETP.GT.AND P0, PT, R17, R20, PT ;  /* 0x000000141100720c */ /* 0x000fe40003f04270 */
[----:B------:R-:W0:Y:S01]  /*3530*/  LDC.64 R16, c[0x0][0x390] ;  /* 0x0000e400ff107b82 */ /* 0x000e220000000a00 */
[----:B------:R-:W-:-:S05]  /*3540*/  IMAD.IADD R19, R45, 0x1, R22 ;  /* 0x000000012d137824 */ /* 0x000fca00078e0216 */
[----:B------:R-:W1:Y:S01]  /*3550*/  SHFL.DOWN PT, R22, R19, 0x8, R20 ;  /* 0x0900000013167989 */ /* 0x000e6200000e0014 */
[----:B0-----:R-:W-:-:S05]  /*3560*/  IADD3 R44, P3, PT, R16, 0x100, RZ ;  /* 0x00000100102c7810 */ /* 0x001fca0007f7e0ff */
[----:B------:R-:W-:Y:S01]  /*3570*/  IMAD.X R45, RZ, RZ, R17, P3 ;  /* 0x000000ffff2d7224 */ /* 0x000fe200018e0611 */
[----:B-1----:R-:W-:Y:S02]  /*3580*/  SEL R22, R22, RZ, !P0 ;  /* 0x000000ff16167207 */ /* 0x002fe40004000000 */
[----:B------:R-:W-:-:S03]  /*3590*/  ISETP.NE.AND P0, PT, R18, 0x65, PT ;  /* 0x000000651200780c */ /* 0x000fc60003f05270 */
[----:B------:R-:W-:-:S05]  /*35a0*/  IMAD.IADD R43, R19, 0x1, R22 ;  /* 0x00000001132b7824 */ /* 0x000fca00078e0216 */
[----:B------:R-:W0:Y:S05]  /*35b0*/  SHFL.DOWN PT, R22, R43, 0x10, R20 ;  /* 0x0a0000002b167989 */ /* 0x000e2a00000e0014 */
[----:B------:R-:W-:Y:S02]  /*35c0*/  VOTE.ALL P0, P0 ;  /* 0x0000000000ff7806 */ /* 0x000fe40000000000 */
[----:B0-----:R-:W-:-:S05]  /*35d0*/  SEL R22, R22, RZ, !P2 ;  /* 0x000000ff16167207 */ /* 0x001fca0005000000 */
[----:B------:R-:W-:-:S07]  /*35e0*/  IMAD.IADD R46, R43, 0x1, R22 ;  /* 0x000000012b2e7824 */ /* 0x000fce00078e0216 */
.L_x_393:
[----:B------:R-:W-:Y:S05]  /*35f0*/  @!P0 BRA `(.L_x_342) ;  /* 0x00000004002c8947 */ /* 0x000fea0003800000 */
[----:B------:R-:W-:-:S07]  /*3600*/  IMAD.MOV.U32 R43, RZ, RZ, 0x3b8 ;  /* 0x000003b8ff2b7424 */ /* 0x000fce00078e00ff */
.L_x_348:
        /* <DEDUP_REMOVED lines=8> */
.L_x_396:
[----:B------:R-:W-:Y:S05]  /*3690*/  @!P0 BRA `(.L_x_344) ;  /* 0x0000000000748947 */ /* 0x000fea0003800000 */
[----:B------:R-:W-:-:S07]  /*36a0*/  IMAD.MOV.U32 R20, RZ, RZ, R43 ;  /* 0x000000ffff147224 */ /* 0x000fce00078e002b */
.L_x_346:
        /* <DEDUP_REMOVED lines=27> */
.L_x_399:
[----:B------:R-:W-:Y:S05]  /*3860*/  @P0 BRA `(.L_x_346) ;  /* 0xfffffffc00900947 */ /* 0x000fea000383ffff */
.L_x_344:
[----:B------:R-:W-:Y:S01]  /*3870*/  UMOV UR5, 0xffffffff ;  /* 0xffffffff00057882 */ /* 0x000fe20000000000 */
[----:B------:R-:W-:Y:S02]  /*3880*/  ISETP.NE.AND P0, PT, R18, 0x65, PT ;  /* 0x000000651200780c */ /* 0x000fe40003f05270 */
[----:B------:R-:W-:Y:S11]  /*3890*/  BRA.DIV UR5, `(.L_x_347) ;  /* 0x0000001e05107947 */ /* 0x000ff6000b800000 */
[----:B------:R-:W-:Y:S01]  /*38a0*/  VOTE.ANY R21, PT, !P0 ;  /* 0x0000000000157806 */ /* 0x000fe200040e0100 */
[----:B------:R-:W-:Y:S02]  /*38b0*/  VIADD R17, R38, 0x2 ;  /* 0x0000000226117836 */ /* 0x000fe40000000000 */
[----:B------:R-:W-:Y:S01]  /*38c0*/  VIADD R37, R37, 0xffffffe0 ;  /* 0xffffffe025257836 */ /* 0x000fe20000000000 */
[----:B------:R-:W-:-:S05]  /*38d0*/  LOP3.LUT R21, R21, 0x80000000, R26, 0xec, !PT ;  /* 0x8000000015157812 */ /* 0x000fca00078eec1a */
[----:B------:R-:W-:-:S05]  /*38e0*/  VIADD R16, R21, 0xffffffff ;  /* 0xffffffff15107836 */ /* 0x000fca0000000000 */
[----:B------:R-:W-:-:S04]  /*38f0*/  LOP3.LUT R16, R21, R16, RZ, 0xc, !PT ;  /* 0x0000001015107212 */ /* 0x000fc800078e0cff */
        /* <DEDUP_REMOVED lines=16> */
[----:B------:R-:W-:-:S03]  /*3a00*/  IMAD.IADD R19, R49, 0x1, R22 ;  /* 0x0000000131137824 */ /* 0x000fc600078e0216 */
[----:B------:R-:W-:Y:S02]  /*3a10*/  ISETP.GT.AND P2, PT, R17, R20, PT ;  /* 0x000000141100720c */ /* 0x000fe40003f44270 */
        /* <DEDUP_REMOVED lines=8> */
.L_x_408:
[----:B------:R-:W-:Y:S05]  /*3aa0*/  @P0 BRA `(.L_x_348) ;  /* 0xfffffff800d80947 */ /* 0x000fea000383ffff */
.L_x_342:
        /* <DEDUP_REMOVED lines=15> */
.L_x_336:
        /* <DEDUP_REMOVED lines=9> */
.L_x_335:
[----:B------:R-:W-:Y:S01]  /*3c30*/  IMAD.IADD R45, R4, 0x1, R44 ;  /* 0x00000001042d7824 */ /* 0x000fe200078e022c */
[----:B------:R-:W-:Y:S01]  /*3c40*/  BAR.SYNC.DEFER_BLOCKING 0x0 ;  /* 0x0000000000007b1d */ /* 0x000fe20000010000 */
[----:B------:R-:W-:Y:S02]  /*3c50*/  ISETP.NE.AND P0, PT, R2, RZ, PT ;  /* 0x000000ff0200720c */ /* 0x000fe40003f05270 */
[----:B------:R-:W-:-:S05]  /*3c60*/  IMAD.IADD R4, R5, 0x1, R45 ;  /* 0x0000000105047824 */ /* 0x000fca00078e022d */
[----:B------:R-:W0:Y:S01]  /*3c70*/  S2UR UR5, SR_CTAID.X ;  /* 0x00000000000579c3 */ /* 0x000e220000002500 */
[----:B------:R-:W-:Y:S01]  /*3c80*/  IMAD.IADD R5, R6, 0x1, R4 ;  /* 0x0000000106057824 */ /* 0x000fe200078e0204 */
[----:B------:R-:W1:Y:S03]  /*3c90*/  LDCU.64 UR6, c[0x0][0x388] ;  /* 0x00007100ff0677ac */ /* 0x000e660008000a00 */
[----:B------:R-:W-:-:S04]  /*3ca0*/  IMAD.IADD R6, R7, 0x1, R5 ;  /* 0x0000000107067824 */ /* 0x000fc800078e0205 */
[----:B------:R-:W-:-:S04]  /*3cb0*/  IMAD.IADD R7, R8, 0x1, R6 ;  /* 0x0000000108077824 */ /* 0x000fc800078e0206 */
[----:B------:R-:W-:-:S04]  /*3cc0*/  IMAD.IADD R8, R9, 0x1, R7 ;  /* 0x0000000109087824 */ /* 0x000fc800078e0207 */
[----:B------:R-:W-:Y:S01]  /*3cd0*/  IMAD.IADD R9, R10, 0x1, R8 ;  /* 0x000000010a097824 */ /* 0x000fe200078e0208 */
[----:B------:R-:W-:Y:S03]  /*3ce0*/  STS.64 [R40], R44 ;  /* 0x0000002c28007388 */ /* 0x000fe60000000a00 */
[----:B------:R-:W-:Y:S01]  /*3cf0*/  IMAD.IADD R10, R11, 0x1, R9 ;  /* 0x000000010b0a7824 */ /* 0x000fe200078e0209 */
[----:B------:R2:W-:Y:S03]  /*3d00*/  STS.64 [R40+0x8], R4 ;  /* 0x0000080428007388 */ /* 0x0005e60000000a00 */
[----:B------:R-:W-:Y:S01]  /*3d10*/  IMAD.IADD R11, R12, 0x1, R10 ;  /* 0x000000010c0b7824 */ /* 0x000fe200078e020a */
[----:B------:R3:W-:Y:S03]  /*3d20*/  STS.64 [R40+0x10], R6 ;  /* 0x0000100628007388 */ /* 0x0007e60000000a00 */
[----:B------:R-:W-:Y:S01]  /*3d30*/  IMAD.IADD R12, R13, 0x1, R11 ;  /* 0x000000010d0c7824 */ /* 0x000fe200078e020b */
[----:B------:R-:W-:Y:S03]  /*3d40*/  STS.64 [R40+0x18], R8 ;  /* 0x0000180828007388 */ /* 0x000fe60000000a00 */
[----:B------:R-:W-:Y:S01]  /*3d50*/  IMAD.IADD R13, R14, 0x1, R12 ;  /* 0x000000010e0d7824 */ /* 0x000fe200078e020c */
[----:B------:R-:W-:Y:S01]  /*3d60*/  STS.64 [R40+0x20], R10 ;  /* 0x0000200a28007388 */ /* 0x000fe20000000a00 */
[----:B--2---:R-:W0:Y:S02]  /*3d70*/  LDC R4, c[0x0][0x398] ;  /* 0x0000e600ff047b82 */ /* 0x004e240000000800 */
[----:B------:R-:W-:Y:S01]  /*3d80*/  IMAD.IADD R14, R15, 0x1, R13 ;  /* 0x000000010f0e7824 */ /* 0x000fe200078e020d */
[----:B------:R2:W-:Y:S03]  /*3d90*/  STS.64 [R40+0x28], R12 ;  /* 0x0000280c28007388 */ /* 0x0005e60000000a00 */
[----:B------:R-:W-:Y:S01]  /*3da0*/  IMAD.IADD R15, R28, 0x1, R14 ;  /* 0x000000011c0f7824 */ /* 0x000fe200078e020e */
[----:B------:R-:W4:Y:S03]  /*3db0*/  S2R R5, SR_TID.X ;  /* 0x0000000000057919 */ /* 0x000f260000002100 */
[----:B------:R-:W-:Y:S01]  /*3dc0*/  IMAD.IADD R16, R29, 0x1, R15 ;  /* 0x000000011d107824 */ /* 0x000fe200078e020f */
[----:B------:R-:W-:Y:S03]  /*3dd0*/  STS.64 [R40+0x30], R14 ;  /* 0x0000300e28007388 */ /* 0x000fe60000000a00 */
[----:B------:R-:W-:Y:S01]  /*3de0*/  IMAD.IADD R17, R30, 0x1, R16 ;  /* 0x000000011e117824 */ /* 0x000fe200078e0210 */
[----:B---3--:R-:W3:Y:S03]  /*3df0*/  S2R R6, SR_TID.X ;  /* 0x0000000000067919 */ /* 0x008ee60000002100 */
[----:B------:R-:W-:Y:S01]  /*3e00*/  IMAD.IADD R18, R31, 0x1, R17 ;  /* 0x000000011f127824 */ /* 0x000fe200078e0211 */
[----:B------:R-:W-:Y:S03]  /*3e10*/  STS.64 [R40+0x38], R16 ;  /* 0x0000381028007388 */ /* 0x000fe60000000a00 */
[----:B------:R-:W-:-:S02]  /*3e20*/  IMAD.IADD R19, R32, 0x1, R18 ;  /* 0x0000000120137824 */ /* 0x000fc400078e0212 */
[----:B0-----:R-:W-:Y:S02]  /*3e30*/  VIADD R4, R4, UR5 ;  /* 0x0000000504047c36 */ /* 0x001fe40008000000 */
[----:B------:R-:W-:Y:S01]  /*3e40*/  IMAD.IADD R20, R33, 0x1, R19 ;  /* 0x0000000121147824 */ /* 0x000fe200078e0213 */
[----:B------:R-:W-:Y:S01]  /*3e50*/  STS.64 [R40+0x40], R18 ;  /* 0x0000401228007388 */ /* 0x000fe20000000a00 */
[----:B--2---:R-:W-:Y:S02]  /*3e60*/  IMAD R12, R4, 0x2100, RZ ;  /* 0x00002100040c7824 */ /* 0x004fe400078e02ff */
[----:B------:R-:W-:-:S04]  /*3e70*/  IMAD.IADD R21, R34, 0x1, R20 ;  /* 0x0000000122157824 */ /* 0x000fc800078e0214 */
[----:B------:R-:W-:Y:S01]  /*3e80*/  IMAD.IADD R22, R35, 0x1, R21 ;  /* 0x0000000123167824 */ /* 0x000fe200078e0215 */
[----:B------:R-:W-:Y:S03]  /*3e90*/  STS.64 [R40+0x48], R20 ;  /* 0x0000481428007388 */ /* 0x000fe60000000a00 */
[----:B------:R-:W-:Y:S01]  /*3ea0*/  IMAD.IADD R23, R36, 0x1, R22 ;  /* 0x0000000124177824 */ /* 0x000fe200078e0216 */
[C---:B----4-:R-:W-:Y:S02]  /*3eb0*/  LOP3.LUT R4, R5.reuse, 0x1f, RZ, 0xc0, !PT ;  /* 0x0000001f05047812 */ /* 0x050fe400078ec0ff */
[----:B------:R-:W-:Y:S02]  /*3ec0*/  LOP3.LUT R10, R5, 0x3e0, RZ, 0xc0, !PT ;  /* 0x000003e0050a7812 */ /* 0x000fe400078ec0ff */
[----:B------:R-:W-:Y:S01]  /*3ed0*/  STS.64 [R40+0x50], R22 ;  /* 0x0000501628007388 */ /* 0x000fe20000000a00 */
[----:B------:R-:W-:-:S03]  /*3ee0*/  NOP ;  /* 0x0000000000007918 */ /* 0x000fc60000000000 */
[----:B------:R-:W-:Y:S01]  /*3ef0*/  LDS R45, [R41] ;  /* 0x00000000292d7984 */ /* 0x000fe20000000800 */
[----:B---3--:R-:W-:Y:S01]  /*3f00*/  LOP3.LUT R8, R6, 0x3e0, RZ, 0xc0, !PT ;  /* 0x000003e006087812 */ /* 0x008fe200078ec0ff */
[----:B------:R-:W-:Y:S02]  /*3f10*/  IMAD R10, R10, 0x16, R4 ;  /* 0x000000160a0a7824 */ /* 0x000fe400078e0204 */
        /* <DEDUP_REMOVED lines=20> */
[----:B------:R0:W-:Y:S04]  /*4060*/  LDS R25, [R41+0xa80] ;  /* 0x000a800029197984 */ /* 0x0001e80000000800 */
[----:B------:R2:W-:Y:S01]  /*4070*/  @!P0 STS [UR4+0x8400], R0 ;  /* 0x00840000ff008988 */ /* 0x0005e20008000804 */
[----:B------:R-:W-:Y:S01]  /*4080*/  BAR.SYNC.DEFER_BLOCKING 0x0 ;  /* 0x0000000000007b1d */ /* 0x000fe20000010000 */
[----:B0-----:R-:W-:Y:S01]  /*4090*/  LOP3.LUT R41, R6, 0x1f, RZ, 0xc0, !PT ;  /* 0x0000001f06297812 */ /* 0x001fe200078ec0ff */
[----:B------:R-:W-:Y:S01]  /*40a0*/  VIADD R6, R10, 0x60 ;  /* 0x000000600a067836 */ /* 0x000fe20000000000 */
[----:B------:R-:W-:-:S03]  /*40b0*/  IADD3 R5, P0, PT, R12, R3, RZ ;  /* 0x000000030c057210 */ /* 0x000fc60007f1e0ff */
[----:B------:R-:W-:Y:S02]  /*40c0*/  IMAD R8, R8, 0x16, R41 ;  /* 0x0000001608087824 */ /* 0x000fe400078e0229 */
[----:B--2---:R-:W-:Y:S01]  /*40d0*/  IMAD.X R0, RZ, RZ, RZ, P0 ;  /* 0x000000ffff007224 */ /* 0x004fe200000e06ff */
[----:B-1----:R-:W-:Y:S01]  /*40e0*/  LEA R4, P0, R5, UR6, 0x2 ;  /* 0x0000000605047c11 */ /* 0x002fe2000f8010ff */
[----:B------:R-:W-:-:S03]  /*40f0*/  VIADD R41, R10, 0x20 ;  /* 0x000000200a297836 */ /* 0x000fc60000000000 */
[----:B------:R-:W-:Y:S01]  /*4100*/  LEA.HI.X R5, R5, UR7, R0, 0x2, P0 ;  /* 0x0000000705057c11 */ /* 0x000fe200080f1400 */
[C---:B------:R-:W-:Y:S01]  /*4110*/  VIADD R0, R8.reuse, 0xc0 ;  /* 0x000000c008007836 */ /* 0x040fe20000000000 */
[----:B------:R-:W0:Y:S02]  /*4120*/  LDS R2, [UR4+0x8400] ;  /* 0x00840004ff027984 */ /* 0x000e240008000800 */
[-C--:B0-----:R-:W-:Y:S01]  /*4130*/  ISETP.GE.AND P6, PT, R3, R2.reuse, PT ;  /* 0x000000020300720c */ /* 0x081fe20003fc6270 */
[C---:B------:R-:W-:Y:S01]  /*4140*/  VIADD R3, R8.reuse, 0x80 ;  /* 0x0000008008037836 */ /* 0x040fe20000000000 */
[-C--:B------:R-:W-:Y:S01]  /*4150*/  ISETP.GE.AND P5, PT, R41, R2.reuse, PT ;  /* 0x000000022900720c */ /* 0x080fe20003fa6270 */
[----:B------:R-:W-:Y:S01]  /*4160*/  VIADD R41, R8, 0xa0 ;  /* 0x000000a008297836 */ /* 0x000fe20000000000 */
[-C--:B------:R-:W-:Y:S01]  /*4170*/  ISETP.GE.AND P0, PT, R6, R2.reuse, PT ;  /* 0x000000020600720c */ /* 0x080fe20003f06270 */
[C---:B------:R-:W-:Y:S01]  /*4180*/  VIADD R6, R8.reuse, 0xe0 ;  /* 0x000000e008067836 */ /* 0x040fe20000000000 */
[-C--:B------:R-:W-:Y:S01]  /*4190*/  ISETP.GE.AND P3, PT, R3, R2.reuse, PT ;  /* 0x000000020300720c */ /* 0x080fe20003f66270 */
[----:B------:R-:W-:Y:S01]  /*41a0*/  VIADD R3, R8, 0x100 ;  /* 0x0000010008037836 */ /* 0x000fe20000000000 */
[-C--:B------:R-:W-:Y:S01]  /*41b0*/  ISETP.GE.AND P2, PT, R0, R2.reuse, PT ;  /* 0x000000020000720c */ /* 0x080fe20003f46270 */
[----:B------:R-:W-:Y:S01]  /*41c0*/  VIADD R0, R10, 0x40 ;  /* 0x000000400a007836 */ /* 0x000fe20000000000 */
[-C--:B------:R-:W-:Y:S01]  /*41d0*/  ISETP.GE.AND P4, PT, R41, R2.reuse, PT ;  /* 0x000000022900720c */ /* 0x080fe20003f86270 */
[----:B------:R-:W-:Y:S01]  /*41e0*/  VIADD R41, R8, 0x120 ;  /* 0x0000012008297836 */ /* 0x000fe20000000000 */
[-C--:B------:R-:W-:Y:S01]  /*41f0*/  ISETP.GE.AND P1, PT, R6, R2.reuse, PT ;  /* 0x000000020600720c */ /* 0x080fe20003f26270 */
[----:B------:R-:W-:Y:S01]  /*4200*/  @!P6 STG.E desc[UR8][R4.64], R45 ;  /* 0x0000002d0400e986 */ /* 0x000fe2000c101908 */
[----:B------:R-:W-:Y:S01]  /*4210*/  ISETP.GE.AND P6, PT, R3, R2, PT ;  /* 0x000000020300720c */ /* 0x000fe20003fc6270 */
[----:B------:R-:W-:-:S02]  /*4220*/  VIADD R3, R10, 0x140 ;  /* 0x000001400a037836 */ /* 0x000fc40000000000 */
[----:B------:R-:W-:Y:S01]  /*4230*/  @!P5 STG.E desc[UR8][R4.64+0x80], R47 ;  /* 0x0000802f0400d986 */ /* 0x000fe2000c101908 */
[-C--:B------:R-:W-:Y:S01]  /*4240*/  ISETP.GE.AND P5, PT, R41, R2.reuse, PT ;  /* 0x000000022900720c */ /* 0x080fe20003fa6270 */
[C---:B------:R-:W-:Y:S02]  /*4250*/  VIADD R41, R10.reuse, 0x160 ;  /* 0x000001600a297836 */ /* 0x040fe40000000000 */
[----:B------:R-:W-:Y:S01]  /*4260*/  @!P0 STG.E desc[UR8][R4.64+0x180], R49 ;  /* 0x0001803104008986 */ /* 0x000fe2000c101908 */
[-C--:B------:R-:W-:Y:S01]  /*4270*/  ISETP.GE.AND P0, PT, R3, R2.reuse, PT ;  /* 0x000000020300720c */ /* 0x080fe20003f06270 */
[C---:B------:R-:W-:Y:S02]  /*4280*/  VIADD R3, R10.reuse, 0x180 ;  /* 0x000001800a037836 */ /* 0x040fe40000000000 */
[----:B------:R-:W-:Y:S01]  /*4290*/  @!P3 STG.E desc[UR8][R4.64+0x200], R51 ;  /* 0x000200330400b986 */ /* 0x000fe2000c101908 */
[----:B------:R-:W-:Y:S01]  /*42a0*/  ISETP.GE.AND P3, PT, R41, R2, PT ;  /* 0x000000022900720c */ /* 0x000fe20003f66270 */
[----:B------:R-:W-:-:S02]  /*42b0*/  VIADD R41, R10, 0x1a0 ;  /* 0x000001a00a297836 */ /* 0x000fc40000000000 */
[----:B------:R-:W-:Y:S01]  /*42c0*/  @!P2 STG.E desc[UR8][R4.64+0x300], R43 ;  /* 0x0003002b0400a986 */ /* 0x000fe2000c101908 */
[-C--:B------:R-:W-:Y:S01]  /*42d0*/  ISETP.GE.AND P2, PT, R3, R2.reuse, PT ;  /* 0x000000020300720c */ /* 0x080fe20003f46270 */
[----:B------:R-:W-:Y:S02]  /*42e0*/  VIADD R3, R8, 0x1c0 ;  /* 0x000001c008037836 */ /* 0x000fe40000000000 */
[----:B------:R-:W-:Y:S01]  /*42f0*/  @!P4 STG.E desc[UR8][R4.64+0x280], R53 ;  /* 0x000280350400c986 */ /* 0x000fe2000c101908 */
[----:B------:R-:W-:-:S03]  /*4300*/  ISETP.GE.AND P4, PT, R0, R2, PT ;  /* 0x000000020000720c */ /* 0x000fc60003f86270 */
[----:B------:R0:W-:Y:S01]  /*4310*/  @!P1 STG.E desc[UR8][R4.64+0x380], R37 ;  /* 0x0003802504009986 */ /* 0x0001e2000c101908 */
[-C--:B------:R-:W-:Y:S01]  /*4320*/  ISETP.GE.AND P1, PT, R41, R2.reuse, PT ;  /* 0x000000022900720c */ /* 0x080fe20003f26270 */
[C---:B------:R-:W-:Y:S02]  /*4330*/  VIADD R41, R8.reuse, 0x1e0 ;  /* 0x000001e008297836 */ /* 0x040fe40000000000 */
[----:B------:R-:W-:Y:S01]  /*4340*/  @!P6 STG.E desc[UR8][R4.64+0x400], R35 ;  /* 0x000400230400e986 */ /* 0x000fe2000c101908 */
[-C--:B------:R-:W-:Y:S01]  /*4350*/  ISETP.GE.AND P6, PT, R3, R2.reuse, PT ;  /* 0x000000020300720c */ /* 0x080fe20003fc6270 */
[----:B------:R-:W-:Y:S02]  /*4360*/  VIADD R3, R8, 0x200 ;  /* 0x0000020008037836 */ /* 0x000fe40000000000 */
[----:B------:R1:W-:Y:S01]  /*4370*/  @!P5 STG.E desc[UR8][R4.64+0x480], R33 ;  /* 0x000480210400d986 */ /* 0x0003e2000c101908 */
[----:B------:R-:W-:Y:S01]  /*4380*/  ISETP.GE.AND P5, PT, R41, R2, PT ;  /* 0x000000022900720c */ /* 0x000fe20003fa6270 */
[----:B------:R-:W-:-:S02]  /*4390*/  VIADD R41, R10, 0x220 ;  /* 0x000002200a297836 */ /* 0x000fc40000000000 */
[----:B------:R2:W-:Y:S01]  /*43a0*/  @!P0 STG.E desc[UR8][R4.64+0x500], R31 ;  /* 0x0005001f04008986 */ /* 0x0005e2000c101908 */
[-C--:B------:R-:W-:Y:S01]  /*43b0*/  ISETP.GE.AND P0, PT, R3, R2.reuse, PT ;  /* 0x000000020300720c */ /* 0x080fe20003f06270 */
[----:B0-----:R-:W-:Y:S02]  /*43c0*/  VIADD R37, R10, 0x240 ;  /* 0x000002400a257836 */ /* 0x001fe40000000000 */
[C---:B------:R-:W-:Y:S01]  /*43d0*/  VIADD R3, R8.reuse, 0x260 ;  /* 0x0000026008037836 */ /* 0x040fe20000000000 */
[----:B------:R2:W-:Y:S01]  /*43e0*/  @!P4 STG.E desc[UR8][R4.64+0x100], R29 ;  /* 0x0001001d0400c986 */ /* 0x0005e2000c101908 */
[-C--:B------:R-:W-:Y:S01]  /*43f0*/  ISETP.GE.AND P4, PT, R41, R2.reuse, PT ;  /* 0x000000022900720c */ /* 0x080fe20003f86270 */
[----:B-1----:R-:W-:Y:S02]  /*4400*/  VIADD R33, R8, 0x280 ;  /* 0x0000028008217836 */ /* 0x002fe40000000000 */
        /* <DEDUP_REMOVED lines=17> */
.L_x_322:
[----:B------:R-:W-:Y:S01]  /*4520*/  BSSY B1, `(.L_x_349) ;  /* 0x0000006000017945 */ /* 0x000fe20003800000 */
[----:B------:R-:W-:Y:S01]  /*4530*/  PLOP3.LUT P0, PT, P0, PT, PT, 0x8, 0x80 ;  /* 0x000000000080781c */ /* 0x000fe2000070e170 */
[----:B------:R-:W-:-:S12]  /*4540*/  IMAD.MOV.U32 R21, RZ, RZ, -0x1 ;  /* 0xffffffffff157424 */ /* 0x000fd800078e00ff */
[----:B------:R-:W-:Y:S05]  /*4550*/  WARPSYNC.COLLECTIVE R21, `(.L_x_350) ;  /* 0x0000000015087348 */ /* 0x000fea0003c00000 */
[----:B------:R-:W-:Y:S01]  /*4560*/  VOTE.ANY P0, P0 ;  /* 0x0000000000ff7806 */ /* 0x000fe20000000100 */
[----:B------:R-:W-:-:S12]  /*4570*/  ENDCOLLECTIVE ;  /* 0x000000000000791b */ /* 0x000fd80003800000 */
.L_x_350:
[----:B------:R-:W-:Y:S05]  /*4580*/  BSYNC B1 ;  /* 0x0000000000017941 */ /* 0x000fea0003800000 */
.L_x_349:
[----:B------:R-:W-:Y:S05]  /*4590*/  BRA `(.L_x_351) ;  /* 0xffffffc800787947 */ /* 0x000fea000383ffff */
.L_x_324:
[----:B------:R-:W-:Y:S01]  /*45a0*/  BSSY B1, `(.L_x_352) ;  /* 0x0000006000017945 */ /* 0x000fe20003800000 */
[----:B------:R-:W-:Y:S01]  /*45b0*/  PLOP3.LUT P0, PT, P0, PT, PT, 0x8, 0x80 ;  /* 0x000000000080781c */ /* 0x000fe2000070e170 */
[----:B------:R-:W-:-:S12]  /*45c0*/  IMAD.MOV.U32 R21, RZ, RZ, -0x1 ;  /* 0xffffffffff157424 */ /* 0x000fd800078e00ff */
[----:B------:R-:W-:Y:S05]  /*45d0*/  WARPSYNC.COLLECTIVE R21, `(.L_x_353) ;  /* 0x0000000015087348 */ /* 0x000fea0003c00000 */
[----:B------:R-:W-:Y:S01]  /*45e0*/  VOTE.ANY P0, P0 ;  /* 0x0000000000ff7806 */ /* 0x000fe20000000100 */
[----:B------:R-:W-:-:S12]  /*45f0*/  ENDCOLLECTIVE ;  /* 0x000000000000791b */ /* 0x000fd80003800000 */
.L_x_353:
[----:B------:R-:W-:Y:S05]  /*4600*/  BSYNC B1 ;  /* 0x0000000000017941 */ /* 0x000fea0003800000 */
.L_x_352:
[----:B------:R-:W-:Y:S05]  /*4610*/  BRA `(.L_x_354) ;  /* 0xffffffc800cc7947 */ /* 0x000fea000383ffff */
.L_x_326:
[----:B------:R-:W0:Y:S01]  /*4620*/  S2R R30, SR_GEMASK ;  /* 0x00000000001e7919 */ /* 0x000e220000003c00 */
[----:B------:R-:W-:Y:S01]  /*4630*/  BSSY B1, `(.L_x_355) ;  /* 0x0000006000017945 */ /* 0x000fe20003800000 */
[----:B------:R-:W-:Y:S01]  /*4640*/  PLOP3.LUT P0, PT, P0, PT, PT, 0x8, 0x80 ;  /* 0x000000000080781c */ /* 0x000fe2000070e170 */
[----:B------:R-:W-:-:S12]  /*4650*/  IMAD.MOV.U32 R21, RZ, RZ, -0x1 ;  /* 0xffffffffff157424 */ /* 0x000fd800078e00ff */
[----:B0-----:R-:W-:Y:S05]  /*4660*/  WARPSYNC.COLLECTIVE R21, `(.L_x_356) ;  /* 0x0000000015087348 */ /* 0x001fea0003c00000 */
[----:B------:R-:W-:Y:S01]  /*4670*/  VOTE.ANY R21, PT, P0 ;  /* 0x0000000000157806 */ /* 0x000fe200000e0100 */
[----:B0-----:R-:W-:Y:S06]  /*4680*/  ENDCOLLECTIVE ;  /* 0x000000000000791b */ /* 0x001fec0003800000 */
.L_x_356:
[----:B------:R-:W-:Y:S05]  /*4690*/  BSYNC B1 ;  /* 0x0000000000017941 */ /* 0x000fea0003800000 */
.L_x_355:
[----:B------:R-:W-:Y:S01]  /*46a0*/  LOP3.LUT R21, R21, 0x80000000, R30, 0xec, !PT ;  /* 0x8000000015157812 */ /* 0x000fe200078eec1e */
[----:B------:R-:W-:Y:S02]  /*46b0*/  IMAD.MOV.U32 R17, RZ, RZ, 0x1 ;  /* 0x00000001ff117424 */ /* 0x000fe400078e00ff */
[----:B------:R-:W-:Y:S02]  /*46c0*/  VIADD R41, R39, 0x2 ;  /* 0x0000000227297836 */ /* 0x000fe40000000000 */
[----:B------:R-:W-:Y:S02]  /*46d0*/  VIADD R16, R21, 0xffffffff ;  /* 0xffffffff15107836 */ /* 0x000fe40000000000 */
[C---:B------:R-:W-:Y:S02]  /*46e0*/  VIADD R43, R39.reuse, 0x4 ;  /* 0x00000004272b7836 */ /* 0x040fe40000000000 */
[----:B------:R-:W-:Y:S01]  /*46f0*/  VIADD R44, R39, 0x8 ;  /* 0x00000008272c7836 */ /* 0x000fe20000000000 */
[----:B------:R-:W-:Y:S01]  /*4700*/  LOP3.LUT R28, R21, R16, RZ, 0xc, !PT ;  /* 0x00000010151c7212 */ /* 0x000fe200078e0cff */
[----:B------:R-:W-:-:S02]  /*4710*/  IMAD.MOV.U32 R16, RZ, RZ, R27 ;  /* 0x000000ffff107224 */ /* 0x000fc400078e001b */
[----:B------:R-:W-:Y:S01]  /*4720*/  IMAD.MOV.U32 R21, RZ, RZ, -0x1 ;  /* 0xffffffffff157424 */ /* 0x000fe200078e00ff */
[----:B------:R0:W1:Y:S01]  /*4730*/  POPC R20, R28 ;  /* 0x0000001c00147309 */ /* 0x0000620000000000 */
[----:B------:R-:W-:-:S07]  /*4740*/  VIADD R45, R39, 0x10 ;  /* 0x00000010272d7836 */ /* 0x000fce0000000000 */
[----:B01----:R-:W-:Y:S05]  /*4750*/  WARPSYNC.COLLECTIVE R21, `(.L_x_357) ;  /* 0x0000000015087348 */ /* 0x003fea0003c00000 */
[----:B-1----:R1:W2:Y:S02]  /*4760*/  SHFL.DOWN P3, R22, R16, R17, R20 ;  /* 0x0800001110167389 */ /* 0x0022a40000060014 */
[----:B012---:R-:W-:Y:S05]  /*4770*/  ENDCOLLECTIVE ;  /* 0x000000000000791b */ /* 0x007fea0003800000 */
.L_x_357:
[-C--:B------:R-:W-:Y:S02]  /*4780*/  ISETP.GE.AND P0, PT, R39, R20.reuse, PT ;  /* 0x000000142700720c */ /* 0x080fe40003f06270 */
[-C--:B------:R-:W-:Y:S01]  /*4790*/  ISETP.GT.AND P2, PT, R45, R20.reuse, PT ;  /* 0x000000142d00720c */ /* 0x080fe20003f44270 */
        /* <DEDUP_REMOVED lines=8> */
.L_x_358:
        /* <DEDUP_REMOVED lines=8> */
.L_x_359:
[----:B------:R-:W-:Y:S01]  /*48a0*/  IMAD.MOV.U32 R17, RZ, RZ, 0x8 ;  /* 0x00000008ff117424 */ /* 0x000fe200078e00ff */
[----:B------:R-:W-:Y:S02]  /*48b0*/  SEL R22, R22, RZ, !P0 ;  /* 0x000000ff16167207 */ /* 0x000fe40004000000 */
[----:B------:R-:W-:-:S03]  /*48c0*/  ISETP.GT.AND P0, PT, R44, R20, PT ;  /* 0x000000142c00720c */ /* 0x000fc60003f04270 */
[----:B------:R-:W-:Y:S02]  /*48d0*/  IMAD.IADD R27, R29, 0x1, R22 ;  /* 0x000000011d1b7824 */ /* 0x000fe400078e0216 */
[----:B------:R-:W0:Y:S02]  /*48e0*/  LDC.64 R28, c[0x0][0x390] ;  /* 0x0000e400ff1c7b82 */ /* 0x000e240000000a00 */
[----:B------:R-:W-:-:S07]  /*48f0*/  IMAD.MOV.U32 R16, RZ, RZ, R27 ;  /* 0x000000ffff107224 */ /* 0x000fce00078e001b */
[----:B0-----:R-:W-:Y:S05]  /*4900*/  WARPSYNC.COLLECTIVE R21, `(.L_x_360) ;  /* 0x0000000015087348 */ /* 0x001fea0003c00000 */
[----:B------:R1:W2:Y:S02]  /*4910*/  SHFL.DOWN P3, R22, R16, R17, R20 ;  /* 0x0800001110167389 */ /* 0x0002a40000060014 */
[----:B012---:R-:W-:Y:S05]  /*4920*/  ENDCOLLECTIVE ;  /* 0x000000000000791b */ /* 0x007fea0003800000 */
.L_x_360:
[----:B------:R-:W-:Y:S01]  /*4930*/  IMAD.MOV.U32 R17, RZ, RZ, 0x10 ;  /* 0x00000010ff117424 */ /* 0x000fe200078e00ff */
[----:B------:R-:W-:Y:S02]  /*4940*/  SEL R22, R22, RZ, !P0 ;  /* 0x000000ff16167207 */ /* 0x000fe40004000000 */
[----:B------:R-:W-:-:S03]  /*4950*/  ISETP.NE.AND P0, PT, R26, 0x65, PT ;  /* 0x000000651a00780c */ /* 0x000fc60003f05270 */
[----:B------:R-:W-:-:S04]  /*4960*/  IMAD.IADD R47, R27, 0x1, R22 ;  /* 0x000000011b2f7824 */ /* 0x000fc800078e0216 */
[----:B------:R-:W-:-:S07]  /*4970*/  IMAD.MOV.U32 R16, RZ, RZ, R47 ;  /* 0x000000ffff107224 */ /* 0x000fce00078e002f */
[----:B------:R-:W-:Y:S05]  /*4980*/  WARPSYNC.COLLECTIVE R21, `(.L_x_361) ;  /* 0x0000000015087348 */ /* 0x000fea0003c00000 */
[----:B------:R0:W1:Y:S02]  /*4990*/  SHFL.DOWN P3, R22, R16, R17, R20 ;  /* 0x0800001110167389 */ /* 0x0000640000060014 */
[----:B01----:R-:W-:Y:S05]  /*49a0*/  ENDCOLLECTIVE ;  /* 0x000000000000791b */ /* 0x003fea0003800000 */
.L_x_361:
[----:B------:R-:W-:Y:S05]  /*49b0*/  WARPSYNC.COLLECTIVE R21, `(.L_x_362) ;  /* 0x0000000015087348 */ /* 0x000fea0003c00000 */
[----:B------:R-:W-:Y:S01]  /*49c0*/  VOTE.ALL P0, P0 ;  /* 0x0000000000ff7806 */ /* 0x000fe20000000000 */
[----:B------:R-:W-:-:S12]  /*49d0*/  ENDCOLLECTIVE ;  /* 0x000000000000791b */ /* 0x000fd80003800000 */
.L_x_362:
[----:B------:R-:W-:Y:S02]  /*49e0*/  IADD3 R28, P3, PT, R28, 0x100, RZ ;  /* 0x000001001c1c7810 */ /* 0x000fe40007f7e0ff */
[----:B------:R-:W-:-:S03]  /*49f0*/  SEL R22, R22, RZ, !P2 ;  /* 0x000000ff16167207 */ /* 0x000fc60005000000 */
[----:B------:R-:W-:Y:S02]  /*4a00*/  IMAD.X R3, RZ, RZ, R29, P3 ;  /* 0x000000ffff037224 */ /* 0x000fe400018e061d */
[----:B------:R-:W-:Y:S01]  /*4a10*/  IMAD.IADD R46, R47, 0x1, R22 ;  /* 0x000000012f2e7824 */ /* 0x000fe200078e0216 */
[----:B------:R-:W-:Y:S06]  /*4a20*/  BRA `(.L_x_363) ;  /* 0xffffffc800647947 */ /* 0x000fec000383ffff */
.L_x_328:
[----:B------:R-:W-:Y:S01]  /*4a30*/  BSSY B1, `(.L_x_364) ;  /* 0x0000006000017945 */ /* 0x000fe20003800000 */
[----:B------:R-:W-:Y:S01]  /*4a40*/  PLOP3.LUT P0, PT, P0, PT, PT, 0x8, 0x80 ;  /* 0x000000000080781c */ /* 0x000fe2000070e170 */
[----:B------:R-:W-:-:S12]  /*4a50*/  IMAD.MOV.U32 R21, RZ, RZ, -0x1 ;  /* 0xffffffffff157424 */ /* 0x000fd800078e00ff */
[----:B------:R-:W-:Y:S05]  /*4a60*/  WARPSYNC.COLLECTIVE R21, `(.L_x_365) ;  /* 0x0000000015087348 */ /* 0x000fea0003c00000 */
[----:B------:R-:W-:Y:S01]  /*4a70*/  VOTE.ANY P0, P0 ;  /* 0x0000000000ff7806 */ /* 0x000fe20000000100 */
[----:B------:R-:W-:-:S12]  /*4a80*/  ENDCOLLECTIVE ;  /* 0x000000000000791b */ /* 0x000fd80003800000 */
.L_x_365:
[----:B------:R-:W-:Y:S05]  /*4a90*/  BSYNC B1 ;  /* 0x0000000000017941 */ /* 0x000fea0003800000 */
.L_x_364:
[----:B------:R-:W-:Y:S05]  /*4aa0*/  BRA `(.L_x_366) ;  /* 0xffffffc800747947 */ /* 0x000fea000383ffff */
.L_x_330:
[----:B------:R-:W-:Y:S01]  /*4ab0*/  BSSY B1, `(.L_x_367) ;  /* 0x0000006000017945 */ /* 0x000fe20003800000 */
[----:B------:R-:W-:Y:S01]  /*4ac0*/  PLOP3.LUT P0, PT, P0, PT, PT, 0x8, 0x80 ;  /* 0x000000000080781c */ /* 0x000fe2000070e170 */
[----:B------:R-:W-:-:S12]  /*4ad0*/  IMAD.MOV.U32 R21, RZ, RZ, -0x1 ;  /* 0xffffffffff157424 */ /* 0x000fd800078e00ff */
[----:B------:R-:W-:Y:S05]  /*4ae0*/  WARPSYNC.COLLECTIVE R21, `(.L_x_368) ;  /* 0x0000000015087348 */ /* 0x000fea0003c00000 */
[----:B------:R-:W-:Y:S01]  /*4af0*/  VOTE.ANY P0, P0 ;  /* 0x0000000000ff7806 */ /* 0x000fe20000000100 */
[----:B------:R-:W-:-:S12]  /*4b00*/  ENDCOLLECTIVE ;  /* 0x000000000000791b */ /* 0x000fd80003800000 */
.L_x_368:
[----:B------:R-:W-:Y:S05]  /*4b10*/  BSYNC B1 ;  /* 0x0000000000017941 */ /* 0x000fea0003800000 */
.L_x_367:
[----:B------:R-:W-:Y:S05]  /*4b20*/  BRA `(.L_x_369) ;  /* 0xffffffc800c87947 */ /* 0x000fea000383ffff */
.L_x_332:
[----:B------:R-:W-:Y:S01]  /*4b30*/  BSSY B1, `(.L_x_370) ;  /* 0x0000006000017945 */ /* 0x000fe20003800000 */
[----:B------:R-:W-:Y:S01]  /*4b40*/  PLOP3.LUT P0, PT, P0, PT, PT, 0x8, 0x80 ;  /* 0x000000000080781c */ /* 0x000fe2000070e170 */
[----:B------:R-:W-:-:S12]  /*4b50*/  IMAD.MOV.U32 R21, RZ, RZ, -0x1 ;  /* 0xffffffffff157424 */ /* 0x000fd800078e00ff */
[----:B------:R-:W-:Y:S05]  /*4b60*/  WARPSYNC.COLLECTIVE R21, `(.L_x_371) ;  /* 0x0000000015087348 */ /* 0x000fea0003c00000 */
[----:B------:R-:W-:Y:S01]  /*4b70*/  VOTE.ANY R21, PT, P0 ;  /* 0x0000000000157806 */ /* 0x000fe200000e0100 */
[----:B------:R-:W-:Y:S06]  /*4b80*/  ENDCOLLECTIVE ;  /* 0x000000000000791b */ /* 0x000fec0003800000 */
.L_x_371:
[----:B------:R-:W-:Y:S05]  /*4b90*/  BSYNC B1 ;  /* 0x0000000000017941 */ /* 0x000fea0003800000 */
.L_x_370:
        /* <DEDUP_REMOVED lines=11> */
.L_x_372:
        /* <DEDUP_REMOVED lines=9> */
.L_x_373:
        /* <DEDUP_REMOVED lines=8> */
.L_x_374:
        /* <DEDUP_REMOVED lines=8> */
.L_x_375:
        /* <DEDUP_REMOVED lines=8> */
.L_x_376:
[----:B------:R-:W-:Y:S02]  /*4e60*/  SEL R22, R22, RZ, !P0 ;  /* 0x000000ff16167207 */ /* 0x000fe40004000000 */
[----:B------:R-:W-:Y:S02]  /*4e70*/  ISETP.NE.AND P0, PT, R26, 0x65, PT ;  /* 0x000000651a00780c */ /* 0x000fe40003f05270 */
[----:B------:R-:W-:-:S11]  /*4e80*/  IADD3 R46, PT, PT, R47, R22, R46 ;  /* 0x000000162f2e7210 */ /* 0x000fd60007ffe02e */
[----:B------:R-:W-:Y:S05]  /*4e90*/  WARPSYNC.COLLECTIVE R21, `(.L_x_377) ;  /* 0x0000000015087348 */ /* 0x000fea0003c00000 */
[----:B------:R-:W-:Y:S01]  /*4ea0*/  VOTE.ALL P0, P0 ;  /* 0x0000000000ff7806 */ /* 0x000fe20000000000 */
[----:B------:R-:W-:-:S12]  /*4eb0*/  ENDCOLLECTIVE ;  /* 0x000000000000791b */ /* 0x000fd80003800000 */
.L_x_377:
[----:B------:R-:W-:Y:S05]  /*4ec0*/  BRA `(.L_x_378) ;  /* 0xffffffc800607947 */ /* 0x000fea000383ffff */
.L_x_337:
[----:B------:R-:W-:Y:S01]  /*4ed0*/  BSSY B0, `(.L_x_379) ;  /* 0x0000006000007945 */ /* 0x000fe20003800000 */
[----:B------:R-:W-:Y:S01]  /*4ee0*/  PLOP3.LUT P0, PT, P0, PT, PT, 0x8, 0x80 ;  /* 0x000000000080781c */ /* 0x000fe2000070e170 */
[----:B------:R-:W-:-:S12]  /*4ef0*/  IMAD.MOV.U32 R21, RZ, RZ, -0x1 ;  /* 0xffffffffff157424 */ /* 0x000fd800078e00ff */
[----:B------:R-:W-:Y:S05]  /*4f00*/  WARPSYNC.COLLECTIVE R21, `(.L_x_380) ;  /* 0x0000000015087348 */ /* 0x000fea0003c00000 */
[----:B------:R-:W-:Y:S01]  /*4f10*/  VOTE.ANY P0, P0 ;  /* 0x0000000000ff7806 */ /* 0x000fe20000000100 */
[----:B------:R-:W-:-:S12]  /*4f20*/  ENDCOLLECTIVE ;  /* 0x000000000000791b */ /* 0x000fd80003800000 */
.L_x_380:
[----:B------:R-:W-:Y:S05]  /*4f30*/  BSYNC B0 ;  /* 0x0000000000007941 */ /* 0x000fea0003800000 */
.L_x_379:
[----:B------:R-:W-:Y:S05]  /*4f40*/  BRA `(.L_x_381) ;  /* 0xffffffe000987947 */ /* 0x000fea000383ffff */
.L_x_339:
[----:B------:R-:W-:Y:S01]  /*4f50*/  BSSY B0, `(.L_x_382) ;  /* 0x0000006000007945 */ /* 0x000fe20003800000 */
[----:B------:R-:W-:Y:S01]  /*4f60*/  PLOP3.LUT P0, PT, P0, PT, PT, 0x8, 0x80 ;  /* 0x000000000080781c */ /* 0x000fe2000070e170 */
[----:B------:R-:W-:-:S12]  /*4f70*/  IMAD.MOV.U32 R21, RZ, RZ, -0x1 ;  /* 0xffffffffff157424 */ /* 0x000fd800078e00ff */
[----:B------:R-:W-:Y:S05]  /*4f80*/  WARPSYNC.COLLECTIVE R21, `(.L_x_383) ;  /* 0x0000000015087348 */ /* 0x000fea0003c00000 */
[----:B------:R-:W-:Y:S01]  /*4f90*/  VOTE.ANY P0, P0 ;  /* 0x0000000000ff7806 */ /* 0x000fe20000000100 */
[----:B------:R-:W-:-:S12]  /*4fa0*/  ENDCOLLECTIVE ;  /* 0x000000000000791b */ /* 0x000fd80003800000 */
.L_x_383:
[----:B------:R-:W-:Y:S05]  /*4fb0*/  BSYNC B0 ;  /* 0x0000000000007941 */ /* 0x000fea0003800000 */
.L_x_382:
[----:B------:R-:W-:Y:S05]  /*4fc0*/  BRA `(.L_x_384) ;  /* 0xffffffe000ec7947 */ /* 0x000fea000383ffff */
.L_x_341:
[----:B------:R-:W0:Y:S01]  /*4fd0*/  S2R R26, SR_GEMASK ;  /* 0x00000000001a7919 */ /* 0x000e220000003c00 */
[----:B------:R-:W-:Y:S01]  /*4fe0*/  BSSY B0, `(.L_x_385) ;  /* 0x0000006000007945 */ /* 0x000fe20003800000 */
[----:B------:R-:W-:Y:S01]  /*4ff0*/  PLOP3.LUT P0, PT, P0, PT, PT, 0x8, 0x80 ;  /* 0x000000000080781c */ /* 0x000fe2000070e170 */
[----:B------:R-:W-:-:S12]  /*5000*/  IMAD.MOV.U32 R21, RZ, RZ, -0x1 ;  /* 0xffffffffff157424 */ /* 0x000fd800078e00ff */
[----:B0-----:R-:W-:Y:S05]  /*5010*/  WARPSYNC.COLLECTIVE R21, `(.L_x_386) ;  /* 0x0000000015087348 */ /* 0x001fea0003c00000 */
[----:B------:R-:W-:Y:S01]  /*5020*/  VOTE.ANY R21, PT, P0 ;  /* 0x0000000000157806 */ /* 0x000fe200000e0100 */
[----:B0-----:R-:W-:Y:S06]  /*5030*/  ENDCOLLECTIVE ;  /* 0x000000000000791b */ /* 0x001fec0003800000 */
.L_x_386:
[----:B------:R-:W-:Y:S05]  /*5040*/  BSYNC B0 ;  /* 0x0000000000007941 */ /* 0x000fea0003800000 */
.L_x_385:
[----:B------:R-:W-:Y:S01]  /*5050*/  LOP3.LUT R21, R21, 0x80000000, R26, 0xec, !PT ;  /* 0x8000000015157812 */ /* 0x000fe200078eec1a */
[----:B------:R-:W-:-:S04]  /*5060*/  IMAD.MOV.U32 R17, RZ, RZ, 0x1 ;  /* 0x00000001ff117424 */ /* 0x000fc800078e00ff */
        /* <DEDUP_REMOVED lines=8> */
.L_x_387:
[----:B------:R-:W-:Y:S01]  /*50f0*/  ISETP.GE.AND P0, PT, R38, R20, PT ;  /* 0x000000142600720c */ /* 0x000fe20003f06270 */
[----:B------:R-:W-:-:S03]  /*5100*/  IMAD.MOV.U32 R17, RZ, RZ, 0x2 ;  /* 0x00000002ff117424 */ /* 0x000fc600078e00ff */
[----:B------:R-:W-:-:S05]  /*5110*/  SEL R22, R22, RZ, !P0 ;  /* 0x000000ff16167207 */ /* 0x000fca0004000000 */
[----:B------:R-:W-:Y:S02]  /*5120*/  IMAD.IADD R43, R22, 0x1, R19 ;  /* 0x00000001162b7824 */ /* 0x000fe400078e0213 */
[----:B------:R-:W-:Y:S02]  /*5130*/  VIADD R19, R38, 0x2 ;  /* 0x0000000226137836 */ /* 0x000fe40000000000 */
[----:B------:R-:W-:-:S03]  /*5140*/  IMAD.MOV.U32 R16, RZ, RZ, R43 ;  /* 0x000000ffff107224 */ /* 0x000fc600078e002b */
[----:B------:R-:W-:Y:S01]  /*5150*/  ISETP.GT.AND P0, PT, R19, R20, PT ;  /* 0x000000141300720c */ /* 0x000fe20003f04270 */
[----:B------:R-:W-:-:S12]  /*5160*/  VIADD R19, R38, 0x4 ;  /* 0x0000000426137836 */ /* 0x000fd80000000000 */
[----:B------:R-:W-:Y:S05]  /*5170*/  WARPSYNC.COLLECTIVE R21, `(.L_x_388) ;  /* 0x0000000015087348 */ /* 0x000fea0003c00000 */
[----:B------:R0:W1:Y:S02]  /*5180*/  SHFL.DOWN P3, R22, R16, R17, R20 ;  /* 0x0800001110167389 */ /* 0x0000640000060014 */
[----:B01----:R-:W-:Y:S05]  /*5190*/  ENDCOLLECTIVE ;  /* 0x000000000000791b */ /* 0x003fea0003800000 */
.L_x_388:
[----:B------:R-:W-:Y:S01]  /*51a0*/  IMAD.MOV.U32 R17, RZ, RZ, 0x4 ;  /* 0x00000004ff117424 */ /* 0x000fe200078e00ff */
[----:B------:R-:W-:Y:S02]  /*51b0*/  SEL R22, R22, RZ, !P0 ;  /* 0x000000ff16167207 */ /* 0x000fe40004000000 */
[----:B------:R-:W-:-:S03]  /*51c0*/  ISETP.GT.AND P0, PT, R19, R20, PT ;  /* 0x000000141300720c */ /* 0x000fc60003f04270 */
[----:B------:R-:W-:Y:S02]  /*51d0*/  IMAD.IADD R45, R43, 0x1, R22 ;  /* 0x000000012b2d7824 */ /* 0x000fe400078e0216 */
[----:B------:R-:W-:Y:S02]  /*51e0*/  VIADD R43, R38, 0x8 ;  /* 0x00000008262b7836 */ /* 0x000fe40000000000 */
[----:B------:R-:W-:-:S07]  /*51f0*/  IMAD.MOV.U32 R16, RZ, RZ, R45 ;  /* 0x000000ffff107224 */ /* 0x000fce00078e002d */
[----:B------:R-:W-:Y:S05]  /*5200*/  WARPSYNC.COLLECTIVE R21, `(.L_x_389) ;  /* 0x0000000015087348 */ /* 0x000fea0003c00000 */
[----:B------:R0:W1:Y:S02]  /*5210*/  SHFL.DOWN P3, R22, R16, R17, R20 ;  /* 0x0800001110167389 */ /* 0x0000640000060014 */
[----:B01----:R-:W-:Y:S05]  /*5220*/  ENDCOLLECTIVE ;  /* 0x000000000000791b */ /* 0x003fea0003800000 */
.L_x_389:
        /* <DEDUP_REMOVED lines=9> */
.L_x_390:
[----:B------:R-:W-:Y:S01]  /*52c0*/  IMAD.MOV.U32 R17, RZ, RZ, 0x10 ;  /* 0x00000010ff117424 */ /* 0x000fe200078e00ff */
[----:B------:R-:W-:Y:S02]  /*52d0*/  SEL R22, R22, RZ, !P0 ;  /* 0x000000ff16167207 */ /* 0x000fe40004000000 */
[----:B------:R-:W-:-:S03]  /*52e0*/  ISETP.NE.AND P0, PT, R18, 0x65, PT ;  /* 0x000000651200780c */ /* 0x000fc60003f05270 */
[----:B------:R-:W-:Y:S02]  /*52f0*/  IMAD.IADD R43, R19, 0x1, R22 ;  /* 0x00000001132b7824 */ /* 0x000fe400078e0216 */
[----:B------:R-:W-:Y:S02]  /*5300*/  VIADD R19, R38, 0x10 ;  /* 0x0000001026137836 */ /* 0x000fe40000000000 */
[----:B------:R-:W-:-:S03]  /*5310*/  IMAD.MOV.U32 R16, RZ, RZ, R43 ;  /* 0x000000ffff107224 */ /* 0x000fc600078e002b */
[----:B------:R-:W-:-:S13]  /*5320*/  ISETP.GT.AND P2, PT, R19, R20, PT ;  /* 0x000000141300720c */ /* 0x000fda0003f44270 */
[----:B------:R-:W-:Y:S05]  /*5330*/  WARPSYNC.COLLECTIVE R21, `(.L_x_391) ;  /* 0x0000000015087348 */ /* 0x000fea0003c00000 */
[----:B------:R0:W1:Y:S02]  /*5340*/  SHFL.DOWN P3, R22, R16, R17, R20 ;  /* 0x0800001110167389 */ /* 0x0000640000060014 */
[----:B01----:R-:W-:Y:S05]  /*5350*/  ENDCOLLECTIVE ;  /* 0x000000000000791b */ /* 0x003fea0003800000 */
.L_x_391:
[----:B------:R-:W-:Y:S05]  /*5360*/  WARPSYNC.COLLECTIVE R21, `(.L_x_392) ;  /* 0x0000000015087348 */ /* 0x000fea0003c00000 */
[----:B------:R-:W-:Y:S01]  /*5370*/  VOTE.ALL P0, P0 ;  /* 0x0000000000ff7806 */ /* 0x000fe20000000000 */
[----:B------:R-:W-:-:S12]  /*5380*/  ENDCOLLECTIVE ;  /* 0x000000000000791b */ /* 0x000fd80003800000 */
.L_x_392:
[----:B------:R-:W-:Y:S02]  /*5390*/  IADD3 R44, P3, PT, R44, 0x100, RZ ;  /* 0x000001002c2c7810 */ /* 0x000fe40007f7e0ff */
[----:B------:R-:W-:-:S03]  /*53a0*/  SEL R22, R22, RZ, !P2 ;  /* 0x000000ff16167207 */ /* 0x000fc60005000000 */
[----:B------:R-:W-:Y:S02]  /*53b0*/  IMAD.X R45, RZ, RZ, R45, P3 ;  /* 0x000000ffff2d7224 */ /* 0x000fe400018e062d */
[----:B------:R-:W-:Y:S01]  /*53c0*/  IMAD.IADD R46, R43, 0x1, R22 ;  /* 0x000000012b2e7824 */ /* 0x000fe200078e0216 */
[----:B------:R-:W-:Y:S06]  /*53d0*/  BRA `(.L_x_393) ;  /* 0xffffffe000847947 */ /* 0x000fec000383ffff */
.L_x_343:
[----:B------:R-:W-:Y:S01]  /*53e0*/  BSSY B0, `(.L_x_394) ;  /* 0x0000006000007945 */ /* 0x000fe20003800000 */
[----:B------:R-:W-:Y:S01]  /*53f0*/  PLOP3.LUT P0, PT, P0, PT, PT, 0x8, 0x80 ;  /* 0x000000000080781c */ /* 0x000fe2000070e170 */
[----:B------:R-:W-:-:S12]  /*5400*/  IMAD.MOV.U32 R21, RZ, RZ, -0x1 ;  /* 0xffffffffff157424 */ /* 0x000fd800078e00ff */
[----:B------:R-:W-:Y:S05]  /*5410*/  WARPSYNC.COLLECTIVE R21, `(.L_x_395) ;  /* 0x0000000015087348 */ /* 0x000fea0003c00000 */
[----:B------:R-:W-:Y:S01]  /*5420*/  VOTE.ANY P0, P0 ;  /* 0x0000000000ff7806 */ /* 0x000fe20000000100 */
[----:B------:R-:W-:-:S12]  /*5430*/  ENDCOLLECTIVE ;  /* 0x000000000000791b */ /* 0x000fd80003800000 */
.L_x_395:
[----:B------:R-:W-:Y:S05]  /*5440*/  BSYNC B0 ;  /* 0x0000000000007941 */ /* 0x000fea0003800000 */
.L_x_394:
[----:B------:R-:W-:Y:S05]  /*5450*/  BRA `(.L_x_396) ;  /* 0xffffffe0008c7947 */ /* 0x000fea000383ffff */
.L_x_345:
[----:B------:R-:W-:Y:S01]  /*5460*/  BSSY B0, `(.L_x_397) ;  /* 0x0000006000007945 */ /* 0x000fe20003800000 */
[----:B------:R-:W-:Y:S01]  /*5470*/  PLOP3.LUT P0, PT, P0, PT, PT, 0x8, 0x80 ;  /* 0x000000000080781c */ /* 0x000fe2000070e170 */
[----:B------:R-:W-:-:S12]  /*5480*/  IMAD.MOV.U32 R21, RZ, RZ, -0x1 ;  /* 0xffffffffff157424 */ /* 0x000fd800078e00ff */
[----:B------:R-:W-:Y:S05]  /*5490*/  WARPSYNC.COLLECTIVE R21, `(.L_x_398) ;  /* 0x0000000015087348 */ /* 0x000fea0003c00000 */
[----:B------:R-:W-:Y:S01]  /*54a0*/  VOTE.ANY P0, P0 ;  /* 0x0000000000ff7806 */ /* 0x000fe20000000100 */
[----:B------:R-:W-:-:S12]  /*54b0*/  ENDCOLLECTIVE ;  /* 0x000000000000791b */ /* 0x000fd80003800000 */
.L_x_398:
[----:B------:R-:W-:Y:S05]  /*54c0*/  BSYNC B0 ;  /* 0x0000000000007941 */ /* 0x000fea0003800000 */
.L_x_397:
[----:B------:R-:W-:Y:S05]  /*54d0*/  BRA `(.L_x_399) ;  /* 0xffffffe000e07947 */ /* 0x000fea000383ffff */
.L_x_347:
[----:B------:R-:W-:Y:S01]  /*54e0*/  BSSY B0, `(.L_x_400) ;  /* 0x0000006000007945 */ /* 0x000fe20003800000 */
[----:B------:R-:W-:Y:S01]  /*54f0*/  PLOP3.LUT P0, PT, P0, PT, PT, 0x8, 0x80 ;  /* 0x000000000080781c */ /* 0x000fe2000070e170 */
[----:B------:R-:W-:-:S12]  /*5500*/  IMAD.MOV.U32 R21, RZ, RZ, -0x1 ;  /* 0xffffffffff157424 */ /* 0x000fd800078e00ff */
[----:B------:R-:W-:Y:S05]  /*5510*/  WARPSYNC.COLLECTIVE R21, `(.L_x_401) ;  /* 0x0000000015087348 */ /* 0x000fea0003c00000 */
[----:B------:R-:W-:Y:S01]  /*5520*/  VOTE.ANY R21, PT, P0 ;  /* 0x0000000000157806 */ /* 0x000fe200000e0100 */
[----:B------:R-:W-:Y:S06]  /*5530*/  ENDCOLLECTIVE ;  /* 0x000000000000791b */ /* 0x000fec0003800000 */
.L_x_401:
[----:B------:R-:W-:Y:S05]  /*5540*/  BSYNC B0 ;  /* 0x0000000000007941 */ /* 0x000fea0003800000 */
.L_x_400:
        /* <DEDUP_REMOVED lines=11> */
.L_x_402:
        /* <DEDUP_REMOVED lines=11> */
.L_x_403:
        /* <DEDUP_REMOVED lines=9> */
.L_x_404:
        /* <DEDUP_REMOVED lines=8> */
.L_x_405:
        /* <DEDUP_REMOVED lines=9> */
.L_x_406:
[----:B------:R-:W-:Y:S02]  /*5850*/  SEL R22, R22, RZ, !P0 ;  /* 0x000000ff16167207 */ /* 0x000fe40004000000 */
[----:B------:R-:W-:Y:S02]  /*5860*/  ISETP.NE.AND P0, PT, R18, 0x65, PT ;  /* 0x000000651200780c */ /* 0x000fe40003f05270 */
[----:B------:R-:W-:-:S11]  /*5870*/  IADD3 R46, PT, PT, R47, R22, R46 ;  /* 0x000000162f2e7210 */ /* 0x000fd60007ffe02e */
[----:B------:R-:W-:Y:S05]  /*5880*/  WARPSYNC.COLLECTIVE R21, `(.L_x_407) ;  /* 0x0000000015087348 */ /* 0x000fea0003c00000 */
[----:B------:R-:W-:Y:S01]  /*5890*/  VOTE.ALL P0, P0 ;  /* 0x0000000000ff7806 */ /* 0x000fe20000000000 */
[----:B------:R-:W-:-:S12]  /*58a0*/  ENDCOLLECTIVE ;  /* 0x000000000000791b */ /* 0x000fd80003800000 */
.L_x_407:
[----:B------:R-:W-:Y:S05]  /*58b0*/  BRA `(.L_x_408) ;  /* 0xffffffe000787947 */ /* 0x000fea000383ffff */
.L_x_409:
        /* <DEDUP_REMOVED lines=12> */
.L_x_466:


//--------------------- .text._ZN3cub18CUB_300001_SM_10006detail4scan20DeviceScanInitKernelINS0_13ScanTileStateIiLb1EEEEEvT_i --------------------------
	.section	.text._ZN3cub18CUB_300001_SM_10006detail4scan20DeviceScanInitKernelINS0_13ScanTileStateIiLb1EEEEEvT_i,"ax",@progbits
	.align	128
        .global         _ZN3cub18CUB_300001_SM_10006detail4scan20DeviceScanInitKernelINS0_13ScanTileStateIiLb1EEEEEvT_i
        .type           _ZN3cub18CUB_300001_SM_10006detail4scan20DeviceScanInitKernelINS0_13ScanTileStateIiLb1EEEEEvT_i,@function
        .size           _ZN3cub18CUB_300001_SM_10006detail4scan20DeviceScanInitKernelINS0_13ScanTileStateIiLb1EEEEEvT_i,(.L_x_467 - _ZN3cub18CUB_300001_SM_10006detail4scan20DeviceScanInitKernelINS0_13ScanTileStateIiLb1EEEEEvT_i)
        .other          _ZN3cub18CUB_300001_SM_10006detail4scan20DeviceScanInitKernelINS0_13ScanTileStateIiLb1EEEEEvT_i,@"STO_CUDA_ENTRY STV_DEFAULT"
_ZN3cub18CUB_300001_SM_10006detail4scan20DeviceScanInitKernelINS0_13ScanTileStateIiLb1EEEEEvT_i:
.text._ZN3cub18CUB_300001_SM_10006detail4scan20DeviceScanInitKernelINS0_13ScanTileStateIiLb1EEEEEvT_i:
[----:B------:R-:W-:Y:S01]  /*0000*/  LDC R1, c[0x0][0x37c] ;  /* 0x0000df00ff017b82 */ /* 0x000fe20000000800 */
[----:B------:R-:W0:Y:S07]  /*0010*/  S2R R0, SR_TID.X ;  /* 0x0000000000007919 */ /* 0x000e2e0000002100 */
[----:B------:R-:W1:Y:S01]  /*0020*/  S2UR UR6, SR_CTAID.X ;  /* 0x00000000000679c3 */ /* 0x000e620000002500 */
[----:B------:R-:W2:Y:S07]  /*0030*/  LDCU UR4, c[0x0][0x388] ;  /* 0x00007100ff0477ac */ /* 0x000eae0008000800 */
[----:B------:R-:W1:Y:S01]  /*0040*/  LDC R5, c[0x0][0x360] ;  /* 0x0000d800ff057b82 */ /* 0x000e620000000800 */
[----:B0-----:R-:W-:Y:S01]  /*0050*/  ISETP.GT.U32.AND P0, PT, R0, 0x1f, PT ;  /* 0x0000001f0000780c */ /* 0x001fe20003f04070 */
[----:B-1----:R-:W-:-:S03]  /*0060*/  IMAD R5, R5, UR6, R0 ;  /* 0x0000000605057c24 */ /* 0x002fc6000f8e0200 */
[----:B------:R-:W-:Y:S02]  /*0070*/  ISETP.NE.OR P0, PT, RZ, UR6, P0 ;  /* 0x00000006ff007c0c */ /* 0x000fe40008705670 */
[----:B--2---:R-:W-:Y:S01]  /*0080*/  ISETP.GE.AND P1, PT, R5, UR4, PT ;  /* 0x0000000405007c0c */ /* 0x004fe2000bf26270 */
[----:B------:R-:W0:-:S12]  /*0090*/  LDCU.64 UR4, c[0x0][0x358] ;  /* 0x00006b00ff0477ac */ /* 0x000e180008000a00 */
[----:B------:R-:W1:Y:S01]  /*00a0*/  @!P1 LDC.64 R2, c[0x0][0x380] ;  /* 0x0000e000ff029b82 */ /* 0x000e620000000a00 */
[----:B------:R-:W-:Y:S01]  /*00b0*/  @!P1 MOV R4, 0x63 ;  /* 0x0000006300049802 */ /* 0x000fe20000000f00 */
[----:B-1----:R-:W-:-:S04]  /*00c0*/  @!P1 IMAD.WIDE R2, R5, 0x8, R2 ;  /* 0x0000000805029825 */ /* 0x002fc800078e0202 */
[----:B------:R-:W-:-:S05]  /*00d0*/  HFMA2 R5, -RZ, RZ, 0, 0 ;  /* 0x00000000ff057431 */ /* 0x000fca00000001ff */
[----:B0-----:R0:W-:Y:S01]  /*00e0*/  @!P1 STG.E.64 desc[UR4][R2.64+0x100], R4 ;  /* 0x0001000402009986 */ /* 0x0011e2000c101b04 */
[----:B------:R-:W-:Y:S05]  /*00f0*/  @P0 EXIT ;  /* 0x000000000000094d */ /* 0x000fea0003800000 */
[----:B0-----:R-:W0:Y:S02]  /*0100*/  LDC.64 R2, c[0x0][0x380] ;  /* 0x0000e000ff027b82 */ /* 0x001e240000000a00 */
[----:B0-----:R-:W-:-:S05]  /*0110*/  IMAD.WIDE.U32 R2, R0, 0x8, R2 ;  /* 0x0000000800027825 */ /* 0x001fca00078e0002 */
[----:B------:R-:W-:Y:S01]  /*0120*/  STG.E.64 desc[UR4][R2.64], RZ ;  /* 0x000000ff02007986 */ /* 0x000fe2000c101b04 */
[----:B------:R-:W-:Y:S05]  /*0130*/  EXIT ;  /* 0x000000000000794d */ /* 0x000fea0003800000 */
.L_x_410:
        /* <DEDUP_REMOVED lines=12> */
.L_x_467:


//--------------------- .text._ZN3cub18CUB_300001_SM_10006detail11EmptyKernelIvEEvv --------------------------
	.section	.text._ZN3cub18CUB_300001_SM_10006detail11EmptyKernelIvEEvv,"ax",@progbits
	.align	128
        .global         _ZN3cub18CUB_300001_SM_10006detail11EmptyKernelIvEEvv
        .type           _ZN3cub18CUB_300001_SM_10006detail11EmptyKernelIvEEvv,@function
        .size           _ZN3cub18CUB_300001_SM_10006detail11EmptyKernelIvEEvv,(.L_x_468 - _ZN3cub18CUB_300001_SM_10006detail11EmptyKernelIvEEvv)
        .other          _ZN3cub18CUB_300001_SM_10006detail11EmptyKernelIvEEvv,@"STO_CUDA_ENTRY STV_DEFAULT"
_ZN3cub18CUB_300001_SM_10006detail11EmptyKernelIvEEvv:
.text._ZN3cub18CUB_300001_SM_10006detail11EmptyKernelIvEEvv:
[----:B------:R-:W-:Y:S01]  /*0000*/  LDC R1, c[0x0][0x37c] ;  /* 0x0000df00ff017b82 */ /* 0x000fe20000000800 */
[----:B------:R-:W-:Y:S05]  /*0010*/  EXIT ;  /* 0x000000000000794d */ /* 0x000fea0003800000 */
.L_x_411:
        /* <DEDUP_REMOVED lines=14> */
.L_x_468:


//--------------------- .text._Z18histogramParticlesP9particlesP11environment --------------------------
	.section	.text._Z18histogramParticlesP9particlesP11environment,"ax",@progbits
	.align	128
        .global         _Z18histogramParticlesP9particlesP11environment
        .type           _Z18histogramParticlesP9particlesP11environment,@function
        .size           _Z18histogramParticlesP9particlesP11environment,(.L_x_469 - _Z18histogramParticlesP9particlesP11environment)
        .other          _Z18histogramParticlesP9particlesP11environment,@"STO_CUDA_ENTRY STV_DEFAULT"
_Z18histogramParticlesP9particlesP11environment:
.text._Z18histogramParticlesP9particlesP11environment:
[----:B------:R-:W-:Y:S01]  /*0000*/  LDC R1, c[0x0][0x37c] ;  /* 0x0000df00ff017b82 */ /* 0x000fe20000000800 */
[----:B------:R-:W0:Y:S07]  /*0010*/  S2R R0, SR_TID.X ;  /* 0x0000000000007919 */ /* 0x000e2e0000002100 */
[----:B------:R-:W0:Y:S01]  /*0020*/  S2UR UR6, SR_CTAID.X ;  /* 0x00000000000679c3 */ /* 0x000e220000002500 */
[----:B------:R-:W1:Y:S07]  /*0030*/  LDCU.64 UR4, c[0x0][0x358] ;  /* 0x00006b00ff0477ac */ /* 0x000e6e0008000a00 */
[----:B------:R-:W0:Y:S08]  /*0040*/  LDC R5, c[0x0][0x360] ;  /* 0x0000d800ff057b82 */ /* 0x000e300000000800 */
[----:B------:R-:W2:Y:S01]  /*0050*/  LDC.64 R2, c[0x0][0x380] ;  /* 0x0000e000ff027b82 */ /* 0x000ea20000000a00 */
[----:B0-----:R-:W-:-:S04]  /*0060*/  IMAD R5, R5, UR6, R0 ;  /* 0x0000000605057c24 */ /* 0x001fc8000f8e0200 */
[----:B--2---:R-:W-:-:S03]  /*0070*/  IMAD.WIDE R2, R5, 0x8, R2 ;  /* 0x0000000805027825 */ /* 0x004fc600078e0202 */
[----:B------:R-:W0:Y:S03]  /*0080*/  LDC.64 R4, c[0x0][0x388] ;  /* 0x0000e200ff047b82 */ /* 0x000e260000000a00 */
[----:B-1----:R-:W2:Y:S01]  /*0090*/  LDG.E.64 R2, desc[UR4][R2.64] ;  /* 0x0000000402027981 */ /* 0x002ea2000c1e1b00 */
[----:B------:R-:W-:Y:S02]  /*00a0*/  HFMA2 R9, -RZ, RZ, 0, 5.9604644775390625e-08 ;  /* 0x00000001ff097431 */ /* 0x000fe400000001ff */
[----:B--2---:R-:W-:Y:S01]  /*00b0*/  FMUL R0, R2, 0.25 ;  /* 0x3e80000002007820 */ /* 0x004fe20000400000 */
[----:B------:R-:W-:-:S04]  /*00c0*/  FMUL R6, R3, 0.25 ;  /* 0x3e80000003067820 */ /* 0x000fc80000400000 */
[----:B------:R-:W-:Y:S08]  /*00d0*/  F2I.TRUNC.NTZ R7, R6 ;  /* 0x0000000600077305 */ /* 0x000ff0000020f100 */
[----:B------:R-:W1:Y:S02]  /*00e0*/  F2I.TRUNC.NTZ R0, R0 ;  /* 0x0000000000007305 */ /* 0x000e64000020f100 */
[----:B-1----:R-:W-:-:S05]  /*00f0*/  LEA R7, R7, R0, 0x3 ;  /* 0x0000000007077211 */ /* 0x002fca00078e18ff */
[----:B0-----:R-:W-:-:S05]  /*0100*/  IMAD.WIDE R4, R7, 0x4, R4 ;  /* 0x0000000407047825 */ /* 0x001fca00078e0204 */
[----:B------:R-:W-:Y:S01]  /*0110*/  REDG.E.ADD.STRONG.GPU desc[UR4][R4.64], R9 ;  /* 0x000000090400798e */ /* 0x000fe2000c12e104 */
[----:B------:R-:W-:Y:S05]  /*0120*/  EXIT ;  /* 0x000000000000794d */ /* 0x000fea0003800000 */
.L_x_412:
        /* <DEDUP_REMOVED lines=13> */
.L_x_469:


//--------------------- .text._Z16reorderParticlesP10key_valuesP9particlesS2_ --------------------------
	.section	.text._Z16reorderParticlesP10key_valuesP9particlesS2_,"ax",@progbits
	.align	128
        .global         _Z16reorderParticlesP10key_valuesP9particlesS2_
        .type           _Z16reorderParticlesP10key_valuesP9particlesS2_,@function
        .size           _Z16reorderParticlesP10key_valuesP9particlesS2_,(.L_x_470 - _Z16reorderParticlesP10key_valuesP9particlesS2_)
        .other          _Z16reorderParticlesP10key_valuesP9particlesS2_,@"STO_CUDA_ENTRY STV_DEFAULT"
_Z16reorderParticlesP10key_valuesP9particlesS2_:
.text._Z16reorderParticlesP10key_valuesP9particlesS2_:
[----:B------:R-:W-:Y:S01]  /*0000*/  LDC R1, c[0x0][0x37c] ;  /* 0x0000df00ff017b82 */ /* 0x000fe20000000800 */
[----:B------:R-:W0:Y:S07]  /*0010*/  S2R R0, SR_TID.X ;  /* 0x0000000000007919 */ /* 0x000e2e0000002100 */
[----:B------:R-:W0:Y:S01]  /*0020*/  S2UR UR6, SR_CTAID.X ;  /* 0x00000000000679c3 */ /* 0x000e220000002500 */
[----:B------:R-:W1:Y:S07]  /*0030*/  LDCU.64 UR4, c[0x0][0x358] ;  /* 0x00006b00ff0477ac */ /* 0x000e6e0008000a00 */
[----:B------:R-:W0:Y:S08]  /*0040*/  LDC R9, c[0x0][0x360] ;  /* 0x0000d800ff097b82 */ /* 0x000e300000000800 */
[----:B------:R-:W2:Y:S08]  /*0050*/  LDC.64 R2, c[0x0][0x380] ;  /* 0x0000e000ff027b82 */ /* 0x000eb00000000a00 */
[----:B------:R-:W3:Y:S01]  /*0060*/  LDC.64 R6, c[0x0][0x388] ;  /* 0x0000e200ff067b82 */ /* 0x000ee20000000a00 */
[----:B0-----:R-:W-:-:S07]  /*0070*/  IMAD R9, R9, UR6, R0 ;  /* 0x0000000609097c24 */ /* 0x001fce000f8e0200 */
[----:B------:R-:W0:Y:S01]  /*0080*/  LDC.64 R4, c[0x0][0x390] ;  /* 0x0000e400ff047b82 */ /* 0x000e220000000a00 */
[----:B--2---:R-:W-:-:S06]  /*0090*/  IMAD.WIDE R2, R9, 0x4, R2 ;  /* 0x0000000409027825 */ /* 0x004fcc00078e0202 */
[----:B-1----:R-:W3:Y:S02]  /*00a0*/  LDG.E R3, desc[UR4][R2.64+0x10000] ;  /* 0x0100000402037981 */ /* 0x002ee4000c1e1900 */
[----:B---3--:R-:W-:-:S06]  /*00b0*/  IMAD.WIDE R6, R3, 0x8, R6 ;  /* 0x0000000803067825 */ /* 0x008fcc00078e0206 */
[----:B------:R-:W2:Y:S01]  /*00c0*/  LDG.E.64 R6, desc[UR4][R6.64] ;  /* 0x0000000406067981 */ /* 0x000ea2000c1e1b00 */
[----:B0-----:R-:W-:-:S05]  /*00d0*/  IMAD.WIDE R4, R9, 0x8, R4 ;  /* 0x0000000809047825 */ /* 0x001fca00078e0204 */
[----:B--2---:R-:W-:Y:S01]  /*00e0*/  STG.E.64 desc[UR4][R4.64], R6 ;  /* 0x0000000604007986 */ /* 0x004fe2000c101b04 */
[----:B------:R-:W-:Y:S05]  /*00f0*/  EXIT ;  /* 0x000000000000794d */ /* 0x000fea0003800000 */
.L_x_413:
        /* <DEDUP_REMOVED lines=16> */
.L_x_470:


//--------------------- .text._Z9keyValuesP9particlesP10key_values --------------------------
	.section	.text._Z9keyValuesP9particlesP10key_values,"ax",@progbits
	.align	128
        .global         _Z9keyValuesP9particlesP10key_values
        .type           _Z9keyValuesP9particlesP10key_values,@function
        .size           _Z9keyValuesP9particlesP10key_values,(.L_x_471 - _Z9keyValuesP9particlesP10key_values)
        .other          _Z9keyValuesP9particlesP10key_values,@"STO_CUDA_ENTRY STV_DEFAULT"
_Z9keyValuesP9particlesP10key_values:
.text._Z9keyValuesP9particlesP10key_values:
[----:B------:R-:W-:Y:S01]  /*0000*/  LDC R1, c[0x0][0x37c] ;  /* 0x0000df00ff017b82 */ /* 0x000fe20000000800 */
[----:B------:R-:W0:Y:S07]  /*0010*/  S2R R0, SR_TID.X ;  /* 0x0000000000007919 */ /* 0x000e2e0000002100 */
[----:B------:R-:W0:Y:S01]  /*0020*/  S2UR UR6, SR_CTAID.X ;  /* 0x00000000000679c3 */ /* 0x000e220000002500 */
[----:B------:R-:W1:Y:S07]  /*0030*/  LDCU.64 UR4, c[0x0][0x358] ;  /* 0x00006b00ff0477ac */ /* 0x000e6e0008000a00 */
[----:B------:R-:W0:Y:S08]  /*0040*/  LDC R7, c[0x0][0x360] ;  /* 0x0000d800ff077b82 */ /* 0x000e300000000800 */
[----:B------:R-:W2:Y:S08]  /*0050*/  LDC.64 R2, c[0x0][0x388] ;  /* 0x0000e200ff027b82 */ /* 0x000eb00000000a00 */
[----:B------:R-:W3:Y:S01]  /*0060*/  LDC.64 R4, c[0x0][0x380] ;  /* 0x0000e000ff047b82 */ /* 0x000ee20000000a00 */
[----:B0-----:R-:W-:-:S04]  /*0070*/  IMAD R7, R7, UR6, R0 ;  /* 0x0000000607077c24 */ /* 0x001fc8000f8e0200 */
[----:B--2---:R-:W-:-:S05]  /*0080*/  IMAD.WIDE R2, R7, 0x4, R2 ;  /* 0x0000000407027825 */ /* 0x004fca00078e0202 */
[----:B-1----:R-:W-:Y:S01]  /*0090*/  STG.E desc[UR4][R2.64+0x10000], R7 ;  /* 0x0100000702007986 */ /* 0x002fe2000c101904 */
[----:B---3--:R-:W-:-:S06]  /*00a0*/  IMAD.WIDE R4, R7, 0x8, R4 ;  /* 0x0000000807047825 */ /* 0x008fcc00078e0204 */
[----:B------:R-:W2:Y:S02]  /*00b0*/  LDG.E.64 R4, desc[UR4][R4.64] ;  /* 0x0000000404047981 */ /* 0x000ea4000c1e1b00 */
[----:B--2---:R-:W-:Y:S01]  /*00c0*/  FMUL R0, R4, 0.25 ;  /* 0x3e80000004007820 */ /* 0x004fe20000400000 */
[----:B------:R-:W-:-:S04]  /*00d0*/  FMUL R6, R5, 0.25 ;  /* 0x3e80000005067820 */ /* 0x000fc80000400000 */
[----:B------:R-:W-:Y:S08]  /*00e0*/  F2I.TRUNC.NTZ R9, R6 ;  /* 0x0000000600097305 */ /* 0x000ff0000020f100 */
[----:B------:R-:W0:Y:S02]  /*00f0*/  F2I.TRUNC.NTZ R0, R0 ;  /* 0x0000000000007305 */ /* 0x000e24000020f100 */
[----:B0-----:R-:W-:-:S05]  /*0100*/  LEA R9, R9, R0, 0x3 ;  /* 0x0000000009097211 */ /* 0x001fca00078e18ff */
[----:B------:R-:W-:Y:S01]  /*0110*/  STG.E desc[UR4][R2.64], R9 ;  /* 0x0000000902007986 */ /* 0x000fe2000c101904 */
[----:B------:R-:W-:Y:S05]  /*0120*/  EXIT ;  /* 0x000000000000794d */ /* 0x000fea0003800000 */
.L_x_414:
        /* <DEDUP_REMOVED lines=13> */
.L_x_471:


//--------------------- .text._Z16particleNNSearchP9particlesP11environment --------------------------
	.section	.text._Z16particleNNSearchP9particlesP11environment,"ax",@progbits
	.align	128
        .global         _Z16particleNNSearchP9particlesP11environment
        .type           _Z16particleNNSearchP9particlesP11environment,@function
        .size           _Z16particleNNSearchP9particlesP11environment,(.L_x_472 - _Z16particleNNSearchP9particlesP11environment)
        .other          _Z16particleNNSearchP9particlesP11environment,@"STO_CUDA_ENTRY STV_DEFAULT"
_Z16particleNNSearchP9particlesP11environment:
.text._Z16particleNNSearchP9particlesP11environment:
[----:B------:R-:W-:Y:S01]  /*0000*/  LDC R1, c[0x0][0x37c] ;  /* 0x0000df00ff017b82 */ /* 0x000fe20000000800 */
[----:B------:R-:W0:Y:S07]  /*0010*/  S2R R9, SR_TID.X ;  /* 0x0000000000097919 */ /* 0x000e2e0000002100 */
[----:B------:R-:W1:Y:S01]  /*0020*/  S2UR UR4, SR_CTAID.X ;  /* 0x00000000000479c3 */ /* 0x000e620000002500 */
[----:B------:R-:W1:Y:S01]  /*0030*/  LDCU UR5, c[0x0][0x360] ;  /* 0x00006c00ff0577ac */ /* 0x000e620008000800 */
[----:B------:R-:W2:Y:S06]  /*0040*/  LDCU.64 UR6, c[0x0][0x358] ;  /* 0x00006b00ff0677ac */ /* 0x000eac0008000a00 */
[----:B------:R-:W3:Y:S01]  /*0050*/  LDC.64 R4, c[0x0][0x380] ;  /* 0x0000e000ff047b82 */ /* 0x000ee20000000a00 */
[----:B-1----:R-:W-:-:S06]  /*0060*/  UIMAD UR4, UR4, UR5, URZ ;  /* 0x00000005040472a4 */ /* 0x002fcc000f8e02ff */
[----:B0-----:R-:W-:-:S04]  /*0070*/  VIADD R8, R9, UR4 ;  /* 0x0000000409087c36 */ /* 0x001fc80008000000 */
[----:B---3--:R-:W-:-:S05]  /*0080*/  IMAD.WIDE R4, R8, 0x8, R4 ;  /* 0x0000000808047825 */ /* 0x008fca00078e0204 */
[----:B--2---:R-:W2:Y:S01]  /*0090*/  LDG.E.64 R2, desc[UR6][R4.64] ;  /* 0x0000000604027981 */ /* 0x004ea2000c1e1b00 */
[----:B------:R-:W-:Y:S01]  /*00a0*/  BSSY.RECONVERGENT B0, `(.L_x_415) ;  /* 0x000006e000007945 */ /* 0x000fe20003800200 */
[----:B------:R-:W-:Y:S01]  /*00b0*/  IMAD.MOV.U32 R6, RZ, RZ, 0x44800000 ;  /* 0x44800000ff067424 */ /* 0x000fe200078e00ff */
[----:B------:R-:W-:Y:S01]  /*00c0*/  MOV R0, 0xffffffff ;  /* 0xffffffff00007802 */ /* 0x000fe20000000f00 */
[----:B--2---:R-:W-:Y:S01]  /*00d0*/  FMUL R10, R2, 0.25 ;  /* 0x3e800000020a7820 */ /* 0x004fe20000400000 */
[----:B------:R-:W-:-:S05]  /*00e0*/  FMUL R7, R3, 0.25 ;  /* 0x3e80000003077820 */ /* 0x000fca0000400000 */
[----:B------:R-:W0:Y:S08]  /*00f0*/  F2I.TRUNC.NTZ R10, R10 ;  /* 0x0000000a000a7305 */ /* 0x000e30000020f100 */
[----:B------:R-:W1:Y:S01]  /*0100*/  F2I.TRUNC.NTZ R7, R7 ;  /* 0x0000000700077305 */ /* 0x000e62000020f100 */
[----:B0-----:R-:W-:-:S05]  /*0110*/  VIADD R12, R10, 0xffffffff ;  /* 0xffffffff0a0c7836 */ /* 0x001fca0000000000 */
[----:B------:R-:W-:Y:S01]  /*0120*/  ISETP.GT.U32.AND P0, PT, R12, 0x7, PT ;  /* 0x000000070c00780c */ /* 0x000fe20003f04070 */
[----:B-1----:R-:W-:-:S12]  /*0130*/  VIADD R11, R7, 0xffffffff ;  /* 0xffffffff070b7836 */ /* 0x002fd80000000000 */
[----:B------:R-:W-:Y:S05]  /*0140*/  @P0 BRA `(.L_x_416) ;  /* 0x00000004008c0947 */ /* 0x000fea0003800000 */
[----:B------:R-:W-:Y:S01]  /*0150*/  ISETP.GT.U32.AND P0, PT, R11, 0x7, PT ;  /* 0x000000070b00780c */ /* 0x000fe20003f04070 */
[----:B------:R-:W-:Y:S01]  /*0160*/  BSSY.RECONVERGENT B1, `(.L_x_417) ;  /* 0x0000022000017945 */ /* 0x000fe20003800200 */
[----:B------:R-:W-:Y:S02]  /*0170*/  IMAD.MOV.U32 R0, RZ, RZ, -0x1 ;  /* 0xffffffffff007424 */ /* 0x000fe400078e00ff */
[----:B------:R-:W-:-:S09]  /*0180*/  IMAD.MOV.U32 R6, RZ, RZ, 0x44800000 ;  /* 0x44800000ff067424 */ /* 0x000fd200078e00ff */
[----:B------:R-:W-:Y:S05]  /*0190*/  @P0 BRA `(.L_x_418) ;  /* 0x0000000000780947 */ /* 0x000fea0003800000 */
[----:B------:R-:W0:Y:S01]  /*01a0*/  LDC.64 R16, c[0x0][0x388] ;  /* 0x0000e200ff107b82 */ /* 0x000e220000000a00 */
[----:B------:R-:W-:-:S05]  /*01b0*/  LEA R13, R11, R12, 0x3 ;  /* 0x0000000c0b0d7211 */ /* 0x000fca00078e18ff */
[----:B0-----:R-:W-:-:S05]  /*01c0*/  IMAD.WIDE.U32 R16, R13, 0x4, R16 ;  /* 0x000000040d107825 */ /* 0x001fca00078e0010 */
[----:B------:R-:W2:Y:S02]  /*01d0*/  LDG.E R13, desc[UR6][R16.64] ;  /* 0x00000006100d7981 */ /* 0x000ea4000c1e1900 */
[----:B--2---:R-:W-:-:S13]  /*01e0*/  ISETP.GE.AND P0, PT, R13, 0x1, PT ;  /* 0x000000010d00780c */ /* 0x004fda0003f06270 */
[----:B------:R-:W-:Y:S05]  /*01f0*/  @!P0 BRA `(.L_x_418) ;  /* 0x0000000000608947 */ /* 0x000fea0003800000 */
[----:B------:R-:W2:Y:S01]  /*0200*/  LDG.E R18, desc[UR6][R16.64+0x100] ;  /* 0x0001000610127981 */ /* 0x000ea2000c1e1900 */
[----:B------:R-:W0:Y:S01]  /*0210*/  LDC.64 R14, c[0x0][0x380] ;  /* 0x0000e000ff0e7b82 */ /* 0x000e220000000a00 */
[----:B------:R-:W-:Y:S02]  /*0220*/  IMAD.MOV.U32 R0, RZ, RZ, -0x1 ;  /* 0xffffffffff007424 */ /* 0x000fe400078e00ff */
[----:B------:R-:W-:Y:S02]  /*0230*/  IMAD.MOV.U32 R6, RZ, RZ, 0x44800000 ;  /* 0x44800000ff067424 */ /* 0x000fe400078e00ff */
[----:B--2---:R-:W-:Y:S01]  /*0240*/  IMAD.IADD R21, R13, 0x1, R18 ;  /* 0x000000010d157824 */ /* 0x004fe200078e0212 */
[----:B0-----:R-:W-:-:S07]  /*0250*/  IADD3 R13, PT, PT, R18, -UR4, -R9 ;  /* 0x80000004120d7c10 */ /* 0x001fce000fffe809 */
.L_x_421:
[----:B------:R-:W-:Y:S01]  /*0260*/  ISETP.NE.AND P0, PT, R13, RZ, PT ;  /* 0x000000ff0d00720c */ /* 0x000fe20003f05270 */
[----:B------:R-:W-:-:S12]  /*0270*/  BSSY.RECONVERGENT B2, `(.L_x_419) ;  /* 0x000000c000027945 */ /* 0x000fd80003800200 */
[----:B------:R-:W-:Y:S05]  /*0280*/  @!P0 BRA `(.L_x_420) ;  /* 0x0000000000288947 */ /* 0x000fea0003800000 */
[----:B------:R-:W-:-:S06]  /*0290*/  IMAD.WIDE R16, R18, 0x8, R14 ;  /* 0x0000000812107825 */ /* 0x000fcc00078e020e */
[----:B------:R-:W2:Y:S02]  /*02a0*/  LDG.E.64 R16, desc[UR6][R16.64] ;  /* 0x0000000610107981 */ /* 0x000ea4000c1e1b00 */
[----:B--2---:R-:W-:Y:S01]  /*02b0*/  FADD R19, -R2, R16 ;  /* 0x0000001002137221 */ /* 0x004fe20000000100 */
[----:B------:R-:W-:-:S03]  /*02c0*/  FADD R20, -R3, R17 ;  /* 0x0000001103147221 */ /* 0x000fc60000000100 */
[----:B------:R-:W-:-:S04]  /*02d0*/  FMUL R19, R19, R19 ;  /* 0x0000001313137220 */ /* 0x000fc80000400000 */
[----:B------:R-:W-:-:S05]  /*02e0*/  FFMA R19, R20, R20, R19 ;  /* 0x0000001414137223 */ /* 0x000fca0000000013 */
[----:B------:R-:W-:-:S13]  /*02f0*/  FSETP.GEU.AND P0, PT, R19, R6, PT ;  /* 0x000000061300720b */ /* 0x000fda0003f0e000 */
[----:B------:R-:W-:-:S04]  /*0300*/  @!P0 FSETP.GEU.AND P1, PT, R19, 16, PT ;  /* 0x418000001300880b */ /* 0x000fc80003f2e000 */
[----:B------:R-:W-:Y:S02]  /*0310*/  @!P0 FSEL R6, R19, R6, !P1 ;  /* 0x0000000613068208 */ /* 0x000fe40004800000 */
[----:B------:R-:W-:-:S07]  /*0320*/  @!P0 SEL R0, R18, R0, !P1 ;  /* 0x0000000012008207 */ /* 0x000fce0004800000 */
.L_x_420:
[----:B------:R-:W-:Y:S05]  /*0330*/  BSYNC.RECONVERGENT B2 ;  /* 0x0000000000027941 */ /* 0x000fea0003800200 */
.L_x_419:
[----:B------:R-:W-:Y:S01]  /*0340*/  IADD3 R18, PT, PT, R18, 0x1, RZ ;  /* 0x0000000112127810 */ /* 0x000fe20007ffe0ff */
[----:B------:R-:W-:-:S03]  /*0350*/  VIADD R13, R13, 0x1 ;  /* 0x000000010d0d7836 */ /* 0x000fc60000000000 */
[----:B------:R-:W-:-:S13]  /*0360*/  ISETP.GE.AND P0, PT, R18, R21, PT ;  /* 0x000000151200720c */ /* 0x000fda0003f06270 */
[----:B------:R-:W-:Y:S05]  /*0370*/  @!P0 BRA `(.L_x_421) ;  /* 0xfffffffc00b88947 */ /* 0x000fea000383ffff */
.L_x_418:
[----:B------:R-:W-:Y:S05]  /*0380*/  BSYNC.RECONVERGENT B1 ;  /* 0x0000000000017941 */ /* 0x000fea0003800200 */
.L_x_417:
[----:B------:R-:W-:Y:S01]  /*0390*/  ISETP.GT.U32.AND P0, PT, R7, 0x7, PT ;  /* 0x000000070700780c */ /* 0x000fe20003f04070 */
[----:B------:R-:W-:-:S12]  /*03a0*/  BSSY.RECONVERGENT B1, `(.L_x_422) ;  /* 0x000001e000017945 */ /* 0x000fd80003800200 */
[----:B------:R-:W-:Y:S05]  /*03b0*/  @P0 BRA `(.L_x_423) ;  /* 0x0000000000700947 */ /* 0x000fea0003800000 */
[----:B------:R-:W0:Y:S01]  /*03c0*/  LDC.64 R16, c[0x0][0x388] ;  /* 0x0000e200ff107b82 */ /* 0x000e220000000a00 */
[----:B------:R-:W-:-:S04]  /*03d0*/  IMAD R13, R7, 0x8, R12 ;  /* 0x00000008070d7824 */ /* 0x000fc800078e020c */
[----:B0-----:R-:W-:-:S05]  /*03e0*/  IMAD.WIDE.U32 R16, R13, 0x4, R16 ;  /* 0x000000040d107825 */ /* 0x001fca00078e0010 */
[----:B------:R-:W2:Y:S02]  /*03f0*/  LDG.E R13, desc[UR6][R16.64] ;  /* 0x00000006100d7981 */ /* 0x000ea4000c1e1900 */
[----:B--2---:R-:W-:-:S13]  /*0400*/  ISETP.GE.AND P0, PT, R13, 0x1, PT ;  /* 0x000000010d00780c */ /* 0x004fda0003f06270 */
[----:B------:R-:W-:Y:S05]  /*0410*/  @!P0 BRA `(.L_x_423) ;  /* 0x0000000000588947 */ /* 0x000fea0003800000 */
[----:B------:R-:W2:Y:S01]  /*0420*/  LDG.E R18, desc[UR6][R16.64+0x100] ;  /* 0x0001000610127981 */ /* 0x000ea2000c1e1900 */
[----:B------:R-:W0:Y:S01]  /*0430*/  LDC.64 R14, c[0x0][0x380] ;  /* 0x0000e000ff0e7b82 */ /* 0x000e220000000a00 */
[----:B--2---:R-:W-:Y:S01]  /*0440*/  IMAD.IADD R21, R13, 0x1, R18 ;  /* 0x000000010d157824 */ /* 0x004fe200078e0212 */
[----:B0-----:R-:W-:-:S07]  /*0450*/  IADD3 R13, PT, PT, R18, -UR4, -R9 ;  /* 0x80000004120d7c10 */ /* 0x001fce000fffe809 */
.L_x_426:
        /* <DEDUP_REMOVED lines=13> */
.L_x_425:
[----:B------:R-:W-:Y:S05]  /*0530*/  BSYNC.RECONVERGENT B2 ;  /* 0x0000000000027941 */ /* 0x000fea0003800200 */
.L_x_424:
[----:B------:R-:W-:Y:S01]  /*0540*/  IADD3 R18, PT, PT, R18, 0x1, RZ ;  /* 0x0000000112127810 */ /* 0x000fe20007ffe0ff */
[----:B------:R-:W-:-:S03]  /*0550*/  VIADD R13, R13, 0x1 ;  /* 0x000000010d0d7836 */ /* 0x000fc60000000000 */
[----:B------:R-:W-:-:S13]  /*0560*/  ISETP.GE.AND P0, PT, R18, R21, PT ;  /* 0x000000151200720c */ /* 0x000fda0003f06270 */
[----:B------:R-:W-:Y:S05]  /*0570*/  @!P0 BRA `(.L_x_426) ;  /* 0xfffffffc00b88947 */ /* 0x000fea000383ffff */
.L_x_423:
[----:B------:R-:W-:Y:S05]  /*0580*/  BSYNC.RECONVERGENT B1 ;  /* 0x0000000000017941 */ /* 0x000fea0003800200 */
.L_x_422:
[----:B------:R-:W-:-:S05]  /*0590*/  VIADD R13, R7, 0x1 ;  /* 0x00000001070d7836 */ /* 0x000fca0000000000 */
[----:B------:R-:W-:-:S13]  /*05a0*/  ISETP.GT.U32.AND P0, PT, R13, 0x7, PT ;  /* 0x000000070d00780c */ /* 0x000fda0003f04070 */
        /* <DEDUP_REMOVED lines=9> */
[----:B--2---:R-:W-:Y:S02]  /*0640*/  IADD3 R20, PT, PT, R16, R17, RZ ;  /* 0x0000001110147210 */ /* 0x004fe40007ffe0ff */
[----:B0-----:R-:W-:-:S07]  /*0650*/  IADD3 R16, PT, PT, R17, -UR4, -R9 ;  /* 0x8000000411107c10 */ /* 0x001fce000fffe809 */
.L_x_429:
        /* <DEDUP_REMOVED lines=13> */
.L_x_428:
[----:B------:R-:W-:Y:S05]  /*0730*/  BSYNC.RECONVERGENT B1 ;  /* 0x0000000000017941 */ /* 0x000fea0003800200 */
.L_x_427:
[----:B------:R-:W-:Y:S02]  /*0740*/  VIADD R17, R17, 0x1 ;  /* 0x0000000111117836 */ /* 0x000fe40000000000 */
[----:B------:R-:W-:-:S03]  /*0750*/  VIADD R16, R16, 0x1 ;  /* 0x0000000110107836 */ /* 0x000fc60000000000 */
[----:B------:R-:W-:-:S13]  /*0760*/  ISETP.GE.AND P0, PT, R17, R20, PT ;  /* 0x000000141100720c */ /* 0x000fda0003f06270 */
[----:B------:R-:W-:Y:S05]  /*0770*/  @!P0 BRA `(.L_x_429) ;  /* 0xfffffffc00b88947 */ /* 0x000fea000383ffff */
.L_x_416:
[----:B------:R-:W-:Y:S05]  /*0780*/  BSYNC.RECONVERGENT B0 ;  /* 0x0000000000007941 */ /* 0x000fea0003800200 */
.L_x_415:
[----:B------:R-:W-:Y:S01]  /*0790*/  ISETP.GT.U32.AND P0, PT, R10, 0x7, PT ;  /* 0x000000070a00780c */ /* 0x000fe20003f04070 */
[----:B------:R-:W-:-:S12]  /*07a0*/  BSSY.RECONVERGENT B0, `(.L_x_430) ;  /* 0x0000061000007945 */ /* 0x000fd80003800200 */
[----:B------:R-:W-:Y:S05]  /*07b0*/  @P0 BRA `(.L_x_431) ;  /* 0x00000004007c0947 */ /* 0x000fea0003800000 */
        /* <DEDUP_REMOVED lines=13> */
.L_x_436:
        /* <DEDUP_REMOVED lines=13> */
.L_x_435:
[----:B------:R-:W-:Y:S05]  /*0960*/  BSYNC.RECONVERGENT B2 ;  /* 0x0000000000027941 */ /* 0x000fea0003800200 */
.L_x_434:
[----:B------:R-:W-:Y:S02]  /*0970*/  VIADD R17, R17, 0x1 ;  /* 0x0000000111117836 */ /* 0x000fe40000000000 */
[----:B------:R-:W-:-:S03]  /*0980*/  VIADD R16, R16, 0x1 ;  /* 0x0000000110107836 */ /* 0x000fc60000000000 */
[----:B------:R-:W-:-:S13]  /*0990*/  ISETP.GE.AND P0, PT, R17, R20, PT ;  /* 0x000000141100720c */ /* 0x000fda0003f06270 */
[----:B------:R-:W-:Y:S05]  /*09a0*/  @!P0 BRA `(.L_x_436) ;  /* 0xfffffffc00b88947 */ /* 0x000fea000383ffff */
.L_x_433:
[----:B------:R-:W-:Y:S05]  /*09b0*/  BSYNC.RECONVERGENT B1 ;  /* 0x0000000000017941 */ /* 0x000fea0003800200 */
.L_x_432:
        /* <DEDUP_REMOVED lines=13> */
.L_x_441:
        /* <DEDUP_REMOVED lines=13> */
.L_x_440:
[----:B------:R-:W-:Y:S05]  /*0b60*/  BSYNC.RECONVERGENT B2 ;  /* 0x0000000000027941 */ /* 0x000fea0003800200 */
.L_x_439:
[----:B------:R-:W-:Y:S02]  /*0b70*/  VIADD R17, R17, 0x1 ;  /* 0x0000000111117836 */ /* 0x000fe40000000000 */
[----:B------:R-:W-:-:S03]  /*0b80*/  VIADD R16, R16, 0x1 ;  /* 0x0000000110107836 */ /* 0x000fc60000000000 */
[----:B------:R-:W-:-:S13]  /*0b90*/  ISETP.GE.AND P0, PT, R17, R20, PT ;  /* 0x000000141100720c */ /* 0x000fda0003f06270 */
[----:B------:R-:W-:Y:S05]  /*0ba0*/  @!P0 BRA `(.L_x_441) ;  /* 0xfffffffc00b88947 */ /* 0x000fea000383ffff */
.L_x_438:
[----:B------:R-:W-:Y:S05]  /*0bb0*/  BSYNC.RECONVERGENT B1 ;  /* 0x0000000000017941 */ /* 0x000fea0003800200 */
.L_x_437:
[----:B------:R-:W-:-:S05]  /*0bc0*/  VIADD R13, R7, 0x1 ;  /* 0x00000001070d7836 */ /* 0x000fca0000000000 */
[----:B------:R-:W-:-:S13]  /*0bd0*/  ISETP.GT.U32.AND P0, PT, R13, 0x7, PT ;  /* 0x000000070d00780c */ /* 0x000fda0003f04070 */
        /* <DEDUP_REMOVED lines=11> */
.L_x_444:
        /* <DEDUP_REMOVED lines=13> */
.L_x_443:
[----:B------:R-:W-:Y:S05]  /*0d60*/  BSYNC.RECONVERGENT B1 ;  /* 0x0000000000017941 */ /* 0x000fea0003800200 */
.L_x_442:
[----:B------:R-:W-:Y:S02]  /*0d70*/  VIADD R17, R17, 0x1 ;  /* 0x0000000111117836 */ /* 0x000fe40000000000 */
[----:B------:R-:W-:-:S03]  /*0d80*/  VIADD R16, R16, 0x1 ;  /* 0x0000000110107836 */ /* 0x000fc60000000000 */
[----:B------:R-:W-:-:S13]  /*0d90*/  ISETP.GE.AND P0, PT, R17, R20, PT ;  /* 0x000000141100720c */ /* 0x000fda0003f06270 */
[----:B------:R-:W-:Y:S05]  /*0da0*/  @!P0 BRA `(.L_x_444) ;  /* 0xfffffffc00b88947 */ /* 0x000fea000383ffff */
.L_x_431:
[----:B------:R-:W-:Y:S05]  /*0db0*/  BSYNC.RECONVERGENT B0 ;  /* 0x0000000000007941 */ /* 0x000fea0003800200 */
.L_x_430:
[----:B------:R-:W-:Y:S01]  /*0dc0*/  IADD3 R10, PT, PT, R10, 0x1, RZ ;  /* 0x000000010a0a7810 */ /* 0x000fe20007ffe0ff */
[----:B------:R-:W-:Y:S03]  /*0dd0*/  BSSY.RECONVERGENT B0, `(.L_x_445) ;  /* 0x0000062000007945 */ /* 0x000fe60003800200 */
[----:B------:R-:W-:-:S13]  /*0de0*/  ISETP.GT.U32.AND P0, PT, R10, 0x7, PT ;  /* 0x000000070a00780c */ /* 0x000fda0003f04070 */
        /* <DEDUP_REMOVED lines=14> */
.L_x_451:
        /* <DEDUP_REMOVED lines=13> */
.L_x_450:
[----:B------:R-:W-:Y:S05]  /*0fa0*/  BSYNC.RECONVERGENT B2 ;  /* 0x0000000000027941 */ /* 0x000fea0003800200 */
.L_x_449:
[----:B------:R-:W-:Y:S01]  /*0fb0*/  VIADD R16, R16, 0x1 ;  /* 0x0000000110107836 */ /* 0x000fe20000000000 */
[----:B------:R-:W-:-:S04]  /*0fc0*/  IADD3 R11, PT, PT, R11, 0x1, RZ ;  /* 0x000000010b0b7810 */ /* 0x000fc80007ffe0ff */
[----:B------:R-:W-:-:S13]  /*0fd0*/  ISETP.GE.AND P0, PT, R16, R19, PT ;  /* 0x000000131000720c */ /* 0x000fda0003f06270 */
[----:B------:R-:W-:Y:S05]  /*0fe0*/  @!P0 BRA `(.L_x_451) ;  /* 0xfffffffc00b88947 */ /* 0x000fea000383ffff */
.L_x_448:
[----:B------:R-:W-:Y:S05]  /*0ff0*/  BSYNC.RECONVERGENT B1 ;  /* 0x0000000000017941 */ /* 0x000fea0003800200 */
.L_x_447:
        /* <DEDUP_REMOVED lines=13> */
.L_x_456:
        /* <DEDUP_REMOVED lines=13> */
.L_x_455:
[----:B------:R-:W-:Y:S05]  /*11a0*/  BSYNC.RECONVERGENT B2 ;  /* 0x0000000000027941 */ /* 0x000fea0003800200 */
.L_x_454:
[----:B------:R-:W-:Y:S01]  /*11b0*/  IADD3 R16, PT, PT, R16, 0x1, RZ ;  /* 0x0000000110107810 */ /* 0x000fe20007ffe0ff */
[----:B------:R-:W-:-:S03]  /*11c0*/  VIADD R11, R11, 0x1 ;  /* 0x000000010b0b7836 */ /* 0x000fc60000000000 */
[----:B------:R-:W-:-:S13]  /*11d0*/  ISETP.GE.AND P0, PT, R16, R19, PT ;  /* 0x000000131000720c */ /* 0x000fda0003f06270 */
[----:B------:R-:W-:Y:S05]  /*11e0*/  @!P0 BRA `(.L_x_456) ;  /* 0xfffffffc00b88947 */ /* 0x000fea000383ffff */
.L_x_453:
[----:B------:R-:W-:Y:S05]  /*11f0*/  BSYNC.RECONVERGENT B1 ;  /* 0x0000000000017941 */ /* 0x000fea0003800200 */
.L_x_452:
        /* <DEDUP_REMOVED lines=11> */
[----:B--2---:R-:W-:Y:S01]  /*12b0*/  IADD3 R9, PT, PT, R14, -UR4, -R9 ;  /* 0x800000040e097c10 */ /* 0x004fe2000fffe809 */
[----:B0-----:R-:W-:-:S07]  /*12c0*/  IMAD.IADD R15, R7, 0x1, R14 ;  /* 0x00000001070f7824 */ /* 0x001fce00078e020e */
.L_x_459:
        /* <DEDUP_REMOVED lines=13> */
.L_x_458:
[----:B------:R-:W-:Y:S05]  /*13a0*/  BSYNC.RECONVERGENT B1 ;  /* 0x0000000000017941 */ /* 0x000fea0003800200 */
.L_x_457:
[----:B------:R-:W-:Y:S01]  /*13b0*/  VIADD R14, R14, 0x1 ;  /* 0x000000010e0e7836 */ /* 0x000fe20000000000 */
[----:B------:R-:W-:-:S04]  /*13c0*/  IADD3 R9, PT, PT, R9, 0x1, RZ ;  /* 0x0000000109097810 */ /* 0x000fc80007ffe0ff */
[----:B------:R-:W-:-:S13]  /*13d0*/  ISETP.GE.AND P0, PT, R14, R15, PT ;  /* 0x0000000f0e00720c */ /* 0x000fda0003f06270 */
[----:B------:R-:W-:Y:S05]  /*13e0*/  @!P0 BRA `(.L_x_459) ;  /* 0xfffffffc00b88947 */ /* 0x000fea000383ffff */
.L_x_446:
[----:B------:R-:W-:Y:S05]  /*13f0*/  BSYNC.RECONVERGENT B0 ;  /* 0x0000000000007941 */ /* 0x000fea0003800200 */
.L_x_445:
[----:B------:R-:W-:-:S03]  /*1400*/  IMAD.WIDE R8, R8, 0x4, RZ ;  /* 0x0000000408087825 */ /* 0x000fc600078e02ff */
[----:B------:R-:W-:-:S05]  /*1410*/  IADD3 R2, P0, PT, R4, -R8, RZ ;  /* 0x8000000804027210 */ /* 0x000fca0007f1e0ff */
[----:B------:R-:W-:-:S05]  /*1420*/  IMAD.X R3, R5, 0x1, ~R9, P0 ;  /* 0x0000000105037824 */ /* 0x000fca00000e0e09 */
[----:B------:R-:W-:Y:S01]  /*1430*/  STG.E desc[UR6][R2.64+0x20000], R0 ;  /* 0x0200000002007986 */ /* 0x000fe2000c101906 */
[----:B------:R-:W-:Y:S05]  /*1440*/  EXIT ;  /* 0x000000000000794d */ /* 0x000fea0003800000 */
.L_x_460:
        /* <DEDUP_REMOVED lines=11> */
.L_x_472:


//--------------------- .nv.shared._ZN3cub18CUB_300001_SM_10006detail10radix_sort29DeviceRadixSortOnesweepKernelINS1_5radix10policy_hubIiiyE10Policy1000ELNS0_9SortOrderE0EiiyiiNS1_21identity_decomposer_tEEEvPT5_SB_PT3_PKSC_PT1_PKSG_PT2_PKSK_T4_iiT6_ --------------------------
	.section	.nv.shared._ZN3cub18CUB_300001_SM_10006detail10radix_sort29DeviceRadixSortOnesweepKernelINS1_5radix10policy_hubIiiyE10Policy1000ELNS0_9SortOrderE0EiiyiiNS1_21identity_decomposer_tEEEvPT5_SB_PT3_PKSC_PT1_PKSG_PT2_PKSK_T4_iiT6_,"aw",@nobits
	.sectionflags	@""
	.align	16
.nv.shared._ZN3cub18CUB_300001_SM_10006detail10radix_sort29DeviceRadixSortOnesweepKernelINS1_5radix10policy_hubIiiyE10Policy1000ELNS0_9SortOrderE0EiiyiiNS1_21identity_decomposer_tEEEvPT5_SB_PT3_PKSC_PT1_PKSG_PT2_PKSK_T4_iiT6_:
	.zero		29184


//--------------------- .nv.shared.reserved.0     --------------------------
	.section	.nv.shared.reserved.0,"aw",@nobits
	.weak		__nv_reservedSMEM_offset_0_alias
	.size		__nv_reservedSMEM_offset_0_alias, 0, 64
	.other		__nv_reservedSMEM_offset_0_alias,@"STO_CUDA_RESERVED_SHARED STV_DEFAULT"
__nv_reservedSMEM_offset_0_alias:
	.zero		0
	.zero		64


//--------------------- .nv.global                --------------------------
	.section	.nv.global,"aw",@nobits
.nv.global:
	.type		_ZN34_INTERNAL_d30c08cf_4_k_cu_adf207376thrust24THRUST_300001_SM_1000_NS12placeholders2_8E,@object
	.size		_ZN34_INTERNAL_d30c08cf_4_k_cu_adf207376thrust24THRUST_300001_SM_1000_NS12placeholders2_8E,(_ZN34_INTERNAL_d30c08cf_4_k_cu_adf207374cuda3std3__436_GLOBAL__N__d30c08cf_4_k_cu_adf207376ignoreE - _ZN34_INTERNAL_d30c08cf_4_k_cu_adf207376thrust24THRUST_300001_SM_1000_NS12placeholders2_8E)
_ZN34_INTERNAL_d30c08cf_4_k_cu_adf207376thrust24THRUST_300001_SM_1000_NS12placeholders2_8E:
	.zero		1
	.type		_ZN34_INTERNAL_d30c08cf_4_k_cu_adf207374cuda3std3__436_GLOBAL__N__d30c08cf_4_k_cu_adf207376ignoreE,@object
	.size		_ZN34_INTERNAL_d30c08cf_4_k_cu_adf207374cuda3std3__436_GLOBAL__N__d30c08cf_4_k_cu_adf207376ignoreE,(_ZN34_INTERNAL_d30c08cf_4_k_cu_adf207374cuda3std6ranges3__45__cpo4dataE - _ZN34_INTERNAL_d30c08cf_4_k_cu_adf207374cuda3std3__436_GLOBAL__N__d30c08cf_4_k_cu_adf207376ignoreE)
_ZN34_INTERNAL_d30c08cf_4_k_cu_adf207374cuda3std3__436_GLOBAL__N__d30c08cf_4_k_cu_adf207376ignoreE:
	.zero		1
	.type		_ZN34_INTERNAL_d30c08cf_4_k_cu_adf207374cuda3std6ranges3__45__cpo4dataE,@object
	.size		_ZN34_INTERNAL_d30c08cf_4_k_cu_adf207374cuda3std6ranges3__45__cpo4dataE,(_ZN34_INTERNAL_d30c08cf_4_k_cu_adf207376thrust24THRUST_300001_SM_1000_NS6system3cpp3parE - _ZN34_INTERNAL_d30c08cf_4_k_cu_adf207374cuda3std6ranges3__45__cpo4dataE)
_ZN34_INTERNAL_d30c08cf_4_k_cu_adf207374cuda3std6ranges3__45__cpo4dataE:
	.zero		1
	.type		_ZN34_INTERNAL_d30c08cf_4_k_cu_adf207376thrust24THRUST_300001_SM_1000_NS6system3cpp3parE,@object
	.size		_ZN34_INTERNAL_d30c08cf_4_k_cu_adf207376thrust24THRUST_300001_SM_1000_NS6system3cpp3parE,(_ZN34_INTERNAL_d30c08cf_4_k_cu_adf207374cuda3std3__45__cpo5beginE - _ZN34_INTERNAL_d30c08cf_4_k_cu_adf207376thrust24THRUST_300001_SM_1000_NS6system3cpp3parE)
_ZN34_INTERNAL_d30c08cf_4_k_cu_adf207376thrust24THRUST_300001_SM_1000_NS6system3cpp3parE:
	.zero		1
	.type		_ZN34_INTERNAL_d30c08cf_4_k_cu_adf207374cuda3std3__45__cpo5beginE,@object
	.size		_ZN34_INTERNAL_d30c08cf_4_k_cu_adf207374cuda3std3__45__cpo5beginE,(_ZN34_INTERNAL_d30c08cf_4_k_cu_adf207374cuda3std6ranges3__45__cpo5beginE - _ZN34_INTERNAL_d30c08cf_4_k_cu_adf207374cuda3std3__45__cpo5beginE)
_ZN34_INTERNAL_d30c08cf_4_k_cu_adf207374cuda3std3__45__cpo5beginE:
	.zero		1
	.type		_ZN34_INTERNAL_d30c08cf_4_k_cu_adf207374cuda3std6ranges3__45__cpo5beginE,@object
	.size		_ZN34_INTERNAL_d30c08cf_4_k_cu_adf207374cuda3std6ranges3__45__cpo5beginE,(_ZN34_INTERNAL_d30c08cf_4_k_cu_adf207376thrust24THRUST_300001_SM_1000_NS6deviceE - _ZN34_INTERNAL_d30c08cf_4_k_cu_adf207374cuda3std6ranges3__45__cpo5beginE)
_ZN34_INTERNAL_d30c08cf_4_k_cu_adf207374cuda3std6ranges3__45__cpo5beginE:
	.zero		1
	.type		_ZN34_INTERNAL_d30c08cf_4_k_cu_adf207376thrust24THRUST_300001_SM_1000_NS6deviceE,@object
	.size		_ZN34_INTERNAL_d30c08cf_4_k_cu_adf207376thrust24THRUST_300001_SM_1000_NS6deviceE,(_ZN34_INTERNAL_d30c08cf_4_k_cu_adf207374cuda3std3__47nulloptE - _ZN34_INTERNAL_d30c08cf_4_k_cu_adf207376thrust24THRUST_300001_SM_1000_NS6deviceE)
_ZN34_INTERNAL_d30c08cf_4_k_cu_adf207376thrust24THRUST_300001_SM_1000_NS6deviceE:
	.zero		1
	.type		_ZN34_INTERNAL_d30c08cf_4_k_cu_adf207374cuda3std3__47nulloptE,@object
	.size		_ZN34_INTERNAL_d30c08cf_4_k_cu_adf207374cuda3std3__47nulloptE,(_ZN34_INTERNAL_d30c08cf_4_k_cu_adf207374cuda3std6ranges3__45__cpo8distanceE - _ZN34_INTERNAL_d30c08cf_4_k_cu_adf207374cuda3std3__47nulloptE)
_ZN34_INTERNAL_d30c08cf_4_k_cu_adf207374cuda3std3__47nulloptE:
	.zero		1
	.type		_ZN34_INTERNAL_d30c08cf_4_k_cu_adf207374cuda3std6ranges3__45__cpo8distanceE,@object
	.size		_ZN34_INTERNAL_d30c08cf_4_k_cu_adf207374cuda3std6ranges3__45__cpo8distanceE,(_ZN34_INTERNAL_d30c08cf_4_k_cu_adf207376thrust24THRUST_300001_SM_1000_NS12placeholders2_4E - _ZN34_INTERNAL_d30c08cf_4_k_cu_adf207374cuda3std6ranges3__45__cpo8distanceE)
_ZN34_INTERNAL_d30c08cf_4_k_cu_adf207374cuda3std6ranges3__45__cpo8distanceE:
	.zero		1
	.type		_ZN34_INTERNAL_d30c08cf_4_k_cu_adf207376thrust24THRUST_300001_SM_1000_NS12placeholders2_4E,@object
	.size		_ZN34_INTERNAL_d30c08cf_4_k_cu_adf207376thrust24THRUST_300001_SM_1000_NS12placeholders2_4E,(_ZN34_INTERNAL_d30c08cf_4_k_cu_adf207374cuda3std3__45__cpo6rbeginE - _ZN34_INTERNAL_d30c08cf_4_k_cu_adf207376thrust24THRUST_300001_SM_1000_NS12placeholders2_4E)
_ZN34_INTERNAL_d30c08cf_4_k_cu_adf207376thrust24THRUST_300001_SM_1000_NS12placeholders2_4E:
	.zero		1
	.type		_ZN34_INTERNAL_d30c08cf_4_k_cu_adf207374cuda3std3__45__cpo6rbeginE,@object
	.size		_ZN34_INTERNAL_d30c08cf_4_k_cu_adf207374cuda3std3__45__cpo6rbeginE,(_ZN34_INTERNAL_d30c08cf_4_k_cu_adf207374cuda3std6ranges3__45__cpo7advanceE - _ZN34_INTERNAL_d30c08cf_4_k_cu_adf207374cuda3std3__45__cpo6rbeginE)
_ZN34_INTERNAL_d30c08cf_4_k_cu_adf207374cuda3std3__45__cpo6rbeginE:
	.zero		1
	.type		_ZN34_INTERNAL_d30c08cf_4_k_cu_adf207374cuda3std6ranges3__45__cpo7advanceE,@object
	.size		_ZN34_INTERNAL_d30c08cf_4_k_cu_adf207374cuda3std6ranges3__45__cpo7advanceE,(_ZN34_INTERNAL_d30c08cf_4_k_cu_adf207376thrust24THRUST_300001_SM_1000_NS12placeholders3_10E - _ZN34_INTERNAL_d30c08cf_4_k_cu_adf207374cuda3std6ranges3__45__cpo7advanceE)
_ZN34_INTERNAL_d30c08cf_4_k_cu_adf207374cuda3std6ranges3__45__cpo7advanceE:
	.zero		1
	.type		_ZN34_INTERNAL_d30c08cf_4_k_cu_adf207376thrust24THRUST_300001_SM_1000_NS12placeholders3_10E,@object
	.size		_ZN34_INTERNAL_d30c08cf_4_k_cu_adf207376thrust24THRUST_300001_SM_1000_NS12placeholders3_10E,(_ZN34_INTERNAL_d30c08cf_4_k_cu_adf207374cuda3std3__48in_placeE - _ZN34_INTERNAL_d30c08cf_4_k_cu_adf207376thrust24THRUST_300001_SM_1000_NS12placeholders3_10E)
_ZN34_INTERNAL_d30c08cf_4_k_cu_adf207376thrust24THRUST_300001_SM_1000_NS12placeholders3_10E:
	.zero		1
	.type		_ZN34_INTERNAL_d30c08cf_4_k_cu_adf207374cuda3std3__48in_placeE,@object
	.size		_ZN34_INTERNAL_d30c08cf_4_k_cu_adf207374cuda3std3__48in_placeE,(_ZN34_INTERNAL_d30c08cf_4_k_cu_adf207374cuda3std6ranges3__45__cpo4sizeE - _ZN34_INTERNAL_d30c08cf_4_k_cu_adf207374cuda3std3__48in_placeE)
_ZN34_INTERNAL_d30c08cf_4_k_cu_adf207374cuda3std3__48in_placeE:
	.zero		1
	.type		_ZN34_INTERNAL_d30c08cf_4_k_cu_adf207374cuda3std6ranges3__45__cpo4sizeE,@object
	.size		_ZN34_INTERNAL_d30c08cf_4_k_cu_adf207374cuda3std6ranges3__45__cpo4sizeE,(_ZN34_INTERNAL_d30c08cf_4_k_cu_adf207376thrust24THRUST_300001_SM_1000_NS12placeholders2_2E - _ZN34_INTERNAL_d30c08cf_4_k_cu_adf207374cuda3std6ranges3__45__cpo4sizeE)
_ZN34_INTERNAL_d30c08cf_4_k_cu_adf207374cuda3std6ranges3__45__cpo4sizeE:
	.zero		1
	.type		_ZN34_INTERNAL_d30c08cf_4_k_cu_adf207376thrust24THRUST_300001_SM_1000_NS12placeholders2_2E,@object
	.size		_ZN34_INTERNAL_d30c08cf_4_k_cu_adf207376thrust24THRUST_300001_SM_1000_NS12placeholders2_2E,(_ZN34_INTERNAL_d30c08cf_4_k_cu_adf207374cuda3std3__45__cpo6cbeginE - _ZN34_INTERNAL_d30c08cf_4_k_cu_adf207376thrust24THRUST_300001_SM_1000_NS12placeholders2_2E)
_ZN34_INTERNAL_d30c08cf_4_k_cu_adf207376thrust24THRUST_300001_SM_1000_NS12placeholders2_2E:
	.zero		1
	.type		_ZN34_INTERNAL_d30c08cf_4_k_cu_adf207374cuda3std3__45__cpo6cbeginE,@object
	.size		_ZN34_INTERNAL_d30c08cf_4_k_cu_adf207374cuda3std3__45__cpo6cbeginE,(_ZN34_INTERNAL_d30c08cf_4_k_cu_adf207374cuda3std6ranges3__45__cpo6cbeginE - _ZN34_INTERNAL_d30c08cf_4_k_cu_adf207374cuda3std3__45__cpo6cbeginE)
_ZN34_INTERNAL_d30c08cf_4_k_cu_adf207374cuda3std3__45__cpo6cbeginE:
	.zero		1
	.type		_ZN34_INTERNAL_d30c08cf_4_k_cu_adf207374cuda3std6ranges3__45__cpo6cbeginE,@object
	.size		_ZN34_INTERNAL_d30c08cf_4_k_cu_adf207374cuda3std6ranges3__45__cpo6cbeginE,(_ZN34_INTERNAL_d30c08cf_4_k_cu_adf207376thrust24THRUST_300001_SM_1000_NS12placeholders2_6E - _ZN34_INTERNAL_d30c08cf_4_k_cu_adf207374cuda3std6ranges3__45__cpo6cbeginE)
_ZN34_INTERNAL_d30c08cf_4_k_cu_adf207374cuda3std6ranges3__45__cpo6cbeginE:
	.zero		1
	.type		_ZN34_INTERNAL_d30c08cf_4_k_cu_adf207376thrust24THRUST_300001_SM_1000_NS12placeholders2_6E,@object
	.size		_ZN34_INTERNAL_d30c08cf_4_k_cu_adf207376thrust24THRUST_300001_SM_1000_NS12placeholders2_6E,(_ZN34_INTERNAL_d30c08cf_4_k_cu_adf207374cuda3std3__45__cpo7crbeginE - _ZN34_INTERNAL_d30c08cf_4_k_cu_adf207376thrust24THRUST_300001_SM_1000_NS12placeholders2_6E)
_ZN34_INTERNAL_d30c08cf_4_k_cu_adf207376thrust24THRUST_300001_SM_1000_NS12placeholders2_6E:
	.zero		1
	.type		_ZN34_INTERNAL_d30c08cf_4_k_cu_adf207374cuda3std3__45__cpo7crbeginE,@object
	.size		_ZN34_INTERNAL_d30c08cf_4_k_cu_adf207374cuda3std3__45__cpo7crbeginE,(_ZN34_INTERNAL_d30c08cf_4_k_cu_adf207374cuda3std6ranges3__45__cpo4nextE - _ZN34_INTERNAL_d30c08cf_4_k_cu_adf207374cuda3std3__45__cpo7crbeginE)
_ZN34_INTERNAL_d30c08cf_4_k_cu_adf207374cuda3std3__45__cpo7crbeginE:
	.zero		1
	.type		_ZN34_INTERNAL_d30c08cf_4_k_cu_adf207374cuda3std6ranges3__45__cpo4nextE,@object
	.size		_ZN34_INTERNAL_d30c08cf_4_k_cu_adf207374cuda3std6ranges3__45__cpo4nextE,(_ZN34_INTERNAL_d30c08cf_4_k_cu_adf207374cuda3std6ranges3__45__cpo4swapE - _ZN34_INTERNAL_d30c08cf_4_k_cu_adf207374cuda3std6ranges3__45__cpo4nextE)
_ZN34_INTERNAL_d30c08cf_4_k_cu_adf207374cuda3std6ranges3__45__cpo4nextE:
	.zero		1
	.type		_ZN34_INTERNAL_d30c08cf_4_k_cu_adf207374cuda3std6ranges3__45__cpo4swapE,@object
	.size		_ZN34_INTERNAL_d30c08cf_4_k_cu_adf207374cuda3std6ranges3__45__cpo4swapE,(_ZN34_INTERNAL_d30c08cf_4_k_cu_adf207376thrust24THRUST_300001_SM_1000_NS8cuda_cub10par_nosyncE - _ZN34_INTERNAL_d30c08cf_4_k_cu_adf207374cuda3std6ranges3__45__cpo4swapE)
_ZN34_INTERNAL_d30c08cf_4_k_cu_adf207374cuda3std6ranges3__45__cpo4swapE:
	.zero		1
	.type		_ZN34_INTERNAL_d30c08cf_4_k_cu_adf207376thrust24THRUST_300001_SM_1000_NS8cuda_cub10par_nosyncE,@object
	.size		_ZN34_INTERNAL_d30c08cf_4_k_cu_adf207376thrust24THRUST_300001_SM_1000_NS8cuda_cub10par_nosyncE,(_ZN34_INTERNAL_d30c08cf_4_k_cu_adf207376thrust24THRUST_300001_SM_1000_NS3seqE - _ZN34_INTERNAL_d30c08cf_4_k_cu_adf207376thrust24THRUST_300001_SM_1000_NS8cuda_cub10par_nosyncE)
_ZN34_INTERNAL_d30c08cf_4_k_cu_adf207376thrust24THRUST_300001_SM_1000_NS8cuda_cub10par_nosyncE:
	.zero		1
	.type		_ZN34_INTERNAL_d30c08cf_4_k_cu_adf207376thrust24THRUST_300001_SM_1000_NS3seqE,@object
	.size		_ZN34_INTERNAL_d30c08cf_4_k_cu_adf207376thrust24THRUST_300001_SM_1000_NS3seqE,(_ZN34_INTERNAL_d30c08cf_4_k_cu_adf207374cuda3std3__420unreachable_sentinelE - _ZN34_INTERNAL_d30c08cf_4_k_cu_adf207376thrust24THRUST_300001_SM_1000_NS3seqE)
_ZN34_INTERNAL_d30c08cf_4_k_cu_adf207376thrust24THRUST_300001_SM_1000_NS3seqE:
	.zero		1
	.type		_ZN34_INTERNAL_d30c08cf_4_k_cu_adf207374cuda3std3__420unreachable_sentinelE,@object
	.size		_ZN34_INTERNAL_d30c08cf_4_k_cu_adf207374cuda3std3__420unreachable_sentinelE,(_ZN34_INTERNAL_d30c08cf_4_k_cu_adf207374cuda3std6ranges3__45__cpo5ssizeE - _ZN34_INTERNAL_d30c08cf_4_k_cu_adf207374cuda3std3__420unreachable_sentinelE)
_ZN34_INTERNAL_d30c08cf_4_k_cu_adf207374cuda3std3__420unreachable_sentinelE:
	.zero		1
	.type		_ZN34_INTERNAL_d30c08cf_4_k_cu_adf207374cuda3std6ranges3__45__cpo5ssizeE,@object
	.size		_ZN34_INTERNAL_d30c08cf_4_k_cu_adf207374cuda3std6ranges3__45__cpo5ssizeE,(_ZN34_INTERNAL_d30c08cf_4_k_cu_adf207376thrust24THRUST_300001_SM_1000_NS12placeholders2_3E - _ZN34_INTERNAL_d30c08cf_4_k_cu_adf207374cuda3std6ranges3__45__cpo5ssizeE)
_ZN34_INTERNAL_d30c08cf_4_k_cu_adf207374cuda3std6ranges3__45__cpo5ssizeE:
	.zero		1
	.type		_ZN34_INTERNAL_d30c08cf_4_k_cu_adf207376thrust24THRUST_300001_SM_1000_NS12placeholders2_3E,@object
	.size		_ZN34_INTERNAL_d30c08cf_4_k_cu_adf207376thrust24THRUST_300001_SM_1000_NS12placeholders2_3E,(_ZN34_INTERNAL_d30c08cf_4_k_cu_adf207374cuda3std3__45__cpo4cendE - _ZN34_INTERNAL_d30c08cf_4_k_cu_adf207376thrust24THRUST_300001_SM_1000_NS12placeholders2_3E)
_ZN34_INTERNAL_d30c08cf_4_k_cu_adf207376thrust24THRUST_300001_SM_1000_NS12placeholders2_3E:
	.zero		1
	.type		_ZN34_INTERNAL_d30c08cf_4_k_cu_adf207374cuda3std3__45__cpo4cendE,@object
	.size		_ZN34_INTERNAL_d30c08cf_4_k_cu_adf207374cuda3std3__45__cpo4cendE,(_ZN34_INTERNAL_d30c08cf_4_k_cu_adf207374cuda3std6ranges3__45__cpo4cendE - _ZN34_INTERNAL_d30c08cf_4_k_cu_adf207374cuda3std3__45__cpo4cendE)
_ZN34_INTERNAL_d30c08cf_4_k_cu_adf207374cuda3std3__45__cpo4cendE:
	.zero		1
	.type		_ZN34_INTERNAL_d30c08cf_4_k_cu_adf207374cuda3std6ranges3__45__cpo4cendE,@object
	.size		_ZN34_INTERNAL_d30c08cf_4_k_cu_adf207374cuda3std6ranges3__45__cpo4cendE,(_ZN34_INTERNAL_d30c08cf_4_k_cu_adf207376thrust24THRUST_300001_SM_1000_NS12placeholders2_7E - _ZN34_INTERNAL_d30c08cf_4_k_cu_adf207374cuda3std6ranges3__45__cpo4cendE)
_ZN34_INTERNAL_d30c08cf_4_k_cu_adf207374cuda3std6ranges3__45__cpo4cendE:
	.zero		1
	.type		_ZN34_INTERNAL_d30c08cf_4_k_cu_adf207376thrust24THRUST_300001_SM_1000_NS12placeholders2_7E,@object
	.size		_ZN34_INTERNAL_d30c08cf_4_k_cu_adf207376thrust24THRUST_300001_SM_1000_NS12placeholders2_7E,(_ZN34_INTERNAL_d30c08cf_4_k_cu_adf207374cuda3std3__45__cpo5crendE - _ZN34_INTERNAL_d30c08cf_4_k_cu_adf207376thrust24THRUST_300001_SM_1000_NS12placeholders2_7E)
_ZN34_INTERNAL_d30c08cf_4_k_cu_adf207376thrust24THRUST_300001_SM_1000_NS12placeholders2_7E:
	.zero		1
	.type		_ZN34_INTERNAL_d30c08cf_4_k_cu_adf207374cuda3std3__45__cpo5crendE,@object
	.size		_ZN34_INTERNAL_d30c08cf_4_k_cu_adf207374cuda3std3__45__cpo5crendE,(_ZN34_INTERNAL_d30c08cf_4_k_cu_adf207374cuda3std6ranges3__45__cpo4prevE - _ZN34_INTERNAL_d30c08cf_4_k_cu_adf207374cuda3std3__45__cpo5crendE)
_ZN34_INTERNAL_d30c08cf_4_k_cu_adf207374cuda3std3__45__cpo5crendE:
	.zero		1
	.type		_ZN34_INTERNAL_d30c08cf_4_k_cu_adf207374cuda3std6ranges3__45__cpo4prevE,@object
	.size		_ZN34_INTERNAL_d30c08cf_4_k_cu_adf207374cuda3std6ranges3__45__cpo4prevE,(_ZN34_INTERNAL_d30c08cf_4_k_cu_adf207374cuda3std6ranges3__45__cpo9iter_moveE - _ZN34_INTERNAL_d30c08cf_4_k_cu_adf207374cuda3std6ranges3__45__cpo4prevE)
_ZN34_INTERNAL_d30c08cf_4_k_cu_adf207374cuda3std6ranges3__45__cpo4prevE:
	.zero		1
	.type		_ZN34_INTERNAL_d30c08cf_4_k_cu_adf207374cuda3std6ranges3__45__cpo9iter_moveE,@object
	.size		_ZN34_INTERNAL_d30c08cf_4_k_cu_adf207374cuda3std6ranges3__45__cpo9iter_moveE,(_ZN34_INTERNAL_d30c08cf_4_k_cu_adf207376thrust24THRUST_300001_SM_1000_NS6system6detail10sequential3seqE - _ZN34_INTERNAL_d30c08cf_4_k_cu_adf207374cuda3std6ranges3__45__cpo9iter_moveE)
_ZN34_INTERNAL_d30c08cf_4_k_cu_adf207374cuda3std6ranges3__45__cpo9iter_moveE:
	.zero		1
	.type		_ZN34_INTERNAL_d30c08cf_4_k_cu_adf207376thrust24THRUST_300001_SM_1000_NS6system6detail10sequential3seqE,@object
	.size		_ZN34_INTERNAL_d30c08cf_4_k_cu_adf207376thrust24THRUST_300001_SM_1000_NS6system6detail10sequential3seqE,(_ZN34_INTERNAL_d30c08cf_4_k_cu_adf207376thrust24THRUST_300001_SM_1000_NS12placeholders2_9E - _ZN34_INTERNAL_d30c08cf_4_k_cu_adf207376thrust24THRUST_300001_SM_1000_NS6system6detail10sequential3seqE)
_ZN34_INTERNAL_d30c08cf_4_k_cu_adf207376thrust24THRUST_300001_SM_1000_NS6system6detail10sequential3seqE:
	.zero		1
	.type		_ZN34_INTERNAL_d30c08cf_4_k_cu_adf207376thrust24THRUST_300001_SM_1000_NS12placeholders2_9E,@object
	.size		_ZN34_INTERNAL_d30c08cf_4_k_cu_adf207376thrust24THRUST_300001_SM_1000_NS12placeholders2_9E,(_ZN34_INTERNAL_d30c08cf_4_k_cu_adf207374cuda3std3__419piecewise_constructE - _ZN34_INTERNAL_d30c08cf_4_k_cu_adf207376thrust24THRUST_300001_SM_1000_NS12placeholders2_9E)
_ZN34_INTERNAL_d30c08cf_4_k_cu_adf207376thrust24THRUST_300001_SM_1000_NS12placeholders2_9E:
	.zero		1
	.type		_ZN34_INTERNAL_d30c08cf_4_k_cu_adf207374cuda3std3__419piecewise_constructE,@object
	.size		_ZN34_INTERNAL_d30c08cf_4_k_cu_adf207374cuda3std3__419piecewise_constructE,(_ZN34_INTERNAL_d30c08cf_4_k_cu_adf207374cuda3std6ranges3__45__cpo5cdataE - _ZN34_INTERNAL_d30c08cf_4_k_cu_adf207374cuda3std3__419piecewise_constructE)
_ZN34_INTERNAL_d30c08cf_4_k_cu_adf207374cuda3std3__419piecewise_constructE:
	.zero		1
	.type		_ZN34_INTERNAL_d30c08cf_4_k_cu_adf207374cuda3std6ranges3__45__cpo5cdataE,@object
	.size		_ZN34_INTERNAL_d30c08cf_4_k_cu_adf207374cuda3std6ranges3__45__cpo5cdataE,(_ZN34_INTERNAL_d30c08cf_4_k_cu_adf207376thrust24THRUST_300001_SM_1000_NS12placeholders2_1E - _ZN34_INTERNAL_d30c08cf_4_k_cu_adf207374cuda3std6ranges3__45__cpo5cdataE)
_ZN34_INTERNAL_d30c08cf_4_k_cu_adf207374cuda3std6ranges3__45__cpo5cdataE:
	.zero		1
	.type		_ZN34_INTERNAL_d30c08cf_4_k_cu_adf207376thrust24THRUST_300001_SM_1000_NS12placeholders2_1E,@object
	.size		_ZN34_INTERNAL_d30c08cf_4_k_cu_adf207376thrust24THRUST_300001_SM_1000_NS12placeholders2_1E,(_ZN34_INTERNAL_d30c08cf_4_k_cu_adf207374cuda3std3__45__cpo3endE - _ZN34_INTERNAL_d30c08cf_4_k_cu_adf207376thrust24THRUST_300001_SM_1000_NS12placeholders2_1E)
_ZN34_INTERNAL_d30c08cf_4_k_cu_adf207376thrust24THRUST_300001_SM_1000_NS12placeholders2_1E:
	.zero		1
	.type		_ZN34_INTERNAL_d30c08cf_4_k_cu_adf207374cuda3std3__45__cpo3endE,@object
	.size		_ZN34_INTERNAL_d30c08cf_4_k_cu_adf207374cuda3std3__45__cpo3endE,(_ZN34_INTERNAL_d30c08cf_4_k_cu_adf207374cuda3std6ranges3__45__cpo3endE - _ZN34_INTERNAL_d30c08cf_4_k_cu_adf207374cuda3std3__45__cpo3endE)
_ZN34_INTERNAL_d30c08cf_4_k_cu_adf207374cuda3std3__45__cpo3endE:
	.zero		1
	.type		_ZN34_INTERNAL_d30c08cf_4_k_cu_adf207374cuda3std6ranges3__45__cpo3endE,@object
	.size		_ZN34_INTERNAL_d30c08cf_4_k_cu_adf207374cuda3std6ranges3__45__cpo3endE,(_ZN34_INTERNAL_d30c08cf_4_k_cu_adf207376thrust24THRUST_300001_SM_1000_NS12placeholders2_5E - _ZN34_INTERNAL_d30c08cf_4_k_cu_adf207374cuda3std6ranges3__45__cpo3endE)
_ZN34_INTERNAL_d30c08cf_4_k_cu_adf207374cuda3std6ranges3__45__cpo3endE:
	.zero		1
	.type		_ZN34_INTERNAL_d30c08cf_4_k_cu_adf207376thrust24THRUST_300001_SM_1000_NS12placeholders2_5E,@object
	.size		_ZN34_INTERNAL_d30c08cf_4_k_cu_adf207376thrust24THRUST_300001_SM_1000_NS12placeholders2_5E,(_ZN34_INTERNAL_d30c08cf_4_k_cu_adf207374cuda3std3__45__cpo4rendE - _ZN34_INTERNAL_d30c08cf_4_k_cu_adf207376thrust24THRUST_300001_SM_1000_NS12placeholders2_5E)
_ZN34_INTERNAL_d30c08cf_4_k_cu_adf207376thrust24THRUST_300001_SM_1000_NS12placeholders2_5E:
	.zero		1
	.type		_ZN34_INTERNAL_d30c08cf_4_k_cu_adf207374cuda3std3__45__cpo4rendE,@object
	.size		_ZN34_INTERNAL_d30c08cf_4_k_cu_adf207374cuda3std3__45__cpo4rendE,(_ZN34_INTERNAL_d30c08cf_4_k_cu_adf207374cuda3std6ranges3__45__cpo9iter_swapE - _ZN34_INTERNAL_d30c08cf_4_k_cu_adf207374cuda3std3__45__cpo4rendE)
_ZN34_INTERNAL_d30c08cf_4_k_cu_adf207374cuda3std3__45__cpo4rendE:
	.zero		1
	.type		_ZN34_INTERNAL_d30c08cf_4_k_cu_adf207374cuda3std6ranges3__45__cpo9iter_swapE,@object
	.size		_ZN34_INTERNAL_d30c08cf_4_k_cu_adf207374cuda3std6ranges3__45__cpo9iter_swapE,(_ZN34_INTERNAL_d30c08cf_4_k_cu_adf207374cuda3std3__48unexpectE - _ZN34_INTERNAL_d30c08cf_4_k_cu_adf207374cuda3std6ranges3__45__cpo9iter_swapE)
_ZN34_INTERNAL_d30c08cf_4_k_cu_adf207374cuda3std6ranges3__45__cpo9iter_swapE:
	.zero		1
	.type		_ZN34_INTERNAL_d30c08cf_4_k_cu_adf207374cuda3std3__48unexpectE,@object
	.size		_ZN34_INTERNAL_d30c08cf_4_k_cu_adf207374cuda3std3__48unexpectE,(_ZN34_INTERNAL_d30c08cf_4_k_cu_adf207376thrust24THRUST_300001_SM_1000_NS8cuda_cub3parE - _ZN34_INTERNAL_d30c08cf_4_k_cu_adf207374cuda3std3__48unexpectE)
_ZN34_INTERNAL_d30c08cf_4_k_cu_adf207374cuda3std3__48unexpectE:
	.zero		1
	.type		_ZN34_INTERNAL_d30c08cf_4_k_cu_adf207376thrust24THRUST_300001_SM_1000_NS8cuda_cub3parE,@object
	.size		_ZN34_INTERNAL_d30c08cf_4_k_cu_adf207376thrust24THRUST_300001_SM_1000_NS8cuda_cub3parE,(.L_29 - _ZN34_INTERNAL_d30c08cf_4_k_cu_adf207376thrust24THRUST_300001_SM_1000_NS8cuda_cub3parE)
_ZN34_INTERNAL_d30c08cf_4_k_cu_adf207376thrust24THRUST_300001_SM_1000_NS8cuda_cub3parE:
	.zero		1
.L_29:


//--------------------- .nv.shared._ZN3cub18CUB_300001_SM_10006detail10radix_sort33DeviceRadixSortExclusiveSumKernelINS1_5radix10policy_hubIiiyE10Policy1000EyEEvPT0_ --------------------------
	.section	.nv.shared._ZN3cub18CUB_300001_SM_10006detail10radix_sort33DeviceRadixSortExclusiveSumKernelINS1_5radix10policy_hubIiiyE10Policy1000EyEEvPT0_,"aw",@nobits
	.sectionflags	@""
	.align	16
.nv.shared._ZN3cub18CUB_300001_SM_10006detail10radix_sort33DeviceRadixSortExclusiveSumKernelINS1_5radix10policy_hubIiiyE10Policy1000EyEEvPT0_:
	.zero		3360


//--------------------- .nv.shared._ZN3cub18CUB_300001_SM_10006detail10radix_sort30DeviceRadixSortHistogramKernelINS1_5radix10policy_hubIiiyE10Policy1000ELNS0_9SortOrderE0EiyNS1_21identity_decomposer_tEEEvPT2_PKT1_SA_iiT3_ --------------------------
	.section	.nv.shared._ZN3cub18CUB_300001_SM_10006detail10radix_sort30DeviceRadixSortHistogramKernelINS1_5radix10policy_hubIiiyE10Policy1000ELNS0_9SortOrderE0EiyNS1_21identity_decomposer_tEEEvPT2_PKT1_SA_iiT3_,"aw",@nobits
	.sectionflags	@""
	.align	4
.nv.shared._ZN3cub18CUB_300001_SM_10006detail10radix_sort30DeviceRadixSortHistogramKernelINS1_5radix10policy_hubIiiyE10Policy1000ELNS0_9SortOrderE0EiyNS1_21identity_decomposer_tEEEvPT2_PKT1_SA_iiT3_:
	.zero		5120


//--------------------- .nv.shared._ZN3cub18CUB_300001_SM_10006detail10radix_sort31DeviceRadixSortSingleTileKernelINS1_5radix10policy_hubIiiyE10Policy1000ELNS0_9SortOrderE0EiiyNS1_21identity_decomposer_tEEEvPKT1_PSA_PKT2_PSE_T3_iiT4_ --------------------------
	.section	.nv.shared._ZN3cub18CUB_300001_SM_10006detail10radix_sort31DeviceRadixSortSingleTileKernelINS1_5radix10policy_hubIiiyE10Policy1000ELNS0_9SortOrderE0EiiyNS1_21identity_decomposer_tEEEvPKT1_PSA_PKT2_PSE_T3_iiT4_,"aw",@nobits
	.sectionflags	@""
	.align	16
.nv.shared._ZN3cub18CUB_300001_SM_10006detail10radix_sort31DeviceRadixSortSingleTileKernelINS1_5radix10policy_hubIiiyE10Policy1000ELNS0_9SortOrderE0EiiyNS1_21identity_decomposer_tEEEvPKT1_PSA_PKT2_PSE_T3_iiT4_:
	.zero		34880


//--------------------- .nv.shared._ZN3cub18CUB_300001_SM_10006detail4scan16DeviceScanKernelINS2_10policy_hubIiiimN4cuda3std3__44plusIvEEE10Policy1000EN6thrust24THRUST_300001_SM_1000_NS10device_ptrIiEESF_NS0_13ScanTileStateIiLb1EEES9_NS1_10InputValueIiPiEEmiLb0EiEEvT0_T1_T2_iT3_T4_T5_ --------------------------
	.section	.nv.shared._ZN3cub18CUB_300001_SM_10006detail4scan16DeviceScanKernelINS2_10policy_hubIiiimN4cuda3std3__44plusIvEEE10Policy1000EN6thrust24THRUST_300001_SM_1000_NS10device_ptrIiEESF_NS0_13ScanTileStateIiLb1EEES9_NS1_10InputValueIiPiEEmiLb0EiEEvT0_T1_T2_iT3_T4_T5_,"aw",@nobits
	.sectionflags	@""
	.align	16
.nv.shared._ZN3cub18CUB_300001_SM_10006detail4scan16DeviceScanKernelINS2_10policy_hubIiiimN4cuda3std3__44plusIvEEE10Policy1000EN6thrust24THRUST_300001_SM_1000_NS10device_ptrIiEESF_NS0_13ScanTileStateIiLb1EEES9_NS1_10InputValueIiPiEEmiLb0EiEEvT0_T1_T2_iT3_T4_T5_:
	.zero		32656


//--------------------- .nv.shared._ZN3cub18CUB_300001_SM_10006detail4scan16DeviceScanKernelINS2_10policy_hubIiiijN4cuda3std3__44plusIvEEE10Policy1000EN6thrust24THRUST_300001_SM_1000_NS10device_ptrIiEESF_NS0_13ScanTileStateIiLb1EEES9_NS1_10InputValueIiPiEEjiLb0EiEEvT0_T1_T2_iT3_T4_T5_ --------------------------
	.section	.nv.shared._ZN3cub18CUB_300001_SM_10006detail4scan16DeviceScanKernelINS2_10policy_hubIiiijN4cuda3std3__44plusIvEEE10Policy1000EN6thrust24THRUST_300001_SM_1000_NS10device_ptrIiEESF_NS0_13ScanTileStateIiLb1EEES9_NS1_10InputValueIiPiEEjiLb0EiEEvT0_T1_T2_iT3_T4_T5_,"aw",@nobits
	.sectionflags	@""
	.align	16
.nv.shared._ZN3cub18CUB_300001_SM_10006detail4scan16DeviceScanKernelINS2_10policy_hubIiiijN4cuda3std3__44plusIvEEE10Policy1000EN6thrust24THRUST_300001_SM_1000_NS10device_ptrIiEESF_NS0_13ScanTileStateIiLb1EEES9_NS1_10InputValueIiPiEEjiLb0EiEEvT0_T1_T2_iT3_T4_T5_:
	.zero		34832


//--------------------- .nv.constant0._ZN3cub18CUB_300001_SM_10006detail10radix_sort29DeviceRadixSortOnesweepKernelINS1_5radix10policy_hubIiiyE10Policy1000ELNS0_9SortOrderE0EiiyiiNS1_21identity_decomposer_tEEEvPT5_SB_PT3_PKSC_PT1_PKSG_PT2_PKSK_T4_iiT6_ --------------------------
	.section	.nv.constant0._ZN3cub18CUB_300001_SM_10006detail10radix_sort29DeviceRadixSortOnesweepKernelINS1_5radix10policy_hubIiiyE10Policy1000ELNS0_9SortOrderE0EiiyiiNS1_21identity_decomposer_tEEEvPT5_SB_PT3_PKSC_PT1_PKSG_PT2_PKSK_T4_iiT6_,"a",@progbits
	.sectionflags	@""
	.align	4
.nv.constant0._ZN3cub18CUB_300001_SM_10006detail10radix_sort29DeviceRadixSortOnesweepKernelINS1_5radix10policy_hubIiiyE10Policy1000ELNS0_9SortOrderE0EiiyiiNS1_21identity_decomposer_tEEEvPT5_SB_PT3_PKSC_PT1_PKSG_PT2_PKSK_T4_iiT6_:
	.zero		973


//--------------------- .nv.constant0._ZN3cub18CUB_300001_SM_10006detail10radix_sort33DeviceRadixSortExclusiveSumKernelINS1_5radix10policy_hubIiiyE10Policy1000EyEEvPT0_ --------------------------
	.section	.nv.constant0._ZN3cub18CUB_300001_SM_10006detail10radix_sort33DeviceRadixSortExclusiveSumKernelINS1_5radix10policy_hubIiiyE10Policy1000EyEEvPT0_,"a",@progbits
	.sectionflags	@""
	.align	4
.nv.constant0._ZN3cub18CUB_300001_SM_10006detail10radix_sort33DeviceRadixSortExclusiveSumKernelINS1_5radix10policy_hubIiiyE10Policy1000EyEEvPT0_:
	.zero		904


//--------------------- .nv.constant0._ZN3cub18CUB_300001_SM_10006detail10radix_sort30DeviceRadixSortHistogramKernelINS1_5radix10policy_hubIiiyE10Policy1000ELNS0_9SortOrderE0EiyNS1_21identity_decomposer_tEEEvPT2_PKT1_SA_iiT3_ --------------------------
	.section	.nv.constant0._ZN3cub18CUB_300001_SM_10006detail10radix_sort30DeviceRadixSortHistogramKernelINS1_5radix10policy_hubIiiyE10Policy1000ELNS0_9SortOrderE0EiyNS1_21identity_decomposer_tEEEvPT2_PKT1_SA_iiT3_,"a",@progbits
	.sectionflags	@""
	.align	4
.nv.constant0._ZN3cub18CUB_300001_SM_10006detail10radix_sort30DeviceRadixSortHistogramKernelINS1_5radix10policy_hubIiiyE10Policy1000ELNS0_9SortOrderE0EiyNS1_21identity_decomposer_tEEEvPT2_PKT1_SA_iiT3_:
	.zero		929


//--------------------- .nv.constant0._ZN3cub18CUB_300001_SM_10006detail10radix_sort31DeviceRadixSortSingleTileKernelINS1_5radix10policy_hubIiiyE10Policy1000ELNS0_9SortOrderE0EiiyNS1_21identity_decomposer_tEEEvPKT1_PSA_PKT2_PSE_T3_iiT4_ --------------------------
	.section	.nv.constant0._ZN3cub18CUB_300001_SM_10006detail10radix_sort31DeviceRadixSortSingleTileKernelINS1_5radix10policy_hubIiiyE10Policy1000ELNS0_9SortOrderE0EiiyNS1_21identity_decomposer_tEEEvPKT1_PSA_PKT2_PSE_T3_iiT4_,"a",@progbits
	.sectionflags	@""
	.align	4
.nv.constant0._ZN3cub18CUB_300001_SM_10006detail10radix_sort31DeviceRadixSortSingleTileKernelINS1_5radix10policy_hubIiiyE10Policy1000ELNS0_9SortOrderE0EiiyNS1_21identity_decomposer_tEEEvPKT1_PSA_PKT2_PSE_T3_iiT4_:
	.zero		945


//--------------------- .nv.constant0._ZN3cub18CUB_300001_SM_10006detail4scan16DeviceScanKernelINS2_10policy_hubIiiimN4cuda3std3__44plusIvEEE10Policy1000EN6thrust24THRUST_300001_SM_1000_NS10device_ptrIiEESF_NS0_13ScanTileStateIiLb1EEES9_NS1_10InputValueIiPiEEmiLb0EiEEvT0_T1_T2_iT3_T4_T5_ --------------------------
	.section	.nv.constant0._ZN3cub18CUB_300001_SM_10006detail4scan16DeviceScanKernelINS2_10policy_hubIiiimN4cuda3std3__44plusIvEEE10Policy1000EN6thrust24THRUST_300001_SM_1000_NS10device_ptrIiEESF_NS0_13ScanTileStateIiLb1EEES9_NS1_10InputValueIiPiEEmiLb0EiEEvT0_T1_T2_iT3_T4_T5_,"a",@progbits
	.sectionflags	@""
	.align	4
.nv.constant0._ZN3cub18CUB_300001_SM_10006detail4scan16DeviceScanKernelINS2_10policy_hubIiiimN4cuda3std3__44plusIvEEE10Policy1000EN6thrust24THRUST_300001_SM_1000_NS10device_ptrIiEESF_NS0_13ScanTileStateIiLb1EEES9_NS1_10InputValueIiPiEEmiLb0EiEEvT0_T1_T2_iT3_T4_T5_:
	.zero		952


//--------------------- .nv.constant0._ZN3cub18CUB_300001_SM_10006detail4scan16DeviceScanKernelINS2_10policy_hubIiiijN4cuda3std3__44plusIvEEE10Policy1000EN6thrust24THRUST_300001_SM_1000_NS10device_ptrIiEESF_NS0_13ScanTileStateIiLb1EEES9_NS1_10InputValueIiPiEEjiLb0EiEEvT0_T1_T2_iT3_T4_T5_ --------------------------
	.section	.nv.constant0._ZN3cub18CUB_300001_SM_10006detail4scan16DeviceScanKernelINS2_10policy_hubIiiijN4cuda3std3__44plusIvEEE10Policy1000EN6thrust24THRUST_300001_SM_1000_NS10device_ptrIiEESF_NS0_13ScanTileStateIiLb1EEES9_NS1_10InputValueIiPiEEjiLb0EiEEvT0_T1_T2_iT3_T4_T5_,"a",@progbits
	.sectionflags	@""
	.align	4
.nv.constant0._ZN3cub18CUB_300001_SM_10006detail4scan16DeviceScanKernelINS2_10policy_hubIiiijN4cuda3std3__44plusIvEEE10Policy1000EN6thrust24THRUST_300001_SM_1000_NS10device_ptrIiEESF_NS0_13ScanTileStateIiLb1EEES9_NS1_10InputValueIiPiEEjiLb0EiEEvT0_T1_T2_iT3_T4_T5_:
	.zero		948


//--------------------- .nv.constant0._ZN3cub18CUB_300001_SM_10006detail4scan20DeviceScanInitKernelINS0_13ScanTileStateIiLb1EEEEEvT_i --------------------------
	.section	.nv.constant0._ZN3cub18CUB_300001_SM_10006detail4scan20DeviceScanInitKernelINS0_13ScanTileStateIiLb1EEEEEvT_i,"a",@progbits
	.sectionflags	@""
	.align	4
.nv.constant0._ZN3cub18CUB_300001_SM_10006detail4scan20DeviceScanInitKernelINS0_13ScanTileStateIiLb1EEEEEvT_i:
	.zero		908


//--------------------- .nv.constant0._ZN3cub18CUB_300001_SM_10006detail11EmptyKernelIvEEvv --------------------------
	.section	.nv.constant0._ZN3cub18CUB_300001_SM_10006detail11EmptyKernelIvEEvv,"a",@progbits
	.sectionflags	@""
	.align	4
.nv.constant0._ZN3cub18CUB_300001_SM_10006detail11EmptyKernelIvEEvv:
	.zero		896


//--------------------- .nv.constant0._Z18histogramParticlesP9particlesP11environment --------------------------
	.section	.nv.constant0._Z18histogramParticlesP9particlesP11environment,"a",@progbits
	.sectionflags	@""
	.align	4
.nv.constant0._Z18histogramParticlesP9particlesP11environment:
	.zero		912


//--------------------- .nv.constant0._Z16reorderParticlesP10key_valuesP9particlesS2_ --------------------------
	.section	.nv.constant0._Z16reorderParticlesP10key_valuesP9particlesS2_,"a",@progbits
	.sectionflags	@""
	.align	4
.nv.constant0._Z16reorderParticlesP10key_valuesP9particlesS2_:
	.zero		920


//--------------------- .nv.constant0._Z9keyValuesP9particlesP10key_values --------------------------
	.section	.nv.constant0._Z9keyValuesP9particlesP10key_values,"a",@progbits
	.sectionflags	@""
	.align	4
.nv.constant0._Z9keyValuesP9particlesP10key_values:
	.zero		912


//--------------------- .nv.constant0._Z16particleNNSearchP9particlesP11environment --------------------------
	.section	.nv.constant0._Z16particleNNSearchP9particlesP11environment,"a",@progbits
	.sectionflags	@""
	.align	4
.nv.constant0._Z16particleNNSearchP9particlesP11environment:
	.zero		912


//--------------------- SYMBOLS --------------------------

	.type		.nv.reservedSmem.offset0,@object
	.size		.nv.reservedSmem.offset0,0x4
	.type		.nv.reservedSmem.cap,@object
	.size		.nv.reservedSmem.cap,0x4
